//
// Generated by NVIDIA NVVM Compiler
//
// Compiler Build ID: CL-36424714
// Cuda compilation tools, release 13.0, V13.0.88
// Based on NVVM 20.0.0
//

.version 9.0
.target sm_100
.address_size 64

	// .globl	_Z21findZeroInDegreeNodesPKiPii
// _ZZN3cub18CUB_300001_SM_10006detail6reduce28DeviceReduceSingleTileKernelINS2_10policy_hubIijN4cuda3std3__44plusIiEEE10Policy1000EN6thrust24THRUST_300001_SM_1000_NS6detail15normal_iteratorINSD_10device_ptrIiEEEEPijS9_iiNS7_10__identityEEEvT0_T1_T2_T3_T4_T6_E12temp_storage has been demoted
// _ZZN3cub18CUB_300001_SM_10006detail6reduce18DeviceReduceKernelINS2_10policy_hubIijN4cuda3std3__44plusIiEEE10Policy1000EN6thrust24THRUST_300001_SM_1000_NS6detail15normal_iteratorINSD_10device_ptrIiEEEEjS9_iNS7_10__identityEEEvT0_PT3_T1_NS0_13GridEvenShareISN_EET2_T4_E12temp_storage has been demoted
// _ZZN3cub18CUB_300001_SM_10006detail6reduce28DeviceReduceSingleTileKernelINS2_10policy_hubIijN4cuda3std3__44plusIiEEE10Policy1000EPiSC_iS9_iiNS7_10__identityEEEvT0_T1_T2_T3_T4_T6_E12temp_storage has been demoted
// _ZZN3cub18CUB_300001_SM_10006detail6reduce28DeviceReduceSingleTileKernelINS2_10policy_hubIiyN4cuda3std3__44plusIiEEE10Policy1000EN6thrust24THRUST_300001_SM_1000_NS6detail15normal_iteratorINSD_10device_ptrIiEEEEPiyS9_iiNS7_10__identityEEEvT0_T1_T2_T3_T4_T6_E12temp_storage has been demoted
// _ZZN3cub18CUB_300001_SM_10006detail6reduce18DeviceReduceKernelINS2_10policy_hubIiyN4cuda3std3__44plusIiEEE10Policy1000EN6thrust24THRUST_300001_SM_1000_NS6detail15normal_iteratorINSD_10device_ptrIiEEEEyS9_iNS7_10__identityEEEvT0_PT3_T1_NS0_13GridEvenShareISN_EET2_T4_E12temp_storage has been demoted
// _ZZN3cub18CUB_300001_SM_10006detail6reduce28DeviceReduceSingleTileKernelINS2_10policy_hubIiyN4cuda3std3__44plusIiEEE10Policy1000EPiSC_iS9_iiNS7_10__identityEEEvT0_T1_T2_T3_T4_T6_E12temp_storage has been demoted
// _ZZN3cub18CUB_300001_SM_10006detail4scan16DeviceScanKernelINS2_10policy_hubIiiijN4cuda3std3__44plusIvEEE10Policy1000EN6thrust24THRUST_300001_SM_1000_NS6detail15normal_iteratorINSD_10device_ptrIiEEEESI_NS0_13ScanTileStateIiLb1EEES9_NS1_10InputValueIiPiEEjiLb0EiEEvT0_T1_T2_iT3_T4_T5_E12temp_storage has been demoted
// _ZZN3cub18CUB_300001_SM_10006detail4scan16DeviceScanKernelINS2_10policy_hubIiiimN4cuda3std3__44plusIvEEE10Policy1000EN6thrust24THRUST_300001_SM_1000_NS6detail15normal_iteratorINSD_10device_ptrIiEEEESI_NS0_13ScanTileStateIiLb1EEES9_NS1_10InputValueIiPiEEmiLb0EiEEvT0_T1_T2_iT3_T4_T5_E12temp_storage has been demoted
.global .align 1 .b8 _ZN34_INTERNAL_1f365037_4_k_cu_84f554e94cuda3std3__45__cpo5beginE[1];
.global .align 1 .b8 _ZN34_INTERNAL_1f365037_4_k_cu_84f554e94cuda3std3__45__cpo3endE[1];
.global .align 1 .b8 _ZN34_INTERNAL_1f365037_4_k_cu_84f554e94cuda3std3__45__cpo6cbeginE[1];
.global .align 1 .b8 _ZN34_INTERNAL_1f365037_4_k_cu_84f554e94cuda3std3__45__cpo4cendE[1];
.global .align 1 .b8 _ZN34_INTERNAL_1f365037_4_k_cu_84f554e94cuda3std3__45__cpo6rbeginE[1];
.global .align 1 .b8 _ZN34_INTERNAL_1f365037_4_k_cu_84f554e94cuda3std3__45__cpo4rendE[1];
.global .align 1 .b8 _ZN34_INTERNAL_1f365037_4_k_cu_84f554e94cuda3std3__45__cpo7crbeginE[1];
.global .align 1 .b8 _ZN34_INTERNAL_1f365037_4_k_cu_84f554e94cuda3std3__45__cpo5crendE[1];
.global .align 1 .b8 _ZN34_INTERNAL_1f365037_4_k_cu_84f554e94cuda3std3__436_GLOBAL__N__1f365037_4_k_cu_84f554e96ignoreE[1];
.global .align 1 .b8 _ZN34_INTERNAL_1f365037_4_k_cu_84f554e94cuda3std3__419piecewise_constructE[1];
.global .align 1 .b8 _ZN34_INTERNAL_1f365037_4_k_cu_84f554e94cuda3std3__48in_placeE[1];
.global .align 1 .b8 _ZN34_INTERNAL_1f365037_4_k_cu_84f554e94cuda3std3__420unreachable_sentinelE[1];
.global .align 1 .b8 _ZN34_INTERNAL_1f365037_4_k_cu_84f554e94cuda3std3__47nulloptE[1];
.global .align 1 .b8 _ZN34_INTERNAL_1f365037_4_k_cu_84f554e94cuda3std3__48unexpectE[1];
.global .align 1 .b8 _ZN34_INTERNAL_1f365037_4_k_cu_84f554e94cuda3std6ranges3__45__cpo4swapE[1];
.global .align 1 .b8 _ZN34_INTERNAL_1f365037_4_k_cu_84f554e94cuda3std6ranges3__45__cpo9iter_moveE[1];
.global .align 1 .b8 _ZN34_INTERNAL_1f365037_4_k_cu_84f554e94cuda3std6ranges3__45__cpo5beginE[1];
.global .align 1 .b8 _ZN34_INTERNAL_1f365037_4_k_cu_84f554e94cuda3std6ranges3__45__cpo3endE[1];
.global .align 1 .b8 _ZN34_INTERNAL_1f365037_4_k_cu_84f554e94cuda3std6ranges3__45__cpo6cbeginE[1];
.global .align 1 .b8 _ZN34_INTERNAL_1f365037_4_k_cu_84f554e94cuda3std6ranges3__45__cpo4cendE[1];
.global .align 1 .b8 _ZN34_INTERNAL_1f365037_4_k_cu_84f554e94cuda3std6ranges3__45__cpo7advanceE[1];
.global .align 1 .b8 _ZN34_INTERNAL_1f365037_4_k_cu_84f554e94cuda3std6ranges3__45__cpo9iter_swapE[1];
.global .align 1 .b8 _ZN34_INTERNAL_1f365037_4_k_cu_84f554e94cuda3std6ranges3__45__cpo4nextE[1];
.global .align 1 .b8 _ZN34_INTERNAL_1f365037_4_k_cu_84f554e94cuda3std6ranges3__45__cpo4prevE[1];
.global .align 1 .b8 _ZN34_INTERNAL_1f365037_4_k_cu_84f554e94cuda3std6ranges3__45__cpo4dataE[1];
.global .align 1 .b8 _ZN34_INTERNAL_1f365037_4_k_cu_84f554e94cuda3std6ranges3__45__cpo5cdataE[1];
.global .align 1 .b8 _ZN34_INTERNAL_1f365037_4_k_cu_84f554e94cuda3std6ranges3__45__cpo4sizeE[1];
.global .align 1 .b8 _ZN34_INTERNAL_1f365037_4_k_cu_84f554e94cuda3std6ranges3__45__cpo5ssizeE[1];
.global .align 1 .b8 _ZN34_INTERNAL_1f365037_4_k_cu_84f554e94cuda3std6ranges3__45__cpo8distanceE[1];
.global .align 1 .b8 _ZN34_INTERNAL_1f365037_4_k_cu_84f554e96thrust24THRUST_300001_SM_1000_NS8cuda_cub3parE[1];
.global .align 1 .b8 _ZN34_INTERNAL_1f365037_4_k_cu_84f554e96thrust24THRUST_300001_SM_1000_NS8cuda_cub10par_nosyncE[1];
.global .align 1 .b8 _ZN34_INTERNAL_1f365037_4_k_cu_84f554e96thrust24THRUST_300001_SM_1000_NS6system6detail10sequential3seqE[1];
.global .align 1 .b8 _ZN34_INTERNAL_1f365037_4_k_cu_84f554e96thrust24THRUST_300001_SM_1000_NS6system3cpp3parE[1];
.global .align 1 .b8 _ZN34_INTERNAL_1f365037_4_k_cu_84f554e96thrust24THRUST_300001_SM_1000_NS12placeholders2_1E[1];
.global .align 1 .b8 _ZN34_INTERNAL_1f365037_4_k_cu_84f554e96thrust24THRUST_300001_SM_1000_NS12placeholders2_2E[1];
.global .align 1 .b8 _ZN34_INTERNAL_1f365037_4_k_cu_84f554e96thrust24THRUST_300001_SM_1000_NS12placeholders2_3E[1];
.global .align 1 .b8 _ZN34_INTERNAL_1f365037_4_k_cu_84f554e96thrust24THRUST_300001_SM_1000_NS12placeholders2_4E[1];
.global .align 1 .b8 _ZN34_INTERNAL_1f365037_4_k_cu_84f554e96thrust24THRUST_300001_SM_1000_NS12placeholders2_5E[1];
.global .align 1 .b8 _ZN34_INTERNAL_1f365037_4_k_cu_84f554e96thrust24THRUST_300001_SM_1000_NS12placeholders2_6E[1];
.global .align 1 .b8 _ZN34_INTERNAL_1f365037_4_k_cu_84f554e96thrust24THRUST_300001_SM_1000_NS12placeholders2_7E[1];
.global .align 1 .b8 _ZN34_INTERNAL_1f365037_4_k_cu_84f554e96thrust24THRUST_300001_SM_1000_NS12placeholders2_8E[1];
.global .align 1 .b8 _ZN34_INTERNAL_1f365037_4_k_cu_84f554e96thrust24THRUST_300001_SM_1000_NS12placeholders2_9E[1];
.global .align 1 .b8 _ZN34_INTERNAL_1f365037_4_k_cu_84f554e96thrust24THRUST_300001_SM_1000_NS12placeholders3_10E[1];
.global .align 1 .b8 _ZN34_INTERNAL_1f365037_4_k_cu_84f554e96thrust24THRUST_300001_SM_1000_NS3seqE[1];
.global .align 1 .b8 _ZN34_INTERNAL_1f365037_4_k_cu_84f554e96thrust24THRUST_300001_SM_1000_NS6deviceE[1];

.visible .entry _Z21findZeroInDegreeNodesPKiPii(
	.param .u64 .ptr .align 1 _Z21findZeroInDegreeNodesPKiPii_param_0,
	.param .u64 .ptr .align 1 _Z21findZeroInDegreeNodesPKiPii_param_1,
	.param .u32 _Z21findZeroInDegreeNodesPKiPii_param_2
)
{
	.reg .pred 	%p<3>;
	.reg .b32 	%r<8>;
	.reg .b64 	%rd<8>;

	ld.param.u64 	%rd1, [_Z21findZeroInDegreeNodesPKiPii_param_0];
	ld.param.u64 	%rd2, [_Z21findZeroInDegreeNodesPKiPii_param_1];
	ld.param.u32 	%r2, [_Z21findZeroInDegreeNodesPKiPii_param_2];
	mov.u32 	%r3, %ctaid.x;
	mov.u32 	%r4, %ntid.x;
	mov.u32 	%r5, %tid.x;
	mad.lo.s32 	%r1, %r3, %r4, %r5;
	setp.ge.s32 	%p1, %r1, %r2;
	@%p1 bra 	$L__BB0_2;
	cvta.to.global.u64 	%rd3, %rd1;
	cvta.to.global.u64 	%rd4, %rd2;
	mul.wide.s32 	%rd5, %r1, 4;
	add.s64 	%rd6, %rd3, %rd5;
	ld.global.u32 	%r6, [%rd6];
	setp.eq.s32 	%p2, %r6, 0;
	selp.u32 	%r7, 1, 0, %p2;
	add.s64 	%rd7, %rd4, %rd5;
	st.global.u32 	[%rd7], %r7;
$L__BB0_2:
	ret;

}
	// .globl	_Z18markProcessedNodesPiPKii
.visible .entry _Z18markProcessedNodesPiPKii(
	.param .u64 .ptr .align 1 _Z18markProcessedNodesPiPKii_param_0,
	.param .u64 .ptr .align 1 _Z18markProcessedNodesPiPKii_param_1,
	.param .u32 _Z18markProcessedNodesPiPKii_param_2
)
{
	.reg .pred 	%p<2>;
	.reg .b32 	%r<8>;
	.reg .b64 	%rd<9>;

	ld.param.u64 	%rd1, [_Z18markProcessedNodesPiPKii_param_0];
	ld.param.u64 	%rd2, [_Z18markProcessedNodesPiPKii_param_1];
	ld.param.u32 	%r2, [_Z18markProcessedNodesPiPKii_param_2];
	mov.u32 	%r3, %ctaid.x;
	mov.u32 	%r4, %ntid.x;
	mov.u32 	%r5, %tid.x;
	mad.lo.s32 	%r1, %r3, %r4, %r5;
	setp.ge.s32 	%p1, %r1, %r2;
	@%p1 bra 	$L__BB1_2;
	cvta.to.global.u64 	%rd3, %rd2;
	cvta.to.global.u64 	%rd4, %rd1;
	mul.wide.s32 	%rd5, %r1, 4;
	add.s64 	%rd6, %rd3, %rd5;
	ld.global.u32 	%r6, [%rd6];
	mul.wide.s32 	%rd7, %r6, 4;
	add.s64 	%rd8, %rd4, %rd7;
	mov.b32 	%r7, -1;
	st.global.u32 	[%rd8], %r7;
$L__BB1_2:
	ret;

}
	// .globl	_Z14reduceInDegreePiPKiS1_S1_i
.visible .entry _Z14reduceInDegreePiPKiS1_S1_i(
	.param .u64 .ptr .align 1 _Z14reduceInDegreePiPKiS1_S1_i_param_0,
	.param .u64 .ptr .align 1 _Z14reduceInDegreePiPKiS1_S1_i_param_1,
	.param .u64 .ptr .align 1 _Z14reduceInDegreePiPKiS1_S1_i_param_2,
	.param .u64 .ptr .align 1 _Z14reduceInDegreePiPKiS1_S1_i_param_3,
	.param .u32 _Z14reduceInDegreePiPKiS1_S1_i_param_4
)
{
	.reg .pred 	%p<4>;
	.reg .b32 	%r<15>;
	.reg .b64 	%rd<17>;

	ld.param.u64 	%rd4, [_Z14reduceInDegreePiPKiS1_S1_i_param_0];
	ld.param.u64 	%rd5, [_Z14reduceInDegreePiPKiS1_S1_i_param_1];
	ld.param.u64 	%rd6, [_Z14reduceInDegreePiPKiS1_S1_i_param_2];
	ld.param.u64 	%rd7, [_Z14reduceInDegreePiPKiS1_S1_i_param_3];
	ld.param.u32 	%r5, [_Z14reduceInDegreePiPKiS1_S1_i_param_4];
	mov.u32 	%r6, %ctaid.x;
	mov.u32 	%r7, %ntid.x;
	mov.u32 	%r8, %tid.x;
	mad.lo.s32 	%r1, %r6, %r7, %r8;
	setp.ge.s32 	%p1, %r1, %r5;
	@%p1 bra 	$L__BB2_4;
	cvta.to.global.u64 	%rd8, %rd6;
	cvta.to.global.u64 	%rd9, %rd7;
	mul.wide.s32 	%rd10, %r1, 4;
	add.s64 	%rd11, %rd9, %rd10;
	ld.global.u32 	%r9, [%rd11];
	mul.wide.s32 	%rd12, %r9, 4;
	add.s64 	%rd1, %rd8, %rd12;
	ld.global.u32 	%r14, [%rd1];
	ld.global.u32 	%r10, [%rd1+4];
	setp.ge.s32 	%p2, %r14, %r10;
	@%p2 bra 	$L__BB2_4;
	cvta.to.global.u64 	%rd2, %rd5;
	cvta.to.global.u64 	%rd3, %rd4;
$L__BB2_3:
	mul.wide.s32 	%rd13, %r14, 4;
	add.s64 	%rd14, %rd2, %rd13;
	ld.global.u32 	%r11, [%rd14];
	mul.wide.s32 	%rd15, %r11, 4;
	add.s64 	%rd16, %rd3, %rd15;
	atom.global.add.u32 	%r12, [%rd16], -1;
	add.s32 	%r14, %r14, 1;
	ld.global.u32 	%r13, [%rd1+4];
	setp.lt.s32 	%p3, %r14, %r13;
	@%p3 bra 	$L__BB2_3;
$L__BB2_4:
	ret;

}
	// .globl	_ZN3cub18CUB_300001_SM_10006detail11EmptyKernelIvEEvv
.visible .entry _ZN3cub18CUB_300001_SM_10006detail11EmptyKernelIvEEvv()
{


	ret;

}
	// .globl	_ZN3cub18CUB_300001_SM_10006detail8for_each13static_kernelINS2_12policy_hub_t12policy_500_tEmN6thrust24THRUST_300001_SM_1000_NS8cuda_cub20__uninitialized_fill7functorINS7_10device_ptrIiEEiEEEEvT0_T1_
.visible .entry _ZN3cub18CUB_300001_SM_10006detail8for_each13static_kernelINS2_12policy_hub_t12policy_500_tEmN6thrust24THRUST_300001_SM_1000_NS8cuda_cub20__uninitialized_fill7functorINS7_10device_ptrIiEEiEEEEvT0_T1_(
	.param .u64 _ZN3cub18CUB_300001_SM_10006detail8for_each13static_kernelINS2_12policy_hub_t12policy_500_tEmN6thrust24THRUST_300001_SM_1000_NS8cuda_cub20__uninitialized_fill7functorINS7_10device_ptrIiEEiEEEEvT0_T1__param_0,
	.param .align 8 .b8 _ZN3cub18CUB_300001_SM_10006detail8for_each13static_kernelINS2_12policy_hub_t12policy_500_tEmN6thrust24THRUST_300001_SM_1000_NS8cuda_cub20__uninitialized_fill7functorINS7_10device_ptrIiEEiEEEEvT0_T1__param_1[16]
)
.maxntid 256
{
	.reg .pred 	%p<4>;
	.reg .b16 	%rs<5>;
	.reg .b32 	%r<12>;
	.reg .b64 	%rd<16>;

	ld.param.u32 	%r3, [_ZN3cub18CUB_300001_SM_10006detail8for_each13static_kernelINS2_12policy_hub_t12policy_500_tEmN6thrust24THRUST_300001_SM_1000_NS8cuda_cub20__uninitialized_fill7functorINS7_10device_ptrIiEEiEEEEvT0_T1__param_1+8];
	ld.param.u64 	%rd4, [_ZN3cub18CUB_300001_SM_10006detail8for_each13static_kernelINS2_12policy_hub_t12policy_500_tEmN6thrust24THRUST_300001_SM_1000_NS8cuda_cub20__uninitialized_fill7functorINS7_10device_ptrIiEEiEEEEvT0_T1__param_1];
	ld.param.u64 	%rd5, [_ZN3cub18CUB_300001_SM_10006detail8for_each13static_kernelINS2_12policy_hub_t12policy_500_tEmN6thrust24THRUST_300001_SM_1000_NS8cuda_cub20__uninitialized_fill7functorINS7_10device_ptrIiEEiEEEEvT0_T1__param_0];
	mov.u32 	%r9, %ctaid.x;
	mul.wide.u32 	%rd1, %r9, 512;
	sub.s64 	%rd2, %rd5, %rd1;
	setp.lt.u64 	%p1, %rd2, 512;
	@%p1 bra 	$L__BB4_2;
	mov.u32 	%r11, %tid.x;
	cvta.to.global.u64 	%rd11, %rd4;
	cvt.u64.u32 	%rd12, %r11;
	add.s64 	%rd13, %rd1, %rd12;
	shl.b64 	%rd14, %rd13, 2;
	add.s64 	%rd15, %rd11, %rd14;
	st.global.u32 	[%rd15], %r3;
	st.global.u32 	[%rd15+1024], %r3;
	bra.uni 	$L__BB4_6;
$L__BB4_2:
	cvta.to.global.u64 	%rd6, %rd4;
	mov.u32 	%r2, %tid.x;
	cvt.u64.u32 	%rd7, %r2;
	setp.le.u64 	%p2, %rd2, %rd7;
	add.s64 	%rd8, %rd1, %rd7;
	shl.b64 	%rd9, %rd8, 2;
	add.s64 	%rd3, %rd6, %rd9;
	@%p2 bra 	$L__BB4_4;
	st.global.u32 	[%rd3], %r3;
$L__BB4_4:
	add.s32 	%r10, %r2, 256;
	cvt.u64.u32 	%rd10, %r10;
	setp.le.u64 	%p3, %rd2, %rd10;
	@%p3 bra 	$L__BB4_6;
	st.global.u32 	[%rd3+1024], %r3;
$L__BB4_6:
	ret;

}
	// .globl	_ZN3cub18CUB_300001_SM_10006detail8for_each13static_kernelINS2_12policy_hub_t12policy_500_tElNS2_12op_wrapper_tIl14ScatterFunctorN6thrust24THRUST_300001_SM_1000_NS17counting_iteratorIiNS9_11use_defaultESB_SB_EEEEEEvT0_T1_
.visible .entry _ZN3cub18CUB_300001_SM_10006detail8for_each13static_kernelINS2_12policy_hub_t12policy_500_tElNS2_12op_wrapper_tIl14ScatterFunctorN6thrust24THRUST_300001_SM_1000_NS17counting_iteratorIiNS9_11use_defaultESB_SB_EEEEEEvT0_T1_(
	.param .u64 _ZN3cub18CUB_300001_SM_10006detail8for_each13static_kernelINS2_12policy_hub_t12policy_500_tElNS2_12op_wrapper_tIl14ScatterFunctorN6thrust24THRUST_300001_SM_1000_NS17counting_iteratorIiNS9_11use_defaultESB_SB_EEEEEEvT0_T1__param_0,
	.param .align 8 .b8 _ZN3cub18CUB_300001_SM_10006detail8for_each13static_kernelINS2_12policy_hub_t12policy_500_tElNS2_12op_wrapper_tIl14ScatterFunctorN6thrust24THRUST_300001_SM_1000_NS17counting_iteratorIiNS9_11use_defaultESB_SB_EEEEEEvT0_T1__param_1[32]
)
.maxntid 256
{
	.reg .pred 	%p<8>;
	.reg .b32 	%r<22>;
	.reg .b64 	%rd<35>;

	ld.param.u64 	%rd12, [_ZN3cub18CUB_300001_SM_10006detail8for_each13static_kernelINS2_12policy_hub_t12policy_500_tElNS2_12op_wrapper_tIl14ScatterFunctorN6thrust24THRUST_300001_SM_1000_NS17counting_iteratorIiNS9_11use_defaultESB_SB_EEEEEEvT0_T1__param_1+24];
	ld.param.u64 	%rd11, [_ZN3cub18CUB_300001_SM_10006detail8for_each13static_kernelINS2_12policy_hub_t12policy_500_tElNS2_12op_wrapper_tIl14ScatterFunctorN6thrust24THRUST_300001_SM_1000_NS17counting_iteratorIiNS9_11use_defaultESB_SB_EEEEEEvT0_T1__param_1+16];
	ld.param.u64 	%rd10, [_ZN3cub18CUB_300001_SM_10006detail8for_each13static_kernelINS2_12policy_hub_t12policy_500_tElNS2_12op_wrapper_tIl14ScatterFunctorN6thrust24THRUST_300001_SM_1000_NS17counting_iteratorIiNS9_11use_defaultESB_SB_EEEEEEvT0_T1__param_1+8];
	ld.param.u32 	%r7, [_ZN3cub18CUB_300001_SM_10006detail8for_each13static_kernelINS2_12policy_hub_t12policy_500_tElNS2_12op_wrapper_tIl14ScatterFunctorN6thrust24THRUST_300001_SM_1000_NS17counting_iteratorIiNS9_11use_defaultESB_SB_EEEEEEvT0_T1__param_1];
	ld.param.u64 	%rd13, [_ZN3cub18CUB_300001_SM_10006detail8for_each13static_kernelINS2_12policy_hub_t12policy_500_tElNS2_12op_wrapper_tIl14ScatterFunctorN6thrust24THRUST_300001_SM_1000_NS17counting_iteratorIiNS9_11use_defaultESB_SB_EEEEEEvT0_T1__param_0];
	mov.u32 	%r8, %ctaid.x;
	mul.wide.u32 	%rd1, %r8, 512;
	sub.s64 	%rd2, %rd13, %rd1;
	setp.lt.s64 	%p1, %rd2, 512;
	@%p1 bra 	$L__BB5_5;
	cvta.to.global.u64 	%rd28, %rd10;
	cvta.to.global.u64 	%rd29, %rd11;
	cvta.to.global.u64 	%rd3, %rd12;
	mov.u32 	%r14, %tid.x;
	cvt.u32.u64 	%r15, %rd1;
	add.s32 	%r16, %r14, %r15;
	add.s32 	%r1, %r16, %r7;
	mul.wide.s32 	%rd30, %r1, 4;
	add.s64 	%rd4, %rd28, %rd30;
	ld.global.u32 	%r17, [%rd4];
	setp.ne.s32 	%p6, %r17, 1;
	add.s64 	%rd5, %rd29, %rd30;
	@%p6 bra 	$L__BB5_3;
	ld.global.u32 	%r18, [%rd5];
	mul.wide.s32 	%rd31, %r18, 4;
	add.s64 	%rd32, %rd3, %rd31;
	st.global.u32 	[%rd32], %r1;
$L__BB5_3:
	ld.global.u32 	%r19, [%rd4+1024];
	setp.ne.s32 	%p7, %r19, 1;
	@%p7 bra 	$L__BB5_11;
	add.s32 	%r20, %r1, 256;
	ld.global.u32 	%r21, [%rd5+1024];
	mul.wide.s32 	%rd33, %r21, 4;
	add.s64 	%rd34, %rd3, %rd33;
	st.global.u32 	[%rd34], %r20;
	bra.uni 	$L__BB5_11;
$L__BB5_5:
	cvta.to.global.u64 	%rd6, %rd10;
	cvta.to.global.u64 	%rd7, %rd11;
	cvta.to.global.u64 	%rd8, %rd12;
	mov.u32 	%r2, %tid.x;
	cvt.s64.s32 	%rd9, %rd2;
	cvt.u32.u64 	%r9, %rd1;
	add.s32 	%r3, %r7, %r9;
	cvt.u64.u32 	%rd14, %r2;
	setp.le.s64 	%p2, %rd9, %rd14;
	@%p2 bra 	$L__BB5_8;
	add.s32 	%r4, %r3, %r2;
	mul.wide.s32 	%rd15, %r4, 4;
	add.s64 	%rd16, %rd6, %rd15;
	ld.global.u32 	%r10, [%rd16];
	setp.ne.s32 	%p3, %r10, 1;
	@%p3 bra 	$L__BB5_8;
	add.s64 	%rd18, %rd7, %rd15;
	ld.global.u32 	%r11, [%rd18];
	mul.wide.s32 	%rd19, %r11, 4;
	add.s64 	%rd20, %rd8, %rd19;
	st.global.u32 	[%rd20], %r4;
$L__BB5_8:
	add.s32 	%r5, %r2, 256;
	cvt.u64.u32 	%rd21, %r5;
	setp.le.s64 	%p4, %rd9, %rd21;
	@%p4 bra 	$L__BB5_11;
	add.s32 	%r6, %r3, %r5;
	mul.wide.s32 	%rd22, %r6, 4;
	add.s64 	%rd23, %rd6, %rd22;
	ld.global.u32 	%r12, [%rd23];
	setp.ne.s32 	%p5, %r12, 1;
	@%p5 bra 	$L__BB5_11;
	add.s64 	%rd25, %rd7, %rd22;
	ld.global.u32 	%r13, [%rd25];
	mul.wide.s32 	%rd26, %r13, 4;
	add.s64 	%rd27, %rd8, %rd26;
	st.global.u32 	[%rd27], %r6;
$L__BB5_11:
	ret;

}
	// .globl	_ZN3cub18CUB_300001_SM_10006detail8for_each13static_kernelINS2_12policy_hub_t12policy_500_tElN6thrust24THRUST_300001_SM_1000_NS8cuda_cub6__fill7functorINS7_6detail15normal_iteratorINS7_10device_ptrIiEEEEiEEEEvT0_T1_
.visible .entry _ZN3cub18CUB_300001_SM_10006detail8for_each13static_kernelINS2_12policy_hub_t12policy_500_tElN6thrust24THRUST_300001_SM_1000_NS8cuda_cub6__fill7functorINS7_6detail15normal_iteratorINS7_10device_ptrIiEEEEiEEEEvT0_T1_(
	.param .u64 _ZN3cub18CUB_300001_SM_10006detail8for_each13static_kernelINS2_12policy_hub_t12policy_500_tElN6thrust24THRUST_300001_SM_1000_NS8cuda_cub6__fill7functorINS7_6detail15normal_iteratorINS7_10device_ptrIiEEEEiEEEEvT0_T1__param_0,
	.param .align 8 .b8 _ZN3cub18CUB_300001_SM_10006detail8for_each13static_kernelINS2_12policy_hub_t12policy_500_tElN6thrust24THRUST_300001_SM_1000_NS8cuda_cub6__fill7functorINS7_6detail15normal_iteratorINS7_10device_ptrIiEEEEiEEEEvT0_T1__param_1[16]
)
.maxntid 256
{
	.reg .pred 	%p<4>;
	.reg .b16 	%rs<5>;
	.reg .b32 	%r<12>;
	.reg .b64 	%rd<17>;

	ld.param.u32 	%r3, [_ZN3cub18CUB_300001_SM_10006detail8for_each13static_kernelINS2_12policy_hub_t12policy_500_tElN6thrust24THRUST_300001_SM_1000_NS8cuda_cub6__fill7functorINS7_6detail15normal_iteratorINS7_10device_ptrIiEEEEiEEEEvT0_T1__param_1+8];
	ld.param.u64 	%rd5, [_ZN3cub18CUB_300001_SM_10006detail8for_each13static_kernelINS2_12policy_hub_t12policy_500_tElN6thrust24THRUST_300001_SM_1000_NS8cuda_cub6__fill7functorINS7_6detail15normal_iteratorINS7_10device_ptrIiEEEEiEEEEvT0_T1__param_1];
	ld.param.u64 	%rd6, [_ZN3cub18CUB_300001_SM_10006detail8for_each13static_kernelINS2_12policy_hub_t12policy_500_tElN6thrust24THRUST_300001_SM_1000_NS8cuda_cub6__fill7functorINS7_6detail15normal_iteratorINS7_10device_ptrIiEEEEiEEEEvT0_T1__param_0];
	mov.u32 	%r9, %ctaid.x;
	mul.wide.u32 	%rd1, %r9, 512;
	sub.s64 	%rd2, %rd6, %rd1;
	setp.lt.s64 	%p1, %rd2, 512;
	@%p1 bra 	$L__BB6_2;
	mov.u32 	%r11, %tid.x;
	cvta.to.global.u64 	%rd12, %rd5;
	cvt.u64.u32 	%rd13, %r11;
	add.s64 	%rd14, %rd1, %rd13;
	shl.b64 	%rd15, %rd14, 2;
	add.s64 	%rd16, %rd12, %rd15;
	st.global.u32 	[%rd16], %r3;
	st.global.u32 	[%rd16+1024], %r3;
	bra.uni 	$L__BB6_6;
$L__BB6_2:
	cvta.to.global.u64 	%rd7, %rd5;
	mov.u32 	%r2, %tid.x;
	cvt.s64.s32 	%rd3, %rd2;
	cvt.u64.u32 	%rd8, %r2;
	setp.le.s64 	%p2, %rd3, %rd8;
	add.s64 	%rd9, %rd1, %rd8;
	shl.b64 	%rd10, %rd9, 2;
	add.s64 	%rd4, %rd7, %rd10;
	@%p2 bra 	$L__BB6_4;
	st.global.u32 	[%rd4], %r3;
$L__BB6_4:
	add.s32 	%r10, %r2, 256;
	cvt.u64.u32 	%rd11, %r10;
	setp.le.s64 	%p3, %rd3, %rd11;
	@%p3 bra 	$L__BB6_6;
	st.global.u32 	[%rd4+1024], %r3;
$L__BB6_6:
	ret;

}
	// .globl	_ZN3cub18CUB_300001_SM_10006detail6reduce28DeviceReduceSingleTileKernelINS2_10policy_hubIijN4cuda3std3__44plusIiEEE10Policy1000EN6thrust24THRUST_300001_SM_1000_NS6detail15normal_iteratorINSD_10device_ptrIiEEEEPijS9_iiNS7_10__identityEEEvT0_T1_T2_T3_T4_T6_
.visible .entry _ZN3cub18CUB_300001_SM_10006detail6reduce28DeviceReduceSingleTileKernelINS2_10policy_hubIijN4cuda3std3__44plusIiEEE10Policy1000EN6thrust24THRUST_300001_SM_1000_NS6detail15normal_iteratorINSD_10device_ptrIiEEEEPijS9_iiNS7_10__identityEEEvT0_T1_T2_T3_T4_T6_(
	.param .align 8 .b8 _ZN3cub18CUB_300001_SM_10006detail6reduce28DeviceReduceSingleTileKernelINS2_10policy_hubIijN4cuda3std3__44plusIiEEE10Policy1000EN6thrust24THRUST_300001_SM_1000_NS6detail15normal_iteratorINSD_10device_ptrIiEEEEPijS9_iiNS7_10__identityEEEvT0_T1_T2_T3_T4_T6__param_0[8],
	.param .u64 .ptr .align 1 _ZN3cub18CUB_300001_SM_10006detail6reduce28DeviceReduceSingleTileKernelINS2_10policy_hubIijN4cuda3std3__44plusIiEEE10Policy1000EN6thrust24THRUST_300001_SM_1000_NS6detail15normal_iteratorINSD_10device_ptrIiEEEEPijS9_iiNS7_10__identityEEEvT0_T1_T2_T3_T4_T6__param_1,
	.param .u32 _ZN3cub18CUB_300001_SM_10006detail6reduce28DeviceReduceSingleTileKernelINS2_10policy_hubIijN4cuda3std3__44plusIiEEE10Policy1000EN6thrust24THRUST_300001_SM_1000_NS6detail15normal_iteratorINSD_10device_ptrIiEEEEPijS9_iiNS7_10__identityEEEvT0_T1_T2_T3_T4_T6__param_2,
	.param .align 1 .b8 _ZN3cub18CUB_300001_SM_10006detail6reduce28DeviceReduceSingleTileKernelINS2_10policy_hubIijN4cuda3std3__44plusIiEEE10Policy1000EN6thrust24THRUST_300001_SM_1000_NS6detail15normal_iteratorINSD_10device_ptrIiEEEEPijS9_iiNS7_10__identityEEEvT0_T1_T2_T3_T4_T6__param_3[1],
	.param .u32 _ZN3cub18CUB_300001_SM_10006detail6reduce28DeviceReduceSingleTileKernelINS2_10policy_hubIijN4cuda3std3__44plusIiEEE10Policy1000EN6thrust24THRUST_300001_SM_1000_NS6detail15normal_iteratorINSD_10device_ptrIiEEEEPijS9_iiNS7_10__identityEEEvT0_T1_T2_T3_T4_T6__param_4,
	.param .align 1 .b8 _ZN3cub18CUB_300001_SM_10006detail6reduce28DeviceReduceSingleTileKernelINS2_10policy_hubIijN4cuda3std3__44plusIiEEE10Policy1000EN6thrust24THRUST_300001_SM_1000_NS6detail15normal_iteratorINSD_10device_ptrIiEEEEPijS9_iiNS7_10__identityEEEvT0_T1_T2_T3_T4_T6__param_5[1]
)
.maxntid 256
.minnctapersm 1
{
	.reg .pred 	%p<59>;
	.reg .b32 	%r<511>;
	.reg .b64 	%rd<84>;
	// demoted variable
	.shared .align 4 .b8 _ZZN3cub18CUB_300001_SM_10006detail6reduce28DeviceReduceSingleTileKernelINS2_10policy_hubIijN4cuda3std3__44plusIiEEE10Policy1000EN6thrust24THRUST_300001_SM_1000_NS6detail15normal_iteratorINSD_10device_ptrIiEEEEPijS9_iiNS7_10__identityEEEvT0_T1_T2_T3_T4_T6_E12temp_storage[44];
	ld.param.u64 	%rd9, [_ZN3cub18CUB_300001_SM_10006detail6reduce28DeviceReduceSingleTileKernelINS2_10policy_hubIijN4cuda3std3__44plusIiEEE10Policy1000EN6thrust24THRUST_300001_SM_1000_NS6detail15normal_iteratorINSD_10device_ptrIiEEEEPijS9_iiNS7_10__identityEEEvT0_T1_T2_T3_T4_T6__param_0];
	ld.param.u64 	%rd10, [_ZN3cub18CUB_300001_SM_10006detail6reduce28DeviceReduceSingleTileKernelINS2_10policy_hubIijN4cuda3std3__44plusIiEEE10Policy1000EN6thrust24THRUST_300001_SM_1000_NS6detail15normal_iteratorINSD_10device_ptrIiEEEEPijS9_iiNS7_10__identityEEEvT0_T1_T2_T3_T4_T6__param_1];
	ld.param.u32 	%r90, [_ZN3cub18CUB_300001_SM_10006detail6reduce28DeviceReduceSingleTileKernelINS2_10policy_hubIijN4cuda3std3__44plusIiEEE10Policy1000EN6thrust24THRUST_300001_SM_1000_NS6detail15normal_iteratorINSD_10device_ptrIiEEEEPijS9_iiNS7_10__identityEEEvT0_T1_T2_T3_T4_T6__param_2];
	ld.param.u32 	%r91, [_ZN3cub18CUB_300001_SM_10006detail6reduce28DeviceReduceSingleTileKernelINS2_10policy_hubIijN4cuda3std3__44plusIiEEE10Policy1000EN6thrust24THRUST_300001_SM_1000_NS6detail15normal_iteratorINSD_10device_ptrIiEEEEPijS9_iiNS7_10__identityEEEvT0_T1_T2_T3_T4_T6__param_4];
	cvta.to.global.u64 	%rd1, %rd10;
	setp.ne.s32 	%p1, %r90, 0;
	@%p1 bra 	$L__BB7_3;
	mov.u32 	%r471, %tid.x;
	setp.ne.s32 	%p58, %r471, 0;
	@%p58 bra 	$L__BB7_52;
	st.global.u32 	[%rd1], %r91;
	bra.uni 	$L__BB7_52;
$L__BB7_3:
	cvta.to.global.u64 	%rd2, %rd9;
	setp.gt.u32 	%p2, %r90, 4095;
	@%p2 bra 	$L__BB7_28;
	mov.u32 	%r1, %tid.x;
	setp.ge.u32 	%p24, %r1, %r90;
	mov.b32 	%r488, 0;
	mov.u32 	%r478, %r1;
	@%p24 bra 	$L__BB7_6;
	mul.wide.u32 	%rd73, %r1, 4;
	add.s64 	%rd74, %rd2, %rd73;
	ld.global.u32 	%r488, [%rd74];
	add.s32 	%r478, %r1, 256;
$L__BB7_6:
	setp.ge.u32 	%p25, %r478, %r90;
	@%p25 bra 	$L__BB7_19;
	not.b32 	%r298, %r478;
	add.s32 	%r299, %r90, %r298;
	shr.u32 	%r300, %r299, 8;
	add.s32 	%r6, %r300, 1;
	and.b32  	%r7, %r6, 15;
	setp.lt.u32 	%p26, %r299, 3840;
	@%p26 bra 	$L__BB7_10;
	and.b32  	%r301, %r6, 33554416;
	neg.s32 	%r474, %r301;
	mul.wide.u32 	%rd75, %r478, 4;
	add.s64 	%rd76, %rd75, %rd2;
	add.s64 	%rd82, %rd76, 8192;
$L__BB7_9:
	.pragma "nounroll";
	ld.global.u32 	%r302, [%rd82+-8192];
	add.s32 	%r303, %r302, %r488;
	ld.global.u32 	%r304, [%rd82+-7168];
	add.s32 	%r305, %r304, %r303;
	ld.global.u32 	%r306, [%rd82+-6144];
	add.s32 	%r307, %r306, %r305;
	ld.global.u32 	%r308, [%rd82+-5120];
	add.s32 	%r309, %r308, %r307;
	ld.global.u32 	%r310, [%rd82+-4096];
	add.s32 	%r311, %r310, %r309;
	ld.global.u32 	%r312, [%rd82+-3072];
	add.s32 	%r313, %r312, %r311;
	ld.global.u32 	%r314, [%rd82+-2048];
	add.s32 	%r315, %r314, %r313;
	ld.global.u32 	%r316, [%rd82+-1024];
	add.s32 	%r317, %r316, %r315;
	ld.global.u32 	%r318, [%rd82];
	add.s32 	%r319, %r318, %r317;
	ld.global.u32 	%r320, [%rd82+1024];
	add.s32 	%r321, %r320, %r319;
	ld.global.u32 	%r322, [%rd82+2048];
	add.s32 	%r323, %r322, %r321;
	ld.global.u32 	%r324, [%rd82+3072];
	add.s32 	%r325, %r324, %r323;
	ld.global.u32 	%r326, [%rd82+4096];
	add.s32 	%r327, %r326, %r325;
	ld.global.u32 	%r328, [%rd82+5120];
	add.s32 	%r329, %r328, %r327;
	ld.global.u32 	%r330, [%rd82+6144];
	add.s32 	%r331, %r330, %r329;
	ld.global.u32 	%r332, [%rd82+7168];
	add.s32 	%r488, %r332, %r331;
	add.s32 	%r478, %r478, 4096;
	add.s32 	%r474, %r474, 16;
	add.s64 	%rd82, %rd82, 16384;
	setp.ne.s32 	%p27, %r474, 0;
	@%p27 bra 	$L__BB7_9;
$L__BB7_10:
	setp.eq.s32 	%p28, %r7, 0;
	@%p28 bra 	$L__BB7_19;
	and.b32  	%r18, %r6, 7;
	setp.lt.u32 	%p29, %r7, 8;
	@%p29 bra 	$L__BB7_13;
	mul.wide.u32 	%rd77, %r478, 4;
	add.s64 	%rd78, %rd2, %rd77;
	ld.global.u32 	%r334, [%rd78];
	add.s32 	%r335, %r334, %r488;
	ld.global.u32 	%r336, [%rd78+1024];
	add.s32 	%r337, %r336, %r335;
	ld.global.u32 	%r338, [%rd78+2048];
	add.s32 	%r339, %r338, %r337;
	ld.global.u32 	%r340, [%rd78+3072];
	add.s32 	%r341, %r340, %r339;
	ld.global.u32 	%r342, [%rd78+4096];
	add.s32 	%r343, %r342, %r341;
	ld.global.u32 	%r344, [%rd78+5120];
	add.s32 	%r345, %r344, %r343;
	ld.global.u32 	%r346, [%rd78+6144];
	add.s32 	%r347, %r346, %r345;
	ld.global.u32 	%r348, [%rd78+7168];
	add.s32 	%r488, %r348, %r347;
	add.s32 	%r478, %r478, 2048;
$L__BB7_13:
	setp.eq.s32 	%p30, %r18, 0;
	@%p30 bra 	$L__BB7_19;
	and.b32  	%r24, %r6, 3;
	setp.lt.u32 	%p31, %r18, 4;
	@%p31 bra 	$L__BB7_16;
	mul.wide.u32 	%rd79, %r478, 4;
	add.s64 	%rd80, %rd2, %rd79;
	ld.global.u32 	%r350, [%rd80];
	add.s32 	%r351, %r350, %r488;
	ld.global.u32 	%r352, [%rd80+1024];
	add.s32 	%r353, %r352, %r351;
	ld.global.u32 	%r354, [%rd80+2048];
	add.s32 	%r355, %r354, %r353;
	ld.global.u32 	%r356, [%rd80+3072];
	add.s32 	%r488, %r356, %r355;
	add.s32 	%r478, %r478, 1024;
$L__BB7_16:
	setp.eq.s32 	%p32, %r24, 0;
	@%p32 bra 	$L__BB7_19;
	mul.wide.u32 	%rd81, %r478, 4;
	add.s64 	%rd83, %rd2, %rd81;
	neg.s32 	%r486, %r24;
$L__BB7_18:
	.pragma "nounroll";
	ld.global.u32 	%r357, [%rd83];
	add.s32 	%r488, %r357, %r488;
	add.s64 	%rd83, %rd83, 1024;
	add.s32 	%r486, %r486, 1;
	setp.ne.s32 	%p33, %r486, 0;
	@%p33 bra 	$L__BB7_18;
$L__BB7_19:
	setp.lt.u32 	%p34, %r90, 256;
	@%p34 bra 	$L__BB7_24;
	// begin inline asm
	mov.u32 %r421, %laneid;
	// end inline asm
	mov.b32 	%r424, 1;
	mov.b32 	%r445, 31;
	mov.b32 	%r446, -1;
	// begin inline asm
	shfl.sync.down.b32 %r422, %r488, %r424, %r445, %r446;
	// end inline asm
	setp.gt.s32 	%p50, %r421, 30;
	selp.b32 	%r447, 0, %r422, %p50;
	add.s32 	%r428, %r447, %r488;
	mov.b32 	%r429, 2;
	// begin inline asm
	shfl.sync.down.b32 %r427, %r428, %r429, %r445, %r446;
	// end inline asm
	setp.gt.s32 	%p51, %r421, 29;
	selp.b32 	%r448, 0, %r427, %p51;
	add.s32 	%r433, %r428, %r448;
	mov.b32 	%r434, 4;
	// begin inline asm
	shfl.sync.down.b32 %r432, %r433, %r434, %r445, %r446;
	// end inline asm
	setp.gt.s32 	%p52, %r421, 27;
	selp.b32 	%r449, 0, %r432, %p52;
	add.s32 	%r438, %r433, %r449;
	mov.b32 	%r439, 8;
	// begin inline asm
	shfl.sync.down.b32 %r437, %r438, %r439, %r445, %r446;
	// end inline asm
	setp.gt.s32 	%p53, %r421, 23;
	selp.b32 	%r450, 0, %r437, %p53;
	add.s32 	%r443, %r438, %r450;
	mov.b32 	%r444, 16;
	// begin inline asm
	shfl.sync.down.b32 %r442, %r443, %r444, %r445, %r446;
	// end inline asm
	setp.gt.s32 	%p54, %r421, 15;
	selp.b32 	%r451, 0, %r442, %p54;
	add.s32 	%r510, %r443, %r451;
	setp.ne.s32 	%p55, %r421, 0;
	@%p55 bra 	$L__BB7_22;
	shr.u32 	%r452, %r1, 3;
	and.b32  	%r453, %r452, 124;
	mov.u32 	%r454, _ZZN3cub18CUB_300001_SM_10006detail6reduce28DeviceReduceSingleTileKernelINS2_10policy_hubIijN4cuda3std3__44plusIiEEE10Policy1000EN6thrust24THRUST_300001_SM_1000_NS6detail15normal_iteratorINSD_10device_ptrIiEEEEPijS9_iiNS7_10__identityEEEvT0_T1_T2_T3_T4_T6_E12temp_storage;
	add.s32 	%r455, %r454, %r453;
	st.shared.u32 	[%r455+8], %r510;
$L__BB7_22:
	bar.sync 	0;
	setp.ne.s32 	%p56, %r1, 0;
	@%p56 bra 	$L__BB7_50;
	ld.shared.u32 	%r456, [_ZZN3cub18CUB_300001_SM_10006detail6reduce28DeviceReduceSingleTileKernelINS2_10policy_hubIijN4cuda3std3__44plusIiEEE10Policy1000EN6thrust24THRUST_300001_SM_1000_NS6detail15normal_iteratorINSD_10device_ptrIiEEEEPijS9_iiNS7_10__identityEEEvT0_T1_T2_T3_T4_T6_E12temp_storage+12];
	add.s32 	%r457, %r456, %r510;
	ld.shared.u32 	%r458, [_ZZN3cub18CUB_300001_SM_10006detail6reduce28DeviceReduceSingleTileKernelINS2_10policy_hubIijN4cuda3std3__44plusIiEEE10Policy1000EN6thrust24THRUST_300001_SM_1000_NS6detail15normal_iteratorINSD_10device_ptrIiEEEEPijS9_iiNS7_10__identityEEEvT0_T1_T2_T3_T4_T6_E12temp_storage+16];
	add.s32 	%r459, %r457, %r458;
	ld.shared.u32 	%r460, [_ZZN3cub18CUB_300001_SM_10006detail6reduce28DeviceReduceSingleTileKernelINS2_10policy_hubIijN4cuda3std3__44plusIiEEE10Policy1000EN6thrust24THRUST_300001_SM_1000_NS6detail15normal_iteratorINSD_10device_ptrIiEEEEPijS9_iiNS7_10__identityEEEvT0_T1_T2_T3_T4_T6_E12temp_storage+20];
	add.s32 	%r461, %r459, %r460;
	ld.shared.u32 	%r462, [_ZZN3cub18CUB_300001_SM_10006detail6reduce28DeviceReduceSingleTileKernelINS2_10policy_hubIijN4cuda3std3__44plusIiEEE10Policy1000EN6thrust24THRUST_300001_SM_1000_NS6detail15normal_iteratorINSD_10device_ptrIiEEEEPijS9_iiNS7_10__identityEEEvT0_T1_T2_T3_T4_T6_E12temp_storage+24];
	add.s32 	%r463, %r461, %r462;
	ld.shared.u32 	%r464, [_ZZN3cub18CUB_300001_SM_10006detail6reduce28DeviceReduceSingleTileKernelINS2_10policy_hubIijN4cuda3std3__44plusIiEEE10Policy1000EN6thrust24THRUST_300001_SM_1000_NS6detail15normal_iteratorINSD_10device_ptrIiEEEEPijS9_iiNS7_10__identityEEEvT0_T1_T2_T3_T4_T6_E12temp_storage+28];
	add.s32 	%r465, %r463, %r464;
	ld.shared.u32 	%r466, [_ZZN3cub18CUB_300001_SM_10006detail6reduce28DeviceReduceSingleTileKernelINS2_10policy_hubIijN4cuda3std3__44plusIiEEE10Policy1000EN6thrust24THRUST_300001_SM_1000_NS6detail15normal_iteratorINSD_10device_ptrIiEEEEPijS9_iiNS7_10__identityEEEvT0_T1_T2_T3_T4_T6_E12temp_storage+32];
	add.s32 	%r467, %r465, %r466;
	ld.shared.u32 	%r468, [_ZZN3cub18CUB_300001_SM_10006detail6reduce28DeviceReduceSingleTileKernelINS2_10policy_hubIijN4cuda3std3__44plusIiEEE10Policy1000EN6thrust24THRUST_300001_SM_1000_NS6detail15normal_iteratorINSD_10device_ptrIiEEEEPijS9_iiNS7_10__identityEEEvT0_T1_T2_T3_T4_T6_E12temp_storage+36];
	add.s32 	%r510, %r467, %r468;
	bra.uni 	$L__BB7_50;
$L__BB7_24:
	// begin inline asm
	mov.u32 %r358, %laneid;
	// end inline asm
	and.b32  	%r384, %r1, 992;
	add.s32 	%r385, %r384, 32;
	setp.gt.u32 	%p35, %r385, %r90;
	not.b32 	%r386, %r384;
	add.s32 	%r387, %r90, %r386;
	selp.b32 	%r382, %r387, 31, %p35;
	mov.b32 	%r361, 1;
	mov.b32 	%r383, -1;
	// begin inline asm
	shfl.sync.down.b32 %r359, %r488, %r361, %r382, %r383;
	// end inline asm
	setp.lt.s32 	%p36, %r358, %r382;
	selp.b32 	%r388, %r359, 0, %p36;
	add.s32 	%r365, %r388, %r488;
	mov.b32 	%r366, 2;
	// begin inline asm
	shfl.sync.down.b32 %r364, %r365, %r366, %r382, %r383;
	// end inline asm
	add.s32 	%r389, %r358, 2;
	setp.gt.s32 	%p37, %r389, %r382;
	selp.b32 	%r390, 0, %r364, %p37;
	add.s32 	%r370, %r365, %r390;
	mov.b32 	%r371, 4;
	// begin inline asm
	shfl.sync.down.b32 %r369, %r370, %r371, %r382, %r383;
	// end inline asm
	add.s32 	%r391, %r358, 4;
	setp.gt.s32 	%p38, %r391, %r382;
	selp.b32 	%r392, 0, %r369, %p38;
	add.s32 	%r375, %r370, %r392;
	mov.b32 	%r376, 8;
	// begin inline asm
	shfl.sync.down.b32 %r374, %r375, %r376, %r382, %r383;
	// end inline asm
	add.s32 	%r393, %r358, 8;
	setp.gt.s32 	%p39, %r393, %r382;
	selp.b32 	%r394, 0, %r374, %p39;
	add.s32 	%r380, %r375, %r394;
	mov.b32 	%r381, 16;
	// begin inline asm
	shfl.sync.down.b32 %r379, %r380, %r381, %r382, %r383;
	// end inline asm
	add.s32 	%r395, %r358, 16;
	setp.gt.s32 	%p40, %r395, %r382;
	selp.b32 	%r396, 0, %r379, %p40;
	add.s32 	%r510, %r380, %r396;
	setp.ne.s32 	%p41, %r358, 0;
	@%p41 bra 	$L__BB7_26;
	shr.u32 	%r397, %r1, 3;
	and.b32  	%r398, %r397, 124;
	mov.u32 	%r399, _ZZN3cub18CUB_300001_SM_10006detail6reduce28DeviceReduceSingleTileKernelINS2_10policy_hubIijN4cuda3std3__44plusIiEEE10Policy1000EN6thrust24THRUST_300001_SM_1000_NS6detail15normal_iteratorINSD_10device_ptrIiEEEEPijS9_iiNS7_10__identityEEEvT0_T1_T2_T3_T4_T6_E12temp_storage;
	add.s32 	%r400, %r399, %r398;
	st.shared.u32 	[%r400+8], %r510;
$L__BB7_26:
	bar.sync 	0;
	setp.ne.s32 	%p42, %r1, 0;
	@%p42 bra 	$L__BB7_50;
	setp.gt.u32 	%p43, %r90, 32;
	ld.shared.u32 	%r401, [_ZZN3cub18CUB_300001_SM_10006detail6reduce28DeviceReduceSingleTileKernelINS2_10policy_hubIijN4cuda3std3__44plusIiEEE10Policy1000EN6thrust24THRUST_300001_SM_1000_NS6detail15normal_iteratorINSD_10device_ptrIiEEEEPijS9_iiNS7_10__identityEEEvT0_T1_T2_T3_T4_T6_E12temp_storage+12];
	selp.b32 	%r402, %r401, 0, %p43;
	add.s32 	%r403, %r402, %r510;
	setp.gt.u32 	%p44, %r90, 64;
	ld.shared.u32 	%r404, [_ZZN3cub18CUB_300001_SM_10006detail6reduce28DeviceReduceSingleTileKernelINS2_10policy_hubIijN4cuda3std3__44plusIiEEE10Policy1000EN6thrust24THRUST_300001_SM_1000_NS6detail15normal_iteratorINSD_10device_ptrIiEEEEPijS9_iiNS7_10__identityEEEvT0_T1_T2_T3_T4_T6_E12temp_storage+16];
	selp.b32 	%r405, %r404, 0, %p44;
	add.s32 	%r406, %r403, %r405;
	setp.gt.u32 	%p45, %r90, 96;
	ld.shared.u32 	%r407, [_ZZN3cub18CUB_300001_SM_10006detail6reduce28DeviceReduceSingleTileKernelINS2_10policy_hubIijN4cuda3std3__44plusIiEEE10Policy1000EN6thrust24THRUST_300001_SM_1000_NS6detail15normal_iteratorINSD_10device_ptrIiEEEEPijS9_iiNS7_10__identityEEEvT0_T1_T2_T3_T4_T6_E12temp_storage+20];
	selp.b32 	%r408, %r407, 0, %p45;
	add.s32 	%r409, %r406, %r408;
	setp.gt.u32 	%p46, %r90, 128;
	ld.shared.u32 	%r410, [_ZZN3cub18CUB_300001_SM_10006detail6reduce28DeviceReduceSingleTileKernelINS2_10policy_hubIijN4cuda3std3__44plusIiEEE10Policy1000EN6thrust24THRUST_300001_SM_1000_NS6detail15normal_iteratorINSD_10device_ptrIiEEEEPijS9_iiNS7_10__identityEEEvT0_T1_T2_T3_T4_T6_E12temp_storage+24];
	selp.b32 	%r411, %r410, 0, %p46;
	add.s32 	%r412, %r409, %r411;
	setp.gt.u32 	%p47, %r90, 160;
	ld.shared.u32 	%r413, [_ZZN3cub18CUB_300001_SM_10006detail6reduce28DeviceReduceSingleTileKernelINS2_10policy_hubIijN4cuda3std3__44plusIiEEE10Policy1000EN6thrust24THRUST_300001_SM_1000_NS6detail15normal_iteratorINSD_10device_ptrIiEEEEPijS9_iiNS7_10__identityEEEvT0_T1_T2_T3_T4_T6_E12temp_storage+28];
	selp.b32 	%r414, %r413, 0, %p47;
	add.s32 	%r415, %r412, %r414;
	setp.gt.u32 	%p48, %r90, 192;
	ld.shared.u32 	%r416, [_ZZN3cub18CUB_300001_SM_10006detail6reduce28DeviceReduceSingleTileKernelINS2_10policy_hubIijN4cuda3std3__44plusIiEEE10Policy1000EN6thrust24THRUST_300001_SM_1000_NS6detail15normal_iteratorINSD_10device_ptrIiEEEEPijS9_iiNS7_10__identityEEEvT0_T1_T2_T3_T4_T6_E12temp_storage+32];
	selp.b32 	%r417, %r416, 0, %p48;
	add.s32 	%r418, %r415, %r417;
	setp.gt.u32 	%p49, %r90, 224;
	ld.shared.u32 	%r419, [_ZZN3cub18CUB_300001_SM_10006detail6reduce28DeviceReduceSingleTileKernelINS2_10policy_hubIijN4cuda3std3__44plusIiEEE10Policy1000EN6thrust24THRUST_300001_SM_1000_NS6detail15normal_iteratorINSD_10device_ptrIiEEEEPijS9_iiNS7_10__identityEEEvT0_T1_T2_T3_T4_T6_E12temp_storage+36];
	selp.b32 	%r420, %r419, 0, %p49;
	add.s32 	%r510, %r418, %r420;
	bra.uni 	$L__BB7_50;
$L__BB7_28:
	mov.u32 	%r40, %tid.x;
	mul.wide.u32 	%rd11, %r40, 4;
	add.s64 	%rd12, %rd2, %rd11;
	ld.global.u32 	%r93, [%rd12];
	ld.global.u32 	%r94, [%rd12+1024];
	ld.global.u32 	%r95, [%rd12+2048];
	ld.global.u32 	%r96, [%rd12+3072];
	ld.global.u32 	%r97, [%rd12+4096];
	ld.global.u32 	%r98, [%rd12+5120];
	ld.global.u32 	%r99, [%rd12+6144];
	ld.global.u32 	%r100, [%rd12+7168];
	ld.global.u32 	%r101, [%rd12+8192];
	ld.global.u32 	%r102, [%rd12+9216];
	ld.global.u32 	%r103, [%rd12+10240];
	ld.global.u32 	%r104, [%rd12+11264];
	ld.global.u32 	%r105, [%rd12+12288];
	ld.global.u32 	%r106, [%rd12+13312];
	ld.global.u32 	%r107, [%rd12+14336];
	ld.global.u32 	%r108, [%rd12+15360];
	add.s32 	%r109, %r94, %r93;
	add.s32 	%r110, %r95, %r109;
	add.s32 	%r111, %r96, %r110;
	add.s32 	%r112, %r97, %r111;
	add.s32 	%r113, %r98, %r112;
	add.s32 	%r114, %r99, %r113;
	add.s32 	%r115, %r100, %r114;
	add.s32 	%r116, %r101, %r115;
	add.s32 	%r117, %r102, %r116;
	add.s32 	%r118, %r103, %r117;
	add.s32 	%r119, %r104, %r118;
	add.s32 	%r120, %r105, %r119;
	add.s32 	%r121, %r106, %r120;
	add.s32 	%r122, %r107, %r121;
	add.s32 	%r509, %r108, %r122;
	add.s32 	%r42, %r90, -4096;
	setp.lt.u32 	%p3, %r42, 4096;
	mov.b32 	%r492, 4096;
	@%p3 bra 	$L__BB7_32;
	mov.b32 	%r492, 4096;
$L__BB7_30:
	add.s32 	%r124, %r40, %r492;
	mul.wide.u32 	%rd13, %r124, 4;
	add.s64 	%rd14, %rd2, %rd13;
	ld.global.u32 	%r125, [%rd14];
	ld.global.u32 	%r126, [%rd14+1024];
	ld.global.u32 	%r127, [%rd14+2048];
	ld.global.u32 	%r128, [%rd14+3072];
	ld.global.u32 	%r129, [%rd14+4096];
	ld.global.u32 	%r130, [%rd14+5120];
	ld.global.u32 	%r131, [%rd14+6144];
	ld.global.u32 	%r132, [%rd14+7168];
	ld.global.u32 	%r133, [%rd14+8192];
	ld.global.u32 	%r134, [%rd14+9216];
	ld.global.u32 	%r135, [%rd14+10240];
	ld.global.u32 	%r136, [%rd14+11264];
	ld.global.u32 	%r137, [%rd14+12288];
	ld.global.u32 	%r138, [%rd14+13312];
	ld.global.u32 	%r139, [%rd14+14336];
	ld.global.u32 	%r140, [%rd14+15360];
	add.s32 	%r141, %r125, %r509;
	add.s32 	%r142, %r126, %r141;
	add.s32 	%r143, %r127, %r142;
	add.s32 	%r144, %r128, %r143;
	add.s32 	%r145, %r129, %r144;
	add.s32 	%r146, %r130, %r145;
	add.s32 	%r147, %r131, %r146;
	add.s32 	%r148, %r132, %r147;
	add.s32 	%r149, %r133, %r148;
	add.s32 	%r150, %r134, %r149;
	add.s32 	%r151, %r135, %r150;
	add.s32 	%r152, %r136, %r151;
	add.s32 	%r153, %r137, %r152;
	add.s32 	%r154, %r138, %r153;
	add.s32 	%r155, %r139, %r154;
	add.s32 	%r509, %r140, %r155;
	sub.s32 	%r156, %r90, %r492;
	setp.lt.u32 	%p4, %r156, 4096;
	@%p4 bra 	$L__BB7_46;
	add.s32 	%r492, %r492, 4096;
	setp.le.u32 	%p5, %r492, %r42;
	@%p5 bra 	$L__BB7_30;
$L__BB7_32:
	setp.le.u32 	%p6, %r90, %r492;
	sub.s32 	%r157, %r90, %r492;
	setp.ge.s32 	%p7, %r40, %r157;
	or.pred  	%p8, %p6, %p7;
	@%p8 bra 	$L__BB7_46;
	not.b32 	%r160, %r40;
	add.s32 	%r161, %r90, %r160;
	sub.s32 	%r162, %r161, %r492;
	shr.u32 	%r163, %r162, 8;
	add.s32 	%r49, %r163, 1;
	and.b32  	%r50, %r49, 15;
	setp.lt.u32 	%p9, %r162, 3840;
	mov.u32 	%r501, %r40;
	@%p9 bra 	$L__BB7_37;
	or.b32  	%r495, %r40, 2048;
	add.s32 	%r494, %r40, %r492;
	and.b32  	%r164, %r49, 33554416;
	neg.s32 	%r493, %r164;
$L__BB7_35:
	.pragma "nounroll";
	mul.wide.u32 	%rd15, %r494, 4;
	add.s64 	%rd16, %rd2, %rd15;
	ld.global.u32 	%r165, [%rd16];
	add.s32 	%r166, %r165, %r509;
	add.s32 	%r167, %r494, 256;
	mul.wide.u32 	%rd17, %r167, 4;
	add.s64 	%rd18, %rd2, %rd17;
	ld.global.u32 	%r168, [%rd18];
	add.s32 	%r169, %r168, %r166;
	add.s32 	%r170, %r494, 512;
	mul.wide.u32 	%rd19, %r170, 4;
	add.s64 	%rd20, %rd2, %rd19;
	ld.global.u32 	%r171, [%rd20];
	add.s32 	%r172, %r171, %r169;
	add.s32 	%r173, %r494, 768;
	mul.wide.u32 	%rd21, %r173, 4;
	add.s64 	%rd22, %rd2, %rd21;
	ld.global.u32 	%r174, [%rd22];
	add.s32 	%r175, %r174, %r172;
	add.s32 	%r176, %r494, 1024;
	mul.wide.u32 	%rd23, %r176, 4;
	add.s64 	%rd24, %rd2, %rd23;
	ld.global.u32 	%r177, [%rd24];
	add.s32 	%r178, %r177, %r175;
	add.s32 	%r179, %r494, 1280;
	mul.wide.u32 	%rd25, %r179, 4;
	add.s64 	%rd26, %rd2, %rd25;
	ld.global.u32 	%r180, [%rd26];
	add.s32 	%r181, %r180, %r178;
	add.s32 	%r182, %r494, 1536;
	mul.wide.u32 	%rd27, %r182, 4;
	add.s64 	%rd28, %rd2, %rd27;
	ld.global.u32 	%r183, [%rd28];
	add.s32 	%r184, %r183, %r181;
	add.s32 	%r185, %r494, 1792;
	mul.wide.u32 	%rd29, %r185, 4;
	add.s64 	%rd30, %rd2, %rd29;
	ld.global.u32 	%r186, [%rd30];
	add.s32 	%r187, %r186, %r184;
	add.s32 	%r188, %r494, 2048;
	mul.wide.u32 	%rd31, %r188, 4;
	add.s64 	%rd32, %rd2, %rd31;
	ld.global.u32 	%r189, [%rd32];
	add.s32 	%r190, %r189, %r187;
	add.s32 	%r191, %r494, 2304;
	mul.wide.u32 	%rd33, %r191, 4;
	add.s64 	%rd34, %rd2, %rd33;
	ld.global.u32 	%r192, [%rd34];
	add.s32 	%r193, %r192, %r190;
	add.s32 	%r194, %r494, 2560;
	mul.wide.u32 	%rd35, %r194, 4;
	add.s64 	%rd36, %rd2, %rd35;
	ld.global.u32 	%r195, [%rd36];
	add.s32 	%r196, %r195, %r193;
	add.s32 	%r197, %r494, 2816;
	mul.wide.u32 	%rd37, %r197, 4;
	add.s64 	%rd38, %rd2, %rd37;
	ld.global.u32 	%r198, [%rd38];
	add.s32 	%r199, %r198, %r196;
	add.s32 	%r200, %r494, 3072;
	mul.wide.u32 	%rd39, %r200, 4;
	add.s64 	%rd40, %rd2, %rd39;
	ld.global.u32 	%r201, [%rd40];
	add.s32 	%r202, %r201, %r199;
	add.s32 	%r203, %r494, 3328;
	mul.wide.u32 	%rd41, %r203, 4;
	add.s64 	%rd42, %rd2, %rd41;
	ld.global.u32 	%r204, [%rd42];
	add.s32 	%r205, %r204, %r202;
	add.s32 	%r206, %r494, 3584;
	mul.wide.u32 	%rd43, %r206, 4;
	add.s64 	%rd44, %rd2, %rd43;
	ld.global.u32 	%r207, [%rd44];
	add.s32 	%r208, %r207, %r205;
	add.s32 	%r209, %r494, 3840;
	mul.wide.u32 	%rd45, %r209, 4;
	add.s64 	%rd46, %rd2, %rd45;
	ld.global.u32 	%r210, [%rd46];
	add.s32 	%r509, %r210, %r208;
	add.s32 	%r495, %r495, 4096;
	add.s32 	%r494, %r494, 4096;
	add.s32 	%r493, %r493, 16;
	setp.ne.s32 	%p10, %r493, 0;
	@%p10 bra 	$L__BB7_35;
	add.s32 	%r501, %r495, -2048;
$L__BB7_37:
	setp.eq.s32 	%p11, %r50, 0;
	@%p11 bra 	$L__BB7_46;
	and.b32  	%r66, %r49, 7;
	setp.lt.u32 	%p12, %r50, 8;
	@%p12 bra 	$L__BB7_40;
	add.s32 	%r212, %r501, %r492;
	mul.wide.u32 	%rd47, %r212, 4;
	add.s64 	%rd48, %rd2, %rd47;
	ld.global.u32 	%r213, [%rd48];
	add.s32 	%r214, %r213, %r509;
	add.s32 	%r215, %r212, 256;
	mul.wide.u32 	%rd49, %r215, 4;
	add.s64 	%rd50, %rd2, %rd49;
	ld.global.u32 	%r216, [%rd50];
	add.s32 	%r217, %r216, %r214;
	add.s32 	%r218, %r212, 512;
	mul.wide.u32 	%rd51, %r218, 4;
	add.s64 	%rd52, %rd2, %rd51;
	ld.global.u32 	%r219, [%rd52];
	add.s32 	%r220, %r219, %r217;
	add.s32 	%r221, %r212, 768;
	mul.wide.u32 	%rd53, %r221, 4;
	add.s64 	%rd54, %rd2, %rd53;
	ld.global.u32 	%r222, [%rd54];
	add.s32 	%r223, %r222, %r220;
	add.s32 	%r224, %r212, 1024;
	mul.wide.u32 	%rd55, %r224, 4;
	add.s64 	%rd56, %rd2, %rd55;
	ld.global.u32 	%r225, [%rd56];
	add.s32 	%r226, %r225, %r223;
	add.s32 	%r227, %r212, 1280;
	mul.wide.u32 	%rd57, %r227, 4;
	add.s64 	%rd58, %rd2, %rd57;
	ld.global.u32 	%r228, [%rd58];
	add.s32 	%r229, %r228, %r226;
	add.s32 	%r230, %r212, 1536;
	mul.wide.u32 	%rd59, %r230, 4;
	add.s64 	%rd60, %rd2, %rd59;
	ld.global.u32 	%r231, [%rd60];
	add.s32 	%r232, %r231, %r229;
	add.s32 	%r233, %r212, 1792;
	mul.wide.u32 	%rd61, %r233, 4;
	add.s64 	%rd62, %rd2, %rd61;
	ld.global.u32 	%r234, [%rd62];
	add.s32 	%r509, %r234, %r232;
	add.s32 	%r501, %r501, 2048;
$L__BB7_40:
	setp.eq.s32 	%p13, %r66, 0;
	@%p13 bra 	$L__BB7_46;
	and.b32  	%r72, %r49, 3;
	setp.lt.u32 	%p14, %r66, 4;
	@%p14 bra 	$L__BB7_43;
	add.s32 	%r236, %r501, %r492;
	mul.wide.u32 	%rd63, %r236, 4;
	add.s64 	%rd64, %rd2, %rd63;
	ld.global.u32 	%r237, [%rd64];
	add.s32 	%r238, %r237, %r509;
	add.s32 	%r239, %r236, 256;
	mul.wide.u32 	%rd65, %r239, 4;
	add.s64 	%rd66, %rd2, %rd65;
	ld.global.u32 	%r240, [%rd66];
	add.s32 	%r241, %r240, %r238;
	add.s32 	%r242, %r236, 512;
	mul.wide.u32 	%rd67, %r242, 4;
	add.s64 	%rd68, %rd2, %rd67;
	ld.global.u32 	%r243, [%rd68];
	add.s32 	%r244, %r243, %r241;
	add.s32 	%r245, %r236, 768;
	mul.wide.u32 	%rd69, %r245, 4;
	add.s64 	%rd70, %rd2, %rd69;
	ld.global.u32 	%r246, [%rd70];
	add.s32 	%r509, %r246, %r244;
	add.s32 	%r501, %r501, 1024;
$L__BB7_43:
	setp.eq.s32 	%p15, %r72, 0;
	@%p15 bra 	$L__BB7_46;
	add.s32 	%r507, %r501, %r492;
	neg.s32 	%r506, %r72;
$L__BB7_45:
	.pragma "nounroll";
	mul.wide.u32 	%rd71, %r507, 4;
	add.s64 	%rd72, %rd2, %rd71;
	ld.global.u32 	%r247, [%rd72];
	add.s32 	%r509, %r247, %r509;
	add.s32 	%r507, %r507, 256;
	add.s32 	%r506, %r506, 1;
	setp.ne.s32 	%p16, %r506, 0;
	@%p16 bra 	$L__BB7_45;
$L__BB7_46:
	// begin inline asm
	mov.u32 %r248, %laneid;
	// end inline asm
	mov.b32 	%r251, 1;
	mov.b32 	%r272, 31;
	mov.b32 	%r273, -1;
	// begin inline asm
	shfl.sync.down.b32 %r249, %r509, %r251, %r272, %r273;
	// end inline asm
	setp.gt.s32 	%p17, %r248, 30;
	selp.b32 	%r274, 0, %r249, %p17;
	add.s32 	%r255, %r274, %r509;
	mov.b32 	%r256, 2;
	// begin inline asm
	shfl.sync.down.b32 %r254, %r255, %r256, %r272, %r273;
	// end inline asm
	setp.gt.s32 	%p18, %r248, 29;
	selp.b32 	%r275, 0, %r254, %p18;
	add.s32 	%r260, %r255, %r275;
	mov.b32 	%r261, 4;
	// begin inline asm
	shfl.sync.down.b32 %r259, %r260, %r261, %r272, %r273;
	// end inline asm
	setp.gt.s32 	%p19, %r248, 27;
	selp.b32 	%r276, 0, %r259, %p19;
	add.s32 	%r265, %r260, %r276;
	mov.b32 	%r266, 8;
	// begin inline asm
	shfl.sync.down.b32 %r264, %r265, %r266, %r272, %r273;
	// end inline asm
	setp.gt.s32 	%p20, %r248, 23;
	selp.b32 	%r277, 0, %r264, %p20;
	add.s32 	%r270, %r265, %r277;
	mov.b32 	%r271, 16;
	// begin inline asm
	shfl.sync.down.b32 %r269, %r270, %r271, %r272, %r273;
	// end inline asm
	setp.gt.s32 	%p21, %r248, 15;
	selp.b32 	%r278, 0, %r269, %p21;
	add.s32 	%r510, %r270, %r278;
	setp.ne.s32 	%p22, %r248, 0;
	@%p22 bra 	$L__BB7_48;
	shr.u32 	%r279, %r40, 3;
	and.b32  	%r280, %r279, 124;
	mov.u32 	%r281, _ZZN3cub18CUB_300001_SM_10006detail6reduce28DeviceReduceSingleTileKernelINS2_10policy_hubIijN4cuda3std3__44plusIiEEE10Policy1000EN6thrust24THRUST_300001_SM_1000_NS6detail15normal_iteratorINSD_10device_ptrIiEEEEPijS9_iiNS7_10__identityEEEvT0_T1_T2_T3_T4_T6_E12temp_storage;
	add.s32 	%r282, %r281, %r280;
	st.shared.u32 	[%r282+8], %r510;
$L__BB7_48:
	bar.sync 	0;
	setp.ne.s32 	%p23, %r40, 0;
	@%p23 bra 	$L__BB7_50;
	ld.shared.u32 	%r283, [_ZZN3cub18CUB_300001_SM_10006detail6reduce28DeviceReduceSingleTileKernelINS2_10policy_hubIijN4cuda3std3__44plusIiEEE10Policy1000EN6thrust24THRUST_300001_SM_1000_NS6detail15normal_iteratorINSD_10device_ptrIiEEEEPijS9_iiNS7_10__identityEEEvT0_T1_T2_T3_T4_T6_E12temp_storage+12];
	add.s32 	%r284, %r283, %r510;
	ld.shared.u32 	%r285, [_ZZN3cub18CUB_300001_SM_10006detail6reduce28DeviceReduceSingleTileKernelINS2_10policy_hubIijN4cuda3std3__44plusIiEEE10Policy1000EN6thrust24THRUST_300001_SM_1000_NS6detail15normal_iteratorINSD_10device_ptrIiEEEEPijS9_iiNS7_10__identityEEEvT0_T1_T2_T3_T4_T6_E12temp_storage+16];
	add.s32 	%r286, %r284, %r285;
	ld.shared.u32 	%r287, [_ZZN3cub18CUB_300001_SM_10006detail6reduce28DeviceReduceSingleTileKernelINS2_10policy_hubIijN4cuda3std3__44plusIiEEE10Policy1000EN6thrust24THRUST_300001_SM_1000_NS6detail15normal_iteratorINSD_10device_ptrIiEEEEPijS9_iiNS7_10__identityEEEvT0_T1_T2_T3_T4_T6_E12temp_storage+20];
	add.s32 	%r288, %r286, %r287;
	ld.shared.u32 	%r289, [_ZZN3cub18CUB_300001_SM_10006detail6reduce28DeviceReduceSingleTileKernelINS2_10policy_hubIijN4cuda3std3__44plusIiEEE10Policy1000EN6thrust24THRUST_300001_SM_1000_NS6detail15normal_iteratorINSD_10device_ptrIiEEEEPijS9_iiNS7_10__identityEEEvT0_T1_T2_T3_T4_T6_E12temp_storage+24];
	add.s32 	%r290, %r288, %r289;
	ld.shared.u32 	%r291, [_ZZN3cub18CUB_300001_SM_10006detail6reduce28DeviceReduceSingleTileKernelINS2_10policy_hubIijN4cuda3std3__44plusIiEEE10Policy1000EN6thrust24THRUST_300001_SM_1000_NS6detail15normal_iteratorINSD_10device_ptrIiEEEEPijS9_iiNS7_10__identityEEEvT0_T1_T2_T3_T4_T6_E12temp_storage+28];
	add.s32 	%r292, %r290, %r291;
	ld.shared.u32 	%r293, [_ZZN3cub18CUB_300001_SM_10006detail6reduce28DeviceReduceSingleTileKernelINS2_10policy_hubIijN4cuda3std3__44plusIiEEE10Policy1000EN6thrust24THRUST_300001_SM_1000_NS6detail15normal_iteratorINSD_10device_ptrIiEEEEPijS9_iiNS7_10__identityEEEvT0_T1_T2_T3_T4_T6_E12temp_storage+32];
	add.s32 	%r294, %r292, %r293;
	ld.shared.u32 	%r295, [_ZZN3cub18CUB_300001_SM_10006detail6reduce28DeviceReduceSingleTileKernelINS2_10policy_hubIijN4cuda3std3__44plusIiEEE10Policy1000EN6thrust24THRUST_300001_SM_1000_NS6detail15normal_iteratorINSD_10device_ptrIiEEEEPijS9_iiNS7_10__identityEEEvT0_T1_T2_T3_T4_T6_E12temp_storage+36];
	add.s32 	%r510, %r294, %r295;
$L__BB7_50:
	mov.u32 	%r469, %tid.x;
	setp.ne.s32 	%p57, %r469, 0;
	@%p57 bra 	$L__BB7_52;
	add.s32 	%r470, %r510, %r91;
	st.global.u32 	[%rd1], %r470;
$L__BB7_52:
	ret;

}
	// .globl	_ZN3cub18CUB_300001_SM_10006detail6reduce18DeviceReduceKernelINS2_10policy_hubIijN4cuda3std3__44plusIiEEE10Policy1000EN6thrust24THRUST_300001_SM_1000_NS6detail15normal_iteratorINSD_10device_ptrIiEEEEjS9_iNS7_10__identityEEEvT0_PT3_T1_NS0_13GridEvenShareISN_EET2_T4_
.visible .entry _ZN3cub18CUB_300001_SM_10006detail6reduce18DeviceReduceKernelINS2_10policy_hubIijN4cuda3std3__44plusIiEEE10Policy1000EN6thrust24THRUST_300001_SM_1000_NS6detail15normal_iteratorINSD_10device_ptrIiEEEEjS9_iNS7_10__identityEEEvT0_PT3_T1_NS0_13GridEvenShareISN_EET2_T4_(
	.param .align 8 .b8 _ZN3cub18CUB_300001_SM_10006detail6reduce18DeviceReduceKernelINS2_10policy_hubIijN4cuda3std3__44plusIiEEE10Policy1000EN6thrust24THRUST_300001_SM_1000_NS6detail15normal_iteratorINSD_10device_ptrIiEEEEjS9_iNS7_10__identityEEEvT0_PT3_T1_NS0_13GridEvenShareISN_EET2_T4__param_0[8],
	.param .u64 .ptr .align 1 _ZN3cub18CUB_300001_SM_10006detail6reduce18DeviceReduceKernelINS2_10policy_hubIijN4cuda3std3__44plusIiEEE10Policy1000EN6thrust24THRUST_300001_SM_1000_NS6detail15normal_iteratorINSD_10device_ptrIiEEEEjS9_iNS7_10__identityEEEvT0_PT3_T1_NS0_13GridEvenShareISN_EET2_T4__param_1,
	.param .u32 _ZN3cub18CUB_300001_SM_10006detail6reduce18DeviceReduceKernelINS2_10policy_hubIijN4cuda3std3__44plusIiEEE10Policy1000EN6thrust24THRUST_300001_SM_1000_NS6detail15normal_iteratorINSD_10device_ptrIiEEEEjS9_iNS7_10__identityEEEvT0_PT3_T1_NS0_13GridEvenShareISN_EET2_T4__param_2,
	.param .align 4 .b8 _ZN3cub18CUB_300001_SM_10006detail6reduce18DeviceReduceKernelINS2_10policy_hubIijN4cuda3std3__44plusIiEEE10Policy1000EN6thrust24THRUST_300001_SM_1000_NS6detail15normal_iteratorINSD_10device_ptrIiEEEEjS9_iNS7_10__identityEEEvT0_PT3_T1_NS0_13GridEvenShareISN_EET2_T4__param_3[40],
	.param .align 1 .b8 _ZN3cub18CUB_300001_SM_10006detail6reduce18DeviceReduceKernelINS2_10policy_hubIijN4cuda3std3__44plusIiEEE10Policy1000EN6thrust24THRUST_300001_SM_1000_NS6detail15normal_iteratorINSD_10device_ptrIiEEEEjS9_iNS7_10__identityEEEvT0_PT3_T1_NS0_13GridEvenShareISN_EET2_T4__param_4[1],
	.param .align 1 .b8 _ZN3cub18CUB_300001_SM_10006detail6reduce18DeviceReduceKernelINS2_10policy_hubIijN4cuda3std3__44plusIiEEE10Policy1000EN6thrust24THRUST_300001_SM_1000_NS6detail15normal_iteratorINSD_10device_ptrIiEEEEjS9_iNS7_10__identityEEEvT0_PT3_T1_NS0_13GridEvenShareISN_EET2_T4__param_5[1]
)
.maxntid 256
{
	.reg .pred 	%p<57>;
	.reg .b16 	%rs<4>;
	.reg .b32 	%r<575>;
	.reg .b64 	%rd<130>;
	// demoted variable
	.shared .align 4 .b8 _ZZN3cub18CUB_300001_SM_10006detail6reduce18DeviceReduceKernelINS2_10policy_hubIijN4cuda3std3__44plusIiEEE10Policy1000EN6thrust24THRUST_300001_SM_1000_NS6detail15normal_iteratorINSD_10device_ptrIiEEEEjS9_iNS7_10__identityEEEvT0_PT3_T1_NS0_13GridEvenShareISN_EET2_T4_E12temp_storage[44];
	ld.param.u32 	%r1, [_ZN3cub18CUB_300001_SM_10006detail6reduce18DeviceReduceKernelINS2_10policy_hubIijN4cuda3std3__44plusIiEEE10Policy1000EN6thrust24THRUST_300001_SM_1000_NS6detail15normal_iteratorINSD_10device_ptrIiEEEEjS9_iNS7_10__identityEEEvT0_PT3_T1_NS0_13GridEvenShareISN_EET2_T4__param_3+20];
	ld.param.u32 	%r2, [_ZN3cub18CUB_300001_SM_10006detail6reduce18DeviceReduceKernelINS2_10policy_hubIijN4cuda3std3__44plusIiEEE10Policy1000EN6thrust24THRUST_300001_SM_1000_NS6detail15normal_iteratorINSD_10device_ptrIiEEEEjS9_iNS7_10__identityEEEvT0_PT3_T1_NS0_13GridEvenShareISN_EET2_T4__param_3+24];
	ld.param.u64 	%rd3, [_ZN3cub18CUB_300001_SM_10006detail6reduce18DeviceReduceKernelINS2_10policy_hubIijN4cuda3std3__44plusIiEEE10Policy1000EN6thrust24THRUST_300001_SM_1000_NS6detail15normal_iteratorINSD_10device_ptrIiEEEEjS9_iNS7_10__identityEEEvT0_PT3_T1_NS0_13GridEvenShareISN_EET2_T4__param_0];
	cvta.to.global.u64 	%rd1, %rd3;
	mov.u32 	%r3, %ctaid.x;
	shl.b32 	%r4, %r2, 12;
	shl.b32 	%r556, %r3, 12;
	sub.s32 	%r6, %r1, %r556;
	setp.gt.u32 	%p1, %r6, 4095;
	@%p1 bra 	$L__BB8_26;
	mov.u32 	%r7, %tid.x;
	setp.ge.u32 	%p23, %r7, %r6;
	mov.b32 	%r550, 0;
	mov.u32 	%r539, %r7;
	@%p23 bra 	$L__BB8_3;
	add.s32 	%r330, %r556, %r7;
	mul.wide.u32 	%rd66, %r330, 4;
	add.s64 	%rd67, %rd1, %rd66;
	ld.global.u32 	%r550, [%rd67];
	add.s32 	%r539, %r7, 256;
$L__BB8_3:
	setp.ge.u32 	%p24, %r539, %r6;
	@%p24 bra 	$L__BB8_17;
	not.b32 	%r332, %r539;
	add.s32 	%r333, %r1, %r332;
	sub.s32 	%r334, %r333, %r556;
	shr.u32 	%r335, %r334, 8;
	add.s32 	%r12, %r335, 1;
	and.b32  	%r13, %r12, 15;
	setp.lt.u32 	%p25, %r334, 3840;
	@%p25 bra 	$L__BB8_8;
	or.b32  	%r536, %r539, 2048;
	add.s32 	%r535, %r539, %r556;
	and.b32  	%r336, %r12, 33554416;
	neg.s32 	%r534, %r336;
$L__BB8_6:
	.pragma "nounroll";
	mul.wide.u32 	%rd68, %r535, 4;
	add.s64 	%rd69, %rd1, %rd68;
	ld.global.u32 	%r337, [%rd69];
	add.s32 	%r338, %r337, %r550;
	add.s32 	%r339, %r535, 256;
	mul.wide.u32 	%rd70, %r339, 4;
	add.s64 	%rd71, %rd1, %rd70;
	ld.global.u32 	%r340, [%rd71];
	add.s32 	%r341, %r340, %r338;
	add.s32 	%r342, %r535, 512;
	mul.wide.u32 	%rd72, %r342, 4;
	add.s64 	%rd73, %rd1, %rd72;
	ld.global.u32 	%r343, [%rd73];
	add.s32 	%r344, %r343, %r341;
	add.s32 	%r345, %r535, 768;
	mul.wide.u32 	%rd74, %r345, 4;
	add.s64 	%rd75, %rd1, %rd74;
	ld.global.u32 	%r346, [%rd75];
	add.s32 	%r347, %r346, %r344;
	add.s32 	%r348, %r535, 1024;
	mul.wide.u32 	%rd76, %r348, 4;
	add.s64 	%rd77, %rd1, %rd76;
	ld.global.u32 	%r349, [%rd77];
	add.s32 	%r350, %r349, %r347;
	add.s32 	%r351, %r535, 1280;
	mul.wide.u32 	%rd78, %r351, 4;
	add.s64 	%rd79, %rd1, %rd78;
	ld.global.u32 	%r352, [%rd79];
	add.s32 	%r353, %r352, %r350;
	add.s32 	%r354, %r535, 1536;
	mul.wide.u32 	%rd80, %r354, 4;
	add.s64 	%rd81, %rd1, %rd80;
	ld.global.u32 	%r355, [%rd81];
	add.s32 	%r356, %r355, %r353;
	add.s32 	%r357, %r535, 1792;
	mul.wide.u32 	%rd82, %r357, 4;
	add.s64 	%rd83, %rd1, %rd82;
	ld.global.u32 	%r358, [%rd83];
	add.s32 	%r359, %r358, %r356;
	add.s32 	%r360, %r535, 2048;
	mul.wide.u32 	%rd84, %r360, 4;
	add.s64 	%rd85, %rd1, %rd84;
	ld.global.u32 	%r361, [%rd85];
	add.s32 	%r362, %r361, %r359;
	add.s32 	%r363, %r535, 2304;
	mul.wide.u32 	%rd86, %r363, 4;
	add.s64 	%rd87, %rd1, %rd86;
	ld.global.u32 	%r364, [%rd87];
	add.s32 	%r365, %r364, %r362;
	add.s32 	%r366, %r535, 2560;
	mul.wide.u32 	%rd88, %r366, 4;
	add.s64 	%rd89, %rd1, %rd88;
	ld.global.u32 	%r367, [%rd89];
	add.s32 	%r368, %r367, %r365;
	add.s32 	%r369, %r535, 2816;
	mul.wide.u32 	%rd90, %r369, 4;
	add.s64 	%rd91, %rd1, %rd90;
	ld.global.u32 	%r370, [%rd91];
	add.s32 	%r371, %r370, %r368;
	add.s32 	%r372, %r535, 3072;
	mul.wide.u32 	%rd92, %r372, 4;
	add.s64 	%rd93, %rd1, %rd92;
	ld.global.u32 	%r373, [%rd93];
	add.s32 	%r374, %r373, %r371;
	add.s32 	%r375, %r535, 3328;
	mul.wide.u32 	%rd94, %r375, 4;
	add.s64 	%rd95, %rd1, %rd94;
	ld.global.u32 	%r376, [%rd95];
	add.s32 	%r377, %r376, %r374;
	add.s32 	%r378, %r535, 3584;
	mul.wide.u32 	%rd96, %r378, 4;
	add.s64 	%rd97, %rd1, %rd96;
	ld.global.u32 	%r379, [%rd97];
	add.s32 	%r380, %r379, %r377;
	add.s32 	%r381, %r535, 3840;
	mul.wide.u32 	%rd98, %r381, 4;
	add.s64 	%rd99, %rd1, %rd98;
	ld.global.u32 	%r382, [%rd99];
	add.s32 	%r550, %r382, %r380;
	add.s32 	%r536, %r536, 4096;
	add.s32 	%r535, %r535, 4096;
	add.s32 	%r534, %r534, 16;
	setp.ne.s32 	%p26, %r534, 0;
	@%p26 bra 	$L__BB8_6;
	add.s32 	%r539, %r536, -2048;
$L__BB8_8:
	setp.eq.s32 	%p27, %r13, 0;
	@%p27 bra 	$L__BB8_17;
	and.b32  	%r29, %r12, 7;
	setp.lt.u32 	%p28, %r13, 8;
	@%p28 bra 	$L__BB8_11;
	add.s32 	%r384, %r556, %r539;
	mul.wide.u32 	%rd100, %r384, 4;
	add.s64 	%rd101, %rd1, %rd100;
	ld.global.u32 	%r385, [%rd101];
	add.s32 	%r386, %r385, %r550;
	add.s32 	%r387, %r384, 256;
	mul.wide.u32 	%rd102, %r387, 4;
	add.s64 	%rd103, %rd1, %rd102;
	ld.global.u32 	%r388, [%rd103];
	add.s32 	%r389, %r388, %r386;
	add.s32 	%r390, %r384, 512;
	mul.wide.u32 	%rd104, %r390, 4;
	add.s64 	%rd105, %rd1, %rd104;
	ld.global.u32 	%r391, [%rd105];
	add.s32 	%r392, %r391, %r389;
	add.s32 	%r393, %r384, 768;
	mul.wide.u32 	%rd106, %r393, 4;
	add.s64 	%rd107, %rd1, %rd106;
	ld.global.u32 	%r394, [%rd107];
	add.s32 	%r395, %r394, %r392;
	add.s32 	%r396, %r384, 1024;
	mul.wide.u32 	%rd108, %r396, 4;
	add.s64 	%rd109, %rd1, %rd108;
	ld.global.u32 	%r397, [%rd109];
	add.s32 	%r398, %r397, %r395;
	add.s32 	%r399, %r384, 1280;
	mul.wide.u32 	%rd110, %r399, 4;
	add.s64 	%rd111, %rd1, %rd110;
	ld.global.u32 	%r400, [%rd111];
	add.s32 	%r401, %r400, %r398;
	add.s32 	%r402, %r384, 1536;
	mul.wide.u32 	%rd112, %r402, 4;
	add.s64 	%rd113, %rd1, %rd112;
	ld.global.u32 	%r403, [%rd113];
	add.s32 	%r404, %r403, %r401;
	add.s32 	%r405, %r384, 1792;
	mul.wide.u32 	%rd114, %r405, 4;
	add.s64 	%rd115, %rd1, %rd114;
	ld.global.u32 	%r406, [%rd115];
	add.s32 	%r550, %r406, %r404;
	add.s32 	%r539, %r539, 2048;
$L__BB8_11:
	setp.eq.s32 	%p29, %r29, 0;
	@%p29 bra 	$L__BB8_17;
	and.b32  	%r35, %r12, 3;
	setp.lt.u32 	%p30, %r29, 4;
	@%p30 bra 	$L__BB8_14;
	add.s32 	%r408, %r556, %r539;
	mul.wide.u32 	%rd116, %r408, 4;
	add.s64 	%rd117, %rd1, %rd116;
	ld.global.u32 	%r409, [%rd117];
	add.s32 	%r410, %r409, %r550;
	add.s32 	%r411, %r408, 256;
	mul.wide.u32 	%rd118, %r411, 4;
	add.s64 	%rd119, %rd1, %rd118;
	ld.global.u32 	%r412, [%rd119];
	add.s32 	%r413, %r412, %r410;
	add.s32 	%r414, %r408, 512;
	mul.wide.u32 	%rd120, %r414, 4;
	add.s64 	%rd121, %rd1, %rd120;
	ld.global.u32 	%r415, [%rd121];
	add.s32 	%r416, %r415, %r413;
	add.s32 	%r417, %r408, 768;
	mul.wide.u32 	%rd122, %r417, 4;
	add.s64 	%rd123, %rd1, %rd122;
	ld.global.u32 	%r418, [%rd123];
	add.s32 	%r550, %r418, %r416;
	add.s32 	%r539, %r539, 1024;
$L__BB8_14:
	setp.eq.s32 	%p31, %r35, 0;
	@%p31 bra 	$L__BB8_17;
	add.s32 	%r548, %r539, %r556;
	neg.s32 	%r547, %r35;
$L__BB8_16:
	.pragma "nounroll";
	mul.wide.u32 	%rd124, %r548, 4;
	add.s64 	%rd125, %rd1, %rd124;
	ld.global.u32 	%r419, [%rd125];
	add.s32 	%r550, %r419, %r550;
	add.s32 	%r548, %r548, 256;
	add.s32 	%r547, %r547, 1;
	setp.ne.s32 	%p32, %r547, 0;
	@%p32 bra 	$L__BB8_16;
$L__BB8_17:
	setp.lt.u32 	%p33, %r6, 256;
	@%p33 bra 	$L__BB8_22;
	// begin inline asm
	mov.u32 %r483, %laneid;
	// end inline asm
	mov.b32 	%r486, 1;
	mov.b32 	%r507, 31;
	mov.b32 	%r508, -1;
	// begin inline asm
	shfl.sync.down.b32 %r484, %r550, %r486, %r507, %r508;
	// end inline asm
	setp.gt.s32 	%p49, %r483, 30;
	selp.b32 	%r509, 0, %r484, %p49;
	add.s32 	%r490, %r509, %r550;
	mov.b32 	%r491, 2;
	// begin inline asm
	shfl.sync.down.b32 %r489, %r490, %r491, %r507, %r508;
	// end inline asm
	setp.gt.s32 	%p50, %r483, 29;
	selp.b32 	%r510, 0, %r489, %p50;
	add.s32 	%r495, %r490, %r510;
	mov.b32 	%r496, 4;
	// begin inline asm
	shfl.sync.down.b32 %r494, %r495, %r496, %r507, %r508;
	// end inline asm
	setp.gt.s32 	%p51, %r483, 27;
	selp.b32 	%r511, 0, %r494, %p51;
	add.s32 	%r500, %r495, %r511;
	mov.b32 	%r501, 8;
	// begin inline asm
	shfl.sync.down.b32 %r499, %r500, %r501, %r507, %r508;
	// end inline asm
	setp.gt.s32 	%p52, %r483, 23;
	selp.b32 	%r512, 0, %r499, %p52;
	add.s32 	%r505, %r500, %r512;
	mov.b32 	%r506, 16;
	// begin inline asm
	shfl.sync.down.b32 %r504, %r505, %r506, %r507, %r508;
	// end inline asm
	setp.gt.s32 	%p53, %r483, 15;
	selp.b32 	%r513, 0, %r504, %p53;
	add.s32 	%r574, %r505, %r513;
	setp.ne.s32 	%p54, %r483, 0;
	@%p54 bra 	$L__BB8_20;
	shr.u32 	%r514, %r7, 3;
	and.b32  	%r515, %r514, 124;
	mov.u32 	%r516, _ZZN3cub18CUB_300001_SM_10006detail6reduce18DeviceReduceKernelINS2_10policy_hubIijN4cuda3std3__44plusIiEEE10Policy1000EN6thrust24THRUST_300001_SM_1000_NS6detail15normal_iteratorINSD_10device_ptrIiEEEEjS9_iNS7_10__identityEEEvT0_PT3_T1_NS0_13GridEvenShareISN_EET2_T4_E12temp_storage;
	add.s32 	%r517, %r516, %r515;
	st.shared.u32 	[%r517+8], %r574;
$L__BB8_20:
	bar.sync 	0;
	setp.ne.s32 	%p55, %r7, 0;
	@%p55 bra 	$L__BB8_48;
	ld.shared.u32 	%r518, [_ZZN3cub18CUB_300001_SM_10006detail6reduce18DeviceReduceKernelINS2_10policy_hubIijN4cuda3std3__44plusIiEEE10Policy1000EN6thrust24THRUST_300001_SM_1000_NS6detail15normal_iteratorINSD_10device_ptrIiEEEEjS9_iNS7_10__identityEEEvT0_PT3_T1_NS0_13GridEvenShareISN_EET2_T4_E12temp_storage+12];
	add.s32 	%r519, %r518, %r574;
	ld.shared.u32 	%r520, [_ZZN3cub18CUB_300001_SM_10006detail6reduce18DeviceReduceKernelINS2_10policy_hubIijN4cuda3std3__44plusIiEEE10Policy1000EN6thrust24THRUST_300001_SM_1000_NS6detail15normal_iteratorINSD_10device_ptrIiEEEEjS9_iNS7_10__identityEEEvT0_PT3_T1_NS0_13GridEvenShareISN_EET2_T4_E12temp_storage+16];
	add.s32 	%r521, %r519, %r520;
	ld.shared.u32 	%r522, [_ZZN3cub18CUB_300001_SM_10006detail6reduce18DeviceReduceKernelINS2_10policy_hubIijN4cuda3std3__44plusIiEEE10Policy1000EN6thrust24THRUST_300001_SM_1000_NS6detail15normal_iteratorINSD_10device_ptrIiEEEEjS9_iNS7_10__identityEEEvT0_PT3_T1_NS0_13GridEvenShareISN_EET2_T4_E12temp_storage+20];
	add.s32 	%r523, %r521, %r522;
	ld.shared.u32 	%r524, [_ZZN3cub18CUB_300001_SM_10006detail6reduce18DeviceReduceKernelINS2_10policy_hubIijN4cuda3std3__44plusIiEEE10Policy1000EN6thrust24THRUST_300001_SM_1000_NS6detail15normal_iteratorINSD_10device_ptrIiEEEEjS9_iNS7_10__identityEEEvT0_PT3_T1_NS0_13GridEvenShareISN_EET2_T4_E12temp_storage+24];
	add.s32 	%r525, %r523, %r524;
	ld.shared.u32 	%r526, [_ZZN3cub18CUB_300001_SM_10006detail6reduce18DeviceReduceKernelINS2_10policy_hubIijN4cuda3std3__44plusIiEEE10Policy1000EN6thrust24THRUST_300001_SM_1000_NS6detail15normal_iteratorINSD_10device_ptrIiEEEEjS9_iNS7_10__identityEEEvT0_PT3_T1_NS0_13GridEvenShareISN_EET2_T4_E12temp_storage+28];
	add.s32 	%r527, %r525, %r526;
	ld.shared.u32 	%r528, [_ZZN3cub18CUB_300001_SM_10006detail6reduce18DeviceReduceKernelINS2_10policy_hubIijN4cuda3std3__44plusIiEEE10Policy1000EN6thrust24THRUST_300001_SM_1000_NS6detail15normal_iteratorINSD_10device_ptrIiEEEEjS9_iNS7_10__identityEEEvT0_PT3_T1_NS0_13GridEvenShareISN_EET2_T4_E12temp_storage+32];
	add.s32 	%r529, %r527, %r528;
	ld.shared.u32 	%r530, [_ZZN3cub18CUB_300001_SM_10006detail6reduce18DeviceReduceKernelINS2_10policy_hubIijN4cuda3std3__44plusIiEEE10Policy1000EN6thrust24THRUST_300001_SM_1000_NS6detail15normal_iteratorINSD_10device_ptrIiEEEEjS9_iNS7_10__identityEEEvT0_PT3_T1_NS0_13GridEvenShareISN_EET2_T4_E12temp_storage+36];
	add.s32 	%r574, %r529, %r530;
	bra.uni 	$L__BB8_48;
$L__BB8_22:
	// begin inline asm
	mov.u32 %r420, %laneid;
	// end inline asm
	and.b32  	%r446, %r7, 992;
	add.s32 	%r447, %r446, 32;
	setp.gt.u32 	%p34, %r447, %r6;
	not.b32 	%r448, %r446;
	add.s32 	%r449, %r6, %r448;
	selp.b32 	%r444, %r449, 31, %p34;
	mov.b32 	%r423, 1;
	mov.b32 	%r445, -1;
	// begin inline asm
	shfl.sync.down.b32 %r421, %r550, %r423, %r444, %r445;
	// end inline asm
	setp.lt.s32 	%p35, %r420, %r444;
	selp.b32 	%r450, %r421, 0, %p35;
	add.s32 	%r427, %r450, %r550;
	mov.b32 	%r428, 2;
	// begin inline asm
	shfl.sync.down.b32 %r426, %r427, %r428, %r444, %r445;
	// end inline asm
	add.s32 	%r451, %r420, 2;
	setp.gt.s32 	%p36, %r451, %r444;
	selp.b32 	%r452, 0, %r426, %p36;
	add.s32 	%r432, %r427, %r452;
	mov.b32 	%r433, 4;
	// begin inline asm
	shfl.sync.down.b32 %r431, %r432, %r433, %r444, %r445;
	// end inline asm
	add.s32 	%r453, %r420, 4;
	setp.gt.s32 	%p37, %r453, %r444;
	selp.b32 	%r454, 0, %r431, %p37;
	add.s32 	%r437, %r432, %r454;
	mov.b32 	%r438, 8;
	// begin inline asm
	shfl.sync.down.b32 %r436, %r437, %r438, %r444, %r445;
	// end inline asm
	add.s32 	%r455, %r420, 8;
	setp.gt.s32 	%p38, %r455, %r444;
	selp.b32 	%r456, 0, %r436, %p38;
	add.s32 	%r442, %r437, %r456;
	mov.b32 	%r443, 16;
	// begin inline asm
	shfl.sync.down.b32 %r441, %r442, %r443, %r444, %r445;
	// end inline asm
	add.s32 	%r457, %r420, 16;
	setp.gt.s32 	%p39, %r457, %r444;
	selp.b32 	%r458, 0, %r441, %p39;
	add.s32 	%r574, %r442, %r458;
	setp.ne.s32 	%p40, %r420, 0;
	@%p40 bra 	$L__BB8_24;
	shr.u32 	%r459, %r7, 3;
	and.b32  	%r460, %r459, 124;
	mov.u32 	%r461, _ZZN3cub18CUB_300001_SM_10006detail6reduce18DeviceReduceKernelINS2_10policy_hubIijN4cuda3std3__44plusIiEEE10Policy1000EN6thrust24THRUST_300001_SM_1000_NS6detail15normal_iteratorINSD_10device_ptrIiEEEEjS9_iNS7_10__identityEEEvT0_PT3_T1_NS0_13GridEvenShareISN_EET2_T4_E12temp_storage;
	add.s32 	%r462, %r461, %r460;
	st.shared.u32 	[%r462+8], %r574;
$L__BB8_24:
	bar.sync 	0;
	setp.ne.s32 	%p41, %r7, 0;
	@%p41 bra 	$L__BB8_48;
	setp.gt.u32 	%p42, %r6, 32;
	ld.shared.u32 	%r463, [_ZZN3cub18CUB_300001_SM_10006detail6reduce18DeviceReduceKernelINS2_10policy_hubIijN4cuda3std3__44plusIiEEE10Policy1000EN6thrust24THRUST_300001_SM_1000_NS6detail15normal_iteratorINSD_10device_ptrIiEEEEjS9_iNS7_10__identityEEEvT0_PT3_T1_NS0_13GridEvenShareISN_EET2_T4_E12temp_storage+12];
	selp.b32 	%r464, %r463, 0, %p42;
	add.s32 	%r465, %r464, %r574;
	setp.gt.u32 	%p43, %r6, 64;
	ld.shared.u32 	%r466, [_ZZN3cub18CUB_300001_SM_10006detail6reduce18DeviceReduceKernelINS2_10policy_hubIijN4cuda3std3__44plusIiEEE10Policy1000EN6thrust24THRUST_300001_SM_1000_NS6detail15normal_iteratorINSD_10device_ptrIiEEEEjS9_iNS7_10__identityEEEvT0_PT3_T1_NS0_13GridEvenShareISN_EET2_T4_E12temp_storage+16];
	selp.b32 	%r467, %r466, 0, %p43;
	add.s32 	%r468, %r465, %r467;
	setp.gt.u32 	%p44, %r6, 96;
	ld.shared.u32 	%r469, [_ZZN3cub18CUB_300001_SM_10006detail6reduce18DeviceReduceKernelINS2_10policy_hubIijN4cuda3std3__44plusIiEEE10Policy1000EN6thrust24THRUST_300001_SM_1000_NS6detail15normal_iteratorINSD_10device_ptrIiEEEEjS9_iNS7_10__identityEEEvT0_PT3_T1_NS0_13GridEvenShareISN_EET2_T4_E12temp_storage+20];
	selp.b32 	%r470, %r469, 0, %p44;
	add.s32 	%r471, %r468, %r470;
	setp.gt.u32 	%p45, %r6, 128;
	ld.shared.u32 	%r472, [_ZZN3cub18CUB_300001_SM_10006detail6reduce18DeviceReduceKernelINS2_10policy_hubIijN4cuda3std3__44plusIiEEE10Policy1000EN6thrust24THRUST_300001_SM_1000_NS6detail15normal_iteratorINSD_10device_ptrIiEEEEjS9_iNS7_10__identityEEEvT0_PT3_T1_NS0_13GridEvenShareISN_EET2_T4_E12temp_storage+24];
	selp.b32 	%r473, %r472, 0, %p45;
	add.s32 	%r474, %r471, %r473;
	setp.gt.u32 	%p46, %r6, 160;
	ld.shared.u32 	%r475, [_ZZN3cub18CUB_300001_SM_10006detail6reduce18DeviceReduceKernelINS2_10policy_hubIijN4cuda3std3__44plusIiEEE10Policy1000EN6thrust24THRUST_300001_SM_1000_NS6detail15normal_iteratorINSD_10device_ptrIiEEEEjS9_iNS7_10__identityEEEvT0_PT3_T1_NS0_13GridEvenShareISN_EET2_T4_E12temp_storage+28];
	selp.b32 	%r476, %r475, 0, %p46;
	add.s32 	%r477, %r474, %r476;
	setp.gt.u32 	%p47, %r6, 192;
	ld.shared.u32 	%r478, [_ZZN3cub18CUB_300001_SM_10006detail6reduce18DeviceReduceKernelINS2_10policy_hubIijN4cuda3std3__44plusIiEEE10Policy1000EN6thrust24THRUST_300001_SM_1000_NS6detail15normal_iteratorINSD_10device_ptrIiEEEEjS9_iNS7_10__identityEEEvT0_PT3_T1_NS0_13GridEvenShareISN_EET2_T4_E12temp_storage+32];
	selp.b32 	%r479, %r478, 0, %p47;
	add.s32 	%r480, %r477, %r479;
	setp.gt.u32 	%p48, %r6, 224;
	ld.shared.u32 	%r481, [_ZZN3cub18CUB_300001_SM_10006detail6reduce18DeviceReduceKernelINS2_10policy_hubIijN4cuda3std3__44plusIiEEE10Policy1000EN6thrust24THRUST_300001_SM_1000_NS6detail15normal_iteratorINSD_10device_ptrIiEEEEjS9_iNS7_10__identityEEEvT0_PT3_T1_NS0_13GridEvenShareISN_EET2_T4_E12temp_storage+36];
	selp.b32 	%r482, %r481, 0, %p48;
	add.s32 	%r574, %r480, %r482;
	bra.uni 	$L__BB8_48;
$L__BB8_26:
	mov.u32 	%r54, %tid.x;
	add.s32 	%r110, %r54, %r556;
	mul.wide.u32 	%rd4, %r110, 4;
	add.s64 	%rd5, %rd1, %rd4;
	ld.global.u32 	%r111, [%rd5];
	ld.global.u32 	%r112, [%rd5+1024];
	ld.global.u32 	%r113, [%rd5+2048];
	ld.global.u32 	%r114, [%rd5+3072];
	ld.global.u32 	%r115, [%rd5+4096];
	ld.global.u32 	%r116, [%rd5+5120];
	ld.global.u32 	%r117, [%rd5+6144];
	ld.global.u32 	%r118, [%rd5+7168];
	ld.global.u32 	%r119, [%rd5+8192];
	ld.global.u32 	%r120, [%rd5+9216];
	ld.global.u32 	%r121, [%rd5+10240];
	ld.global.u32 	%r122, [%rd5+11264];
	ld.global.u32 	%r123, [%rd5+12288];
	ld.global.u32 	%r124, [%rd5+13312];
	ld.global.u32 	%r125, [%rd5+14336];
	ld.global.u32 	%r126, [%rd5+15360];
	add.s32 	%r127, %r112, %r111;
	add.s32 	%r128, %r113, %r127;
	add.s32 	%r129, %r114, %r128;
	add.s32 	%r130, %r115, %r129;
	add.s32 	%r131, %r116, %r130;
	add.s32 	%r132, %r117, %r131;
	add.s32 	%r133, %r118, %r132;
	add.s32 	%r134, %r119, %r133;
	add.s32 	%r135, %r120, %r134;
	add.s32 	%r136, %r121, %r135;
	add.s32 	%r137, %r122, %r136;
	add.s32 	%r138, %r123, %r137;
	add.s32 	%r139, %r124, %r138;
	add.s32 	%r140, %r125, %r139;
	add.s32 	%r573, %r126, %r140;
	setp.lt.u32 	%p2, %r6, %r4;
	@%p2 bra 	$L__BB8_44;
	add.s32 	%r56, %r4, %r556;
	not.b32 	%r142, %r54;
	add.s32 	%r143, %r142, %r1;
	sub.s32 	%r144, %r143, %r4;
	sub.s32 	%r552, %r144, %r556;
	add.s32 	%r145, %r56, %r54;
	add.s32 	%r551, %r145, 2048;
	mov.b32 	%r554, 0;
	mov.u32 	%r553, %r56;
$L__BB8_28:
	add.s32 	%r556, %r556, %r4;
	add.s32 	%r147, %r1, -4096;
	setp.gt.u32 	%p3, %r556, %r147;
	@%p3 bra 	$L__BB8_30;
	add.s32 	%r148, %r54, %r556;
	mul.wide.u32 	%rd6, %r148, 4;
	add.s64 	%rd7, %rd1, %rd6;
	ld.global.u32 	%r149, [%rd7];
	ld.global.u32 	%r150, [%rd7+1024];
	ld.global.u32 	%r151, [%rd7+2048];
	ld.global.u32 	%r152, [%rd7+3072];
	ld.global.u32 	%r153, [%rd7+4096];
	ld.global.u32 	%r154, [%rd7+5120];
	ld.global.u32 	%r155, [%rd7+6144];
	ld.global.u32 	%r156, [%rd7+7168];
	ld.global.u32 	%r157, [%rd7+8192];
	ld.global.u32 	%r158, [%rd7+9216];
	ld.global.u32 	%r159, [%rd7+10240];
	ld.global.u32 	%r160, [%rd7+11264];
	ld.global.u32 	%r161, [%rd7+12288];
	ld.global.u32 	%r162, [%rd7+13312];
	ld.global.u32 	%r163, [%rd7+14336];
	ld.global.u32 	%r164, [%rd7+15360];
	add.s32 	%r165, %r149, %r573;
	add.s32 	%r166, %r150, %r165;
	add.s32 	%r167, %r151, %r166;
	add.s32 	%r168, %r152, %r167;
	add.s32 	%r169, %r153, %r168;
	add.s32 	%r170, %r154, %r169;
	add.s32 	%r171, %r155, %r170;
	add.s32 	%r172, %r156, %r171;
	add.s32 	%r173, %r157, %r172;
	add.s32 	%r174, %r158, %r173;
	add.s32 	%r175, %r159, %r174;
	add.s32 	%r176, %r160, %r175;
	add.s32 	%r177, %r161, %r176;
	add.s32 	%r178, %r162, %r177;
	add.s32 	%r179, %r163, %r178;
	add.s32 	%r573, %r164, %r179;
	sub.s32 	%r180, %r1, %r556;
	setp.lt.u32 	%p4, %r180, %r4;
	add.s32 	%r554, %r554, 1;
	add.s32 	%r553, %r553, %r4;
	sub.s32 	%r552, %r552, %r4;
	add.s32 	%r551, %r551, %r4;
	@%p4 bra 	$L__BB8_44;
	bra.uni 	$L__BB8_28;
$L__BB8_30:
	setp.le.u32 	%p5, %r1, %r556;
	sub.s32 	%r182, %r1, %r556;
	setp.ge.s32 	%p6, %r54, %r182;
	or.pred  	%p7, %p5, %p6;
	@%p7 bra 	$L__BB8_44;
	not.b32 	%r185, %r54;
	add.s32 	%r186, %r1, %r185;
	sub.s32 	%r187, %r186, %r56;
	mul.lo.s32 	%r188, %r2, %r554;
	shl.b32 	%r189, %r188, 12;
	sub.s32 	%r190, %r187, %r189;
	shr.u32 	%r191, %r190, 8;
	add.s32 	%r71, %r191, 1;
	and.b32  	%r72, %r71, 15;
	setp.lt.u32 	%p8, %r190, 3840;
	mov.u32 	%r565, %r54;
	@%p8 bra 	$L__BB8_35;
	or.b32  	%r559, %r54, 2048;
	shr.u32 	%r192, %r552, 8;
	add.s32 	%r193, %r192, 1;
	and.b32  	%r194, %r193, 33554416;
	neg.s32 	%r557, %r194;
$L__BB8_33:
	.pragma "nounroll";
	add.s32 	%r195, %r551, -2048;
	mul.wide.u32 	%rd8, %r195, 4;
	add.s64 	%rd9, %rd1, %rd8;
	ld.global.u32 	%r196, [%rd9];
	add.s32 	%r197, %r196, %r573;
	add.s32 	%r198, %r551, -1792;
	mul.wide.u32 	%rd10, %r198, 4;
	add.s64 	%rd11, %rd1, %rd10;
	ld.global.u32 	%r199, [%rd11];
	add.s32 	%r200, %r199, %r197;
	add.s32 	%r201, %r551, -1536;
	mul.wide.u32 	%rd12, %r201, 4;
	add.s64 	%rd13, %rd1, %rd12;
	ld.global.u32 	%r202, [%rd13];
	add.s32 	%r203, %r202, %r200;
	add.s32 	%r204, %r551, -1280;
	mul.wide.u32 	%rd14, %r204, 4;
	add.s64 	%rd15, %rd1, %rd14;
	ld.global.u32 	%r205, [%rd15];
	add.s32 	%r206, %r205, %r203;
	add.s32 	%r207, %r551, -1024;
	mul.wide.u32 	%rd16, %r207, 4;
	add.s64 	%rd17, %rd1, %rd16;
	ld.global.u32 	%r208, [%rd17];
	add.s32 	%r209, %r208, %r206;
	add.s32 	%r210, %r551, -768;
	mul.wide.u32 	%rd18, %r210, 4;
	add.s64 	%rd19, %rd1, %rd18;
	ld.global.u32 	%r211, [%rd19];
	add.s32 	%r212, %r211, %r209;
	add.s32 	%r213, %r551, -512;
	mul.wide.u32 	%rd20, %r213, 4;
	add.s64 	%rd21, %rd1, %rd20;
	ld.global.u32 	%r214, [%rd21];
	add.s32 	%r215, %r214, %r212;
	add.s32 	%r216, %r551, 1792;
	add.s32 	%r217, %r551, -256;
	mul.wide.u32 	%rd22, %r217, 4;
	add.s64 	%rd23, %rd1, %rd22;
	ld.global.u32 	%r218, [%rd23];
	add.s32 	%r219, %r218, %r215;
	mul.wide.u32 	%rd24, %r551, 4;
	add.s64 	%rd25, %rd1, %rd24;
	ld.global.u32 	%r220, [%rd25];
	add.s32 	%r221, %r220, %r219;
	add.s32 	%r222, %r551, 256;
	mul.wide.u32 	%rd26, %r222, 4;
	add.s64 	%rd27, %rd1, %rd26;
	ld.global.u32 	%r223, [%rd27];
	add.s32 	%r224, %r223, %r221;
	add.s32 	%r225, %r551, 512;
	mul.wide.u32 	%rd28, %r225, 4;
	add.s64 	%rd29, %rd1, %rd28;
	ld.global.u32 	%r226, [%rd29];
	add.s32 	%r227, %r226, %r224;
	add.s32 	%r228, %r551, 768;
	mul.wide.u32 	%rd30, %r228, 4;
	add.s64 	%rd31, %rd1, %rd30;
	ld.global.u32 	%r229, [%rd31];
	add.s32 	%r230, %r229, %r227;
	add.s32 	%r231, %r551, 1024;
	mul.wide.u32 	%rd32, %r231, 4;
	add.s64 	%rd33, %rd1, %rd32;
	ld.global.u32 	%r232, [%rd33];
	add.s32 	%r233, %r232, %r230;
	add.s32 	%r234, %r551, 1280;
	mul.wide.u32 	%rd34, %r234, 4;
	add.s64 	%rd35, %rd1, %rd34;
	ld.global.u32 	%r235, [%rd35];
	add.s32 	%r236, %r235, %r233;
	add.s32 	%r237, %r551, 1536;
	mul.wide.u32 	%rd36, %r237, 4;
	add.s64 	%rd37, %rd1, %rd36;
	ld.global.u32 	%r238, [%rd37];
	add.s32 	%r239, %r238, %r236;
	mul.wide.u32 	%rd38, %r216, 4;
	add.s64 	%rd39, %rd1, %rd38;
	ld.global.u32 	%r240, [%rd39];
	add.s32 	%r573, %r240, %r239;
	add.s32 	%r559, %r559, 4096;
	add.s32 	%r551, %r551, 4096;
	add.s32 	%r557, %r557, 16;
	setp.ne.s32 	%p9, %r557, 0;
	@%p9 bra 	$L__BB8_33;
	add.s32 	%r565, %r559, -2048;
$L__BB8_35:
	setp.eq.s32 	%p10, %r72, 0;
	@%p10 bra 	$L__BB8_44;
	and.b32  	%r87, %r71, 7;
	setp.lt.u32 	%p11, %r72, 8;
	@%p11 bra 	$L__BB8_38;
	add.s32 	%r242, %r565, %r556;
	mul.wide.u32 	%rd40, %r242, 4;
	add.s64 	%rd41, %rd1, %rd40;
	ld.global.u32 	%r243, [%rd41];
	add.s32 	%r244, %r243, %r573;
	add.s32 	%r245, %r242, 256;
	mul.wide.u32 	%rd42, %r245, 4;
	add.s64 	%rd43, %rd1, %rd42;
	ld.global.u32 	%r246, [%rd43];
	add.s32 	%r247, %r246, %r244;
	add.s32 	%r248, %r242, 512;
	mul.wide.u32 	%rd44, %r248, 4;
	add.s64 	%rd45, %rd1, %rd44;
	ld.global.u32 	%r249, [%rd45];
	add.s32 	%r250, %r249, %r247;
	add.s32 	%r251, %r242, 768;
	mul.wide.u32 	%rd46, %r251, 4;
	add.s64 	%rd47, %rd1, %rd46;
	ld.global.u32 	%r252, [%rd47];
	add.s32 	%r253, %r252, %r250;
	add.s32 	%r254, %r242, 1024;
	mul.wide.u32 	%rd48, %r254, 4;
	add.s64 	%rd49, %rd1, %rd48;
	ld.global.u32 	%r255, [%rd49];
	add.s32 	%r256, %r255, %r253;
	add.s32 	%r257, %r242, 1280;
	mul.wide.u32 	%rd50, %r257, 4;
	add.s64 	%rd51, %rd1, %rd50;
	ld.global.u32 	%r258, [%rd51];
	add.s32 	%r259, %r258, %r256;
	add.s32 	%r260, %r242, 1536;
	mul.wide.u32 	%rd52, %r260, 4;
	add.s64 	%rd53, %rd1, %rd52;
	ld.global.u32 	%r261, [%rd53];
	add.s32 	%r262, %r261, %r259;
	add.s32 	%r263, %r242, 1792;
	mul.wide.u32 	%rd54, %r263, 4;
	add.s64 	%rd55, %rd1, %rd54;
	ld.global.u32 	%r264, [%rd55];
	add.s32 	%r573, %r264, %r262;
	add.s32 	%r565, %r565, 2048;
$L__BB8_38:
	setp.eq.s32 	%p12, %r87, 0;
	@%p12 bra 	$L__BB8_44;
	setp.lt.u32 	%p13, %r87, 4;
	@%p13 bra 	$L__BB8_41;
	add.s32 	%r266, %r565, %r556;
	mul.wide.u32 	%rd56, %r266, 4;
	add.s64 	%rd57, %rd1, %rd56;
	ld.global.u32 	%r267, [%rd57];
	add.s32 	%r268, %r267, %r573;
	add.s32 	%r269, %r266, 256;
	mul.wide.u32 	%rd58, %r269, 4;
	add.s64 	%rd59, %rd1, %rd58;
	ld.global.u32 	%r270, [%rd59];
	add.s32 	%r271, %r270, %r268;
	add.s32 	%r272, %r266, 512;
	mul.wide.u32 	%rd60, %r272, 4;
	add.s64 	%rd61, %rd1, %rd60;
	ld.global.u32 	%r273, [%rd61];
	add.s32 	%r274, %r273, %r271;
	add.s32 	%r275, %r266, 768;
	mul.wide.u32 	%rd62, %r275, 4;
	add.s64 	%rd63, %rd1, %rd62;
	ld.global.u32 	%r276, [%rd63];
	add.s32 	%r573, %r276, %r274;
	add.s32 	%r565, %r565, 1024;
$L__BB8_41:
	and.b32  	%r277, %r71, 3;
	setp.eq.s32 	%p14, %r277, 0;
	@%p14 bra 	$L__BB8_44;
	add.s32 	%r571, %r565, %r553;
	cvt.u16.u32 	%rs1, %r552;
	shr.u16 	%rs2, %rs1, 8;
	add.s16 	%rs3, %rs2, 1;
	cvt.u32.u16 	%r278, %rs3;
	and.b32  	%r279, %r278, 3;
	neg.s32 	%r570, %r279;
$L__BB8_43:
	.pragma "nounroll";
	mul.wide.u32 	%rd64, %r571, 4;
	add.s64 	%rd65, %rd1, %rd64;
	ld.global.u32 	%r280, [%rd65];
	add.s32 	%r573, %r280, %r573;
	add.s32 	%r571, %r571, 256;
	add.s32 	%r570, %r570, 1;
	setp.ne.s32 	%p15, %r570, 0;
	@%p15 bra 	$L__BB8_43;
$L__BB8_44:
	// begin inline asm
	mov.u32 %r281, %laneid;
	// end inline asm
	mov.b32 	%r284, 1;
	mov.b32 	%r305, 31;
	mov.b32 	%r306, -1;
	// begin inline asm
	shfl.sync.down.b32 %r282, %r573, %r284, %r305, %r306;
	// end inline asm
	setp.gt.s32 	%p16, %r281, 30;
	selp.b32 	%r307, 0, %r282, %p16;
	add.s32 	%r288, %r307, %r573;
	mov.b32 	%r289, 2;
	// begin inline asm
	shfl.sync.down.b32 %r287, %r288, %r289, %r305, %r306;
	// end inline asm
	setp.gt.s32 	%p17, %r281, 29;
	selp.b32 	%r308, 0, %r287, %p17;
	add.s32 	%r293, %r288, %r308;
	mov.b32 	%r294, 4;
	// begin inline asm
	shfl.sync.down.b32 %r292, %r293, %r294, %r305, %r306;
	// end inline asm
	setp.gt.s32 	%p18, %r281, 27;
	selp.b32 	%r309, 0, %r292, %p18;
	add.s32 	%r298, %r293, %r309;
	mov.b32 	%r299, 8;
	// begin inline asm
	shfl.sync.down.b32 %r297, %r298, %r299, %r305, %r306;
	// end inline asm
	setp.gt.s32 	%p19, %r281, 23;
	selp.b32 	%r310, 0, %r297, %p19;
	add.s32 	%r303, %r298, %r310;
	mov.b32 	%r304, 16;
	// begin inline asm
	shfl.sync.down.b32 %r302, %r303, %r304, %r305, %r306;
	// end inline asm
	setp.gt.s32 	%p20, %r281, 15;
	selp.b32 	%r311, 0, %r302, %p20;
	add.s32 	%r574, %r303, %r311;
	setp.ne.s32 	%p21, %r281, 0;
	@%p21 bra 	$L__BB8_46;
	shr.u32 	%r312, %r54, 3;
	and.b32  	%r313, %r312, 124;
	mov.u32 	%r314, _ZZN3cub18CUB_300001_SM_10006detail6reduce18DeviceReduceKernelINS2_10policy_hubIijN4cuda3std3__44plusIiEEE10Policy1000EN6thrust24THRUST_300001_SM_1000_NS6detail15normal_iteratorINSD_10device_ptrIiEEEEjS9_iNS7_10__identityEEEvT0_PT3_T1_NS0_13GridEvenShareISN_EET2_T4_E12temp_storage;
	add.s32 	%r315, %r314, %r313;
	st.shared.u32 	[%r315+8], %r574;
$L__BB8_46:
	bar.sync 	0;
	setp.ne.s32 	%p22, %r54, 0;
	@%p22 bra 	$L__BB8_48;
	ld.shared.u32 	%r316, [_ZZN3cub18CUB_300001_SM_10006detail6reduce18DeviceReduceKernelINS2_10policy_hubIijN4cuda3std3__44plusIiEEE10Policy1000EN6thrust24THRUST_300001_SM_1000_NS6detail15normal_iteratorINSD_10device_ptrIiEEEEjS9_iNS7_10__identityEEEvT0_PT3_T1_NS0_13GridEvenShareISN_EET2_T4_E12temp_storage+12];
	add.s32 	%r317, %r316, %r574;
	ld.shared.u32 	%r318, [_ZZN3cub18CUB_300001_SM_10006detail6reduce18DeviceReduceKernelINS2_10policy_hubIijN4cuda3std3__44plusIiEEE10Policy1000EN6thrust24THRUST_300001_SM_1000_NS6detail15normal_iteratorINSD_10device_ptrIiEEEEjS9_iNS7_10__identityEEEvT0_PT3_T1_NS0_13GridEvenShareISN_EET2_T4_E12temp_storage+16];
	add.s32 	%r319, %r317, %r318;
	ld.shared.u32 	%r320, [_ZZN3cub18CUB_300001_SM_10006detail6reduce18DeviceReduceKernelINS2_10policy_hubIijN4cuda3std3__44plusIiEEE10Policy1000EN6thrust24THRUST_300001_SM_1000_NS6detail15normal_iteratorINSD_10device_ptrIiEEEEjS9_iNS7_10__identityEEEvT0_PT3_T1_NS0_13GridEvenShareISN_EET2_T4_E12temp_storage+20];
	add.s32 	%r321, %r319, %r320;
	ld.shared.u32 	%r322, [_ZZN3cub18CUB_300001_SM_10006detail6reduce18DeviceReduceKernelINS2_10policy_hubIijN4cuda3std3__44plusIiEEE10Policy1000EN6thrust24THRUST_300001_SM_1000_NS6detail15normal_iteratorINSD_10device_ptrIiEEEEjS9_iNS7_10__identityEEEvT0_PT3_T1_NS0_13GridEvenShareISN_EET2_T4_E12temp_storage+24];
	add.s32 	%r323, %r321, %r322;
	ld.shared.u32 	%r324, [_ZZN3cub18CUB_300001_SM_10006detail6reduce18DeviceReduceKernelINS2_10policy_hubIijN4cuda3std3__44plusIiEEE10Policy1000EN6thrust24THRUST_300001_SM_1000_NS6detail15normal_iteratorINSD_10device_ptrIiEEEEjS9_iNS7_10__identityEEEvT0_PT3_T1_NS0_13GridEvenShareISN_EET2_T4_E12temp_storage+28];
	add.s32 	%r325, %r323, %r324;
	ld.shared.u32 	%r326, [_ZZN3cub18CUB_300001_SM_10006detail6reduce18DeviceReduceKernelINS2_10policy_hubIijN4cuda3std3__44plusIiEEE10Policy1000EN6thrust24THRUST_300001_SM_1000_NS6detail15normal_iteratorINSD_10device_ptrIiEEEEjS9_iNS7_10__identityEEEvT0_PT3_T1_NS0_13GridEvenShareISN_EET2_T4_E12temp_storage+32];
	add.s32 	%r327, %r325, %r326;
	ld.shared.u32 	%r328, [_ZZN3cub18CUB_300001_SM_10006detail6reduce18DeviceReduceKernelINS2_10policy_hubIijN4cuda3std3__44plusIiEEE10Policy1000EN6thrust24THRUST_300001_SM_1000_NS6detail15normal_iteratorINSD_10device_ptrIiEEEEjS9_iNS7_10__identityEEEvT0_PT3_T1_NS0_13GridEvenShareISN_EET2_T4_E12temp_storage+36];
	add.s32 	%r574, %r327, %r328;
$L__BB8_48:
	mov.u32 	%r531, %tid.x;
	setp.ne.s32 	%p56, %r531, 0;
	@%p56 bra 	$L__BB8_50;
	ld.param.u64 	%rd129, [_ZN3cub18CUB_300001_SM_10006detail6reduce18DeviceReduceKernelINS2_10policy_hubIijN4cuda3std3__44plusIiEEE10Policy1000EN6thrust24THRUST_300001_SM_1000_NS6detail15normal_iteratorINSD_10device_ptrIiEEEEjS9_iNS7_10__identityEEEvT0_PT3_T1_NS0_13GridEvenShareISN_EET2_T4__param_1];
	cvta.to.global.u64 	%rd126, %rd129;
	mul.wide.u32 	%rd127, %r3, 4;
	add.s64 	%rd128, %rd126, %rd127;
	st.global.u32 	[%rd128], %r574;
$L__BB8_50:
	ret;

}
	// .globl	_ZN3cub18CUB_300001_SM_10006detail6reduce28DeviceReduceSingleTileKernelINS2_10policy_hubIijN4cuda3std3__44plusIiEEE10Policy1000EPiSC_iS9_iiNS7_10__identityEEEvT0_T1_T2_T3_T4_T6_
.visible .entry _ZN3cub18CUB_300001_SM_10006detail6reduce28DeviceReduceSingleTileKernelINS2_10policy_hubIijN4cuda3std3__44plusIiEEE10Policy1000EPiSC_iS9_iiNS7_10__identityEEEvT0_T1_T2_T3_T4_T6_(
	.param .u64 .ptr .align 1 _ZN3cub18CUB_300001_SM_10006detail6reduce28DeviceReduceSingleTileKernelINS2_10policy_hubIijN4cuda3std3__44plusIiEEE10Policy1000EPiSC_iS9_iiNS7_10__identityEEEvT0_T1_T2_T3_T4_T6__param_0,
	.param .u64 .ptr .align 1 _ZN3cub18CUB_300001_SM_10006detail6reduce28DeviceReduceSingleTileKernelINS2_10policy_hubIijN4cuda3std3__44plusIiEEE10Policy1000EPiSC_iS9_iiNS7_10__identityEEEvT0_T1_T2_T3_T4_T6__param_1,
	.param .u32 _ZN3cub18CUB_300001_SM_10006detail6reduce28DeviceReduceSingleTileKernelINS2_10policy_hubIijN4cuda3std3__44plusIiEEE10Policy1000EPiSC_iS9_iiNS7_10__identityEEEvT0_T1_T2_T3_T4_T6__param_2,
	.param .align 1 .b8 _ZN3cub18CUB_300001_SM_10006detail6reduce28DeviceReduceSingleTileKernelINS2_10policy_hubIijN4cuda3std3__44plusIiEEE10Policy1000EPiSC_iS9_iiNS7_10__identityEEEvT0_T1_T2_T3_T4_T6__param_3[1],
	.param .u32 _ZN3cub18CUB_300001_SM_10006detail6reduce28DeviceReduceSingleTileKernelINS2_10policy_hubIijN4cuda3std3__44plusIiEEE10Policy1000EPiSC_iS9_iiNS7_10__identityEEEvT0_T1_T2_T3_T4_T6__param_4,
	.param .align 1 .b8 _ZN3cub18CUB_300001_SM_10006detail6reduce28DeviceReduceSingleTileKernelINS2_10policy_hubIijN4cuda3std3__44plusIiEEE10Policy1000EPiSC_iS9_iiNS7_10__identityEEEvT0_T1_T2_T3_T4_T6__param_5[1]
)
.maxntid 256
.minnctapersm 1
{
	.reg .pred 	%p<97>;
	.reg .b32 	%r<687>;
	.reg .b64 	%rd<125>;
	// demoted variable
	.shared .align 4 .b8 _ZZN3cub18CUB_300001_SM_10006detail6reduce28DeviceReduceSingleTileKernelINS2_10policy_hubIijN4cuda3std3__44plusIiEEE10Policy1000EPiSC_iS9_iiNS7_10__identityEEEvT0_T1_T2_T3_T4_T6_E12temp_storage[44];
	ld.param.u64 	%rd16, [_ZN3cub18CUB_300001_SM_10006detail6reduce28DeviceReduceSingleTileKernelINS2_10policy_hubIijN4cuda3std3__44plusIiEEE10Policy1000EPiSC_iS9_iiNS7_10__identityEEEvT0_T1_T2_T3_T4_T6__param_0];
	ld.param.u64 	%rd17, [_ZN3cub18CUB_300001_SM_10006detail6reduce28DeviceReduceSingleTileKernelINS2_10policy_hubIijN4cuda3std3__44plusIiEEE10Policy1000EPiSC_iS9_iiNS7_10__identityEEEvT0_T1_T2_T3_T4_T6__param_1];
	ld.param.u32 	%r120, [_ZN3cub18CUB_300001_SM_10006detail6reduce28DeviceReduceSingleTileKernelINS2_10policy_hubIijN4cuda3std3__44plusIiEEE10Policy1000EPiSC_iS9_iiNS7_10__identityEEEvT0_T1_T2_T3_T4_T6__param_2];
	ld.param.u32 	%r121, [_ZN3cub18CUB_300001_SM_10006detail6reduce28DeviceReduceSingleTileKernelINS2_10policy_hubIijN4cuda3std3__44plusIiEEE10Policy1000EPiSC_iS9_iiNS7_10__identityEEEvT0_T1_T2_T3_T4_T6__param_4];
	cvta.to.global.u64 	%rd1, %rd17;
	setp.ne.s32 	%p1, %r120, 0;
	@%p1 bra 	$L__BB9_3;
	mov.u32 	%r633, %tid.x;
	setp.ne.s32 	%p96, %r633, 0;
	@%p96 bra 	$L__BB9_74;
	st.global.u32 	[%rd1], %r121;
	bra.uni 	$L__BB9_74;
$L__BB9_3:
	and.b64  	%rd18, %rd16, 15;
	setp.ne.s64 	%p2, %rd18, 0;
	@%p2 bra 	$L__BB9_38;
	setp.gt.s32 	%p49, %r120, 4095;
	@%p49 bra 	$L__BB9_22;
	mov.u32 	%r1, %tid.x;
	setp.ge.s32 	%p66, %r1, %r120;
	mov.b32 	%r644, 0;
	mov.u32 	%r639, %r1;
	@%p66 bra 	$L__BB9_7;
	mul.wide.u32 	%rd113, %r1, 4;
	add.s64 	%rd112, %rd16, %rd113;
	// begin inline asm
	ld.global.nc.u32 %r644, [%rd112];
	// end inline asm
	add.s32 	%r639, %r1, 256;
$L__BB9_7:
	setp.ge.s32 	%p67, %r639, %r120;
	@%p67 bra 	$L__BB9_13;
	not.b32 	%r507, %r639;
	add.s32 	%r6, %r120, %r507;
	and.b32  	%r508, %r6, 768;
	setp.eq.s32 	%p68, %r508, 768;
	@%p68 bra 	$L__BB9_11;
	mul.wide.u32 	%rd114, %r639, 4;
	add.s64 	%rd121, %rd16, %rd114;
	shr.u32 	%r509, %r6, 8;
	add.s32 	%r510, %r509, 1;
	and.b32  	%r511, %r510, 3;
	neg.s32 	%r636, %r511;
$L__BB9_10:
	.pragma "nounroll";
	// begin inline asm
	ld.global.nc.u32 %r512, [%rd121];
	// end inline asm
	add.s32 	%r644, %r512, %r644;
	add.s32 	%r639, %r639, 256;
	add.s64 	%rd121, %rd121, 1024;
	add.s32 	%r636, %r636, 1;
	setp.ne.s32 	%p69, %r636, 0;
	@%p69 bra 	$L__BB9_10;
$L__BB9_11:
	setp.lt.u32 	%p70, %r6, 768;
	@%p70 bra 	$L__BB9_13;
$L__BB9_12:
	mul.wide.s32 	%rd120, %r639, 4;
	add.s64 	%rd116, %rd16, %rd120;
	// begin inline asm
	ld.global.nc.u32 %r513, [%rd116];
	// end inline asm
	add.s32 	%r517, %r513, %r644;
	add.s64 	%rd117, %rd116, 1024;
	// begin inline asm
	ld.global.nc.u32 %r514, [%rd117];
	// end inline asm
	add.s32 	%r518, %r514, %r517;
	add.s64 	%rd118, %rd116, 2048;
	// begin inline asm
	ld.global.nc.u32 %r515, [%rd118];
	// end inline asm
	add.s32 	%r519, %r515, %r518;
	add.s64 	%rd119, %rd116, 3072;
	// begin inline asm
	ld.global.nc.u32 %r516, [%rd119];
	// end inline asm
	add.s32 	%r644, %r516, %r519;
	add.s32 	%r639, %r639, 1024;
	setp.lt.s32 	%p71, %r639, %r120;
	@%p71 bra 	$L__BB9_12;
$L__BB9_13:
	setp.lt.s32 	%p72, %r120, 256;
	@%p72 bra 	$L__BB9_18;
	// begin inline asm
	mov.u32 %r583, %laneid;
	// end inline asm
	mov.b32 	%r586, 1;
	mov.b32 	%r607, 31;
	mov.b32 	%r608, -1;
	// begin inline asm
	shfl.sync.down.b32 %r584, %r644, %r586, %r607, %r608;
	// end inline asm
	setp.gt.s32 	%p88, %r583, 30;
	selp.b32 	%r609, 0, %r584, %p88;
	add.s32 	%r590, %r609, %r644;
	mov.b32 	%r591, 2;
	// begin inline asm
	shfl.sync.down.b32 %r589, %r590, %r591, %r607, %r608;
	// end inline asm
	setp.gt.s32 	%p89, %r583, 29;
	selp.b32 	%r610, 0, %r589, %p89;
	add.s32 	%r595, %r590, %r610;
	mov.b32 	%r596, 4;
	// begin inline asm
	shfl.sync.down.b32 %r594, %r595, %r596, %r607, %r608;
	// end inline asm
	setp.gt.s32 	%p90, %r583, 27;
	selp.b32 	%r611, 0, %r594, %p90;
	add.s32 	%r600, %r595, %r611;
	mov.b32 	%r601, 8;
	// begin inline asm
	shfl.sync.down.b32 %r599, %r600, %r601, %r607, %r608;
	// end inline asm
	setp.gt.s32 	%p91, %r583, 23;
	selp.b32 	%r612, 0, %r599, %p91;
	add.s32 	%r605, %r600, %r612;
	mov.b32 	%r606, 16;
	// begin inline asm
	shfl.sync.down.b32 %r604, %r605, %r606, %r607, %r608;
	// end inline asm
	setp.gt.s32 	%p92, %r583, 15;
	selp.b32 	%r613, 0, %r604, %p92;
	add.s32 	%r686, %r605, %r613;
	setp.ne.s32 	%p93, %r583, 0;
	@%p93 bra 	$L__BB9_16;
	shr.u32 	%r614, %r1, 3;
	and.b32  	%r615, %r614, 124;
	mov.u32 	%r616, _ZZN3cub18CUB_300001_SM_10006detail6reduce28DeviceReduceSingleTileKernelINS2_10policy_hubIijN4cuda3std3__44plusIiEEE10Policy1000EPiSC_iS9_iiNS7_10__identityEEEvT0_T1_T2_T3_T4_T6_E12temp_storage;
	add.s32 	%r617, %r616, %r615;
	st.shared.u32 	[%r617+8], %r686;
$L__BB9_16:
	bar.sync 	0;
	setp.ne.s32 	%p94, %r1, 0;
	@%p94 bra 	$L__BB9_72;
	ld.shared.u32 	%r618, [_ZZN3cub18CUB_300001_SM_10006detail6reduce28DeviceReduceSingleTileKernelINS2_10policy_hubIijN4cuda3std3__44plusIiEEE10Policy1000EPiSC_iS9_iiNS7_10__identityEEEvT0_T1_T2_T3_T4_T6_E12temp_storage+12];
	add.s32 	%r619, %r618, %r686;
	ld.shared.u32 	%r620, [_ZZN3cub18CUB_300001_SM_10006detail6reduce28DeviceReduceSingleTileKernelINS2_10policy_hubIijN4cuda3std3__44plusIiEEE10Policy1000EPiSC_iS9_iiNS7_10__identityEEEvT0_T1_T2_T3_T4_T6_E12temp_storage+16];
	add.s32 	%r621, %r619, %r620;
	ld.shared.u32 	%r622, [_ZZN3cub18CUB_300001_SM_10006detail6reduce28DeviceReduceSingleTileKernelINS2_10policy_hubIijN4cuda3std3__44plusIiEEE10Policy1000EPiSC_iS9_iiNS7_10__identityEEEvT0_T1_T2_T3_T4_T6_E12temp_storage+20];
	add.s32 	%r623, %r621, %r622;
	ld.shared.u32 	%r624, [_ZZN3cub18CUB_300001_SM_10006detail6reduce28DeviceReduceSingleTileKernelINS2_10policy_hubIijN4cuda3std3__44plusIiEEE10Policy1000EPiSC_iS9_iiNS7_10__identityEEEvT0_T1_T2_T3_T4_T6_E12temp_storage+24];
	add.s32 	%r625, %r623, %r624;
	ld.shared.u32 	%r626, [_ZZN3cub18CUB_300001_SM_10006detail6reduce28DeviceReduceSingleTileKernelINS2_10policy_hubIijN4cuda3std3__44plusIiEEE10Policy1000EPiSC_iS9_iiNS7_10__identityEEEvT0_T1_T2_T3_T4_T6_E12temp_storage+28];
	add.s32 	%r627, %r625, %r626;
	ld.shared.u32 	%r628, [_ZZN3cub18CUB_300001_SM_10006detail6reduce28DeviceReduceSingleTileKernelINS2_10policy_hubIijN4cuda3std3__44plusIiEEE10Policy1000EPiSC_iS9_iiNS7_10__identityEEEvT0_T1_T2_T3_T4_T6_E12temp_storage+32];
	add.s32 	%r629, %r627, %r628;
	ld.shared.u32 	%r630, [_ZZN3cub18CUB_300001_SM_10006detail6reduce28DeviceReduceSingleTileKernelINS2_10policy_hubIijN4cuda3std3__44plusIiEEE10Policy1000EPiSC_iS9_iiNS7_10__identityEEEvT0_T1_T2_T3_T4_T6_E12temp_storage+36];
	add.s32 	%r686, %r629, %r630;
	bra.uni 	$L__BB9_72;
$L__BB9_18:
	// begin inline asm
	mov.u32 %r520, %laneid;
	// end inline asm
	and.b32  	%r546, %r1, 992;
	add.s32 	%r547, %r546, 32;
	setp.gt.s32 	%p73, %r547, %r120;
	not.b32 	%r548, %r546;
	add.s32 	%r549, %r120, %r548;
	selp.b32 	%r544, %r549, 31, %p73;
	mov.b32 	%r523, 1;
	mov.b32 	%r545, -1;
	// begin inline asm
	shfl.sync.down.b32 %r521, %r644, %r523, %r544, %r545;
	// end inline asm
	setp.lt.s32 	%p74, %r520, %r544;
	selp.b32 	%r550, %r521, 0, %p74;
	add.s32 	%r527, %r550, %r644;
	mov.b32 	%r528, 2;
	// begin inline asm
	shfl.sync.down.b32 %r526, %r527, %r528, %r544, %r545;
	// end inline asm
	add.s32 	%r551, %r520, 2;
	setp.gt.s32 	%p75, %r551, %r544;
	selp.b32 	%r552, 0, %r526, %p75;
	add.s32 	%r532, %r527, %r552;
	mov.b32 	%r533, 4;
	// begin inline asm
	shfl.sync.down.b32 %r531, %r532, %r533, %r544, %r545;
	// end inline asm
	add.s32 	%r553, %r520, 4;
	setp.gt.s32 	%p76, %r553, %r544;
	selp.b32 	%r554, 0, %r531, %p76;
	add.s32 	%r537, %r532, %r554;
	mov.b32 	%r538, 8;
	// begin inline asm
	shfl.sync.down.b32 %r536, %r537, %r538, %r544, %r545;
	// end inline asm
	add.s32 	%r555, %r520, 8;
	setp.gt.s32 	%p77, %r555, %r544;
	selp.b32 	%r556, 0, %r536, %p77;
	add.s32 	%r542, %r537, %r556;
	mov.b32 	%r543, 16;
	// begin inline asm
	shfl.sync.down.b32 %r541, %r542, %r543, %r544, %r545;
	// end inline asm
	add.s32 	%r557, %r520, 16;
	setp.gt.s32 	%p78, %r557, %r544;
	selp.b32 	%r558, 0, %r541, %p78;
	add.s32 	%r686, %r542, %r558;
	setp.ne.s32 	%p79, %r520, 0;
	@%p79 bra 	$L__BB9_20;
	shr.u32 	%r559, %r1, 3;
	and.b32  	%r560, %r559, 124;
	mov.u32 	%r561, _ZZN3cub18CUB_300001_SM_10006detail6reduce28DeviceReduceSingleTileKernelINS2_10policy_hubIijN4cuda3std3__44plusIiEEE10Policy1000EPiSC_iS9_iiNS7_10__identityEEEvT0_T1_T2_T3_T4_T6_E12temp_storage;
	add.s32 	%r562, %r561, %r560;
	st.shared.u32 	[%r562+8], %r686;
$L__BB9_20:
	bar.sync 	0;
	setp.ne.s32 	%p80, %r1, 0;
	@%p80 bra 	$L__BB9_72;
	setp.gt.s32 	%p81, %r120, 32;
	ld.shared.u32 	%r563, [_ZZN3cub18CUB_300001_SM_10006detail6reduce28DeviceReduceSingleTileKernelINS2_10policy_hubIijN4cuda3std3__44plusIiEEE10Policy1000EPiSC_iS9_iiNS7_10__identityEEEvT0_T1_T2_T3_T4_T6_E12temp_storage+12];
	selp.b32 	%r564, %r563, 0, %p81;
	add.s32 	%r565, %r564, %r686;
	setp.gt.s32 	%p82, %r120, 64;
	ld.shared.u32 	%r566, [_ZZN3cub18CUB_300001_SM_10006detail6reduce28DeviceReduceSingleTileKernelINS2_10policy_hubIijN4cuda3std3__44plusIiEEE10Policy1000EPiSC_iS9_iiNS7_10__identityEEEvT0_T1_T2_T3_T4_T6_E12temp_storage+16];
	selp.b32 	%r567, %r566, 0, %p82;
	add.s32 	%r568, %r565, %r567;
	setp.gt.s32 	%p83, %r120, 96;
	ld.shared.u32 	%r569, [_ZZN3cub18CUB_300001_SM_10006detail6reduce28DeviceReduceSingleTileKernelINS2_10policy_hubIijN4cuda3std3__44plusIiEEE10Policy1000EPiSC_iS9_iiNS7_10__identityEEEvT0_T1_T2_T3_T4_T6_E12temp_storage+20];
	selp.b32 	%r570, %r569, 0, %p83;
	add.s32 	%r571, %r568, %r570;
	setp.gt.s32 	%p84, %r120, 128;
	ld.shared.u32 	%r572, [_ZZN3cub18CUB_300001_SM_10006detail6reduce28DeviceReduceSingleTileKernelINS2_10policy_hubIijN4cuda3std3__44plusIiEEE10Policy1000EPiSC_iS9_iiNS7_10__identityEEEvT0_T1_T2_T3_T4_T6_E12temp_storage+24];
	selp.b32 	%r573, %r572, 0, %p84;
	add.s32 	%r574, %r571, %r573;
	setp.gt.s32 	%p85, %r120, 160;
	ld.shared.u32 	%r575, [_ZZN3cub18CUB_300001_SM_10006detail6reduce28DeviceReduceSingleTileKernelINS2_10policy_hubIijN4cuda3std3__44plusIiEEE10Policy1000EPiSC_iS9_iiNS7_10__identityEEEvT0_T1_T2_T3_T4_T6_E12temp_storage+28];
	selp.b32 	%r576, %r575, 0, %p85;
	add.s32 	%r577, %r574, %r576;
	setp.gt.s32 	%p86, %r120, 192;
	ld.shared.u32 	%r578, [_ZZN3cub18CUB_300001_SM_10006detail6reduce28DeviceReduceSingleTileKernelINS2_10policy_hubIijN4cuda3std3__44plusIiEEE10Policy1000EPiSC_iS9_iiNS7_10__identityEEEvT0_T1_T2_T3_T4_T6_E12temp_storage+32];
	selp.b32 	%r579, %r578, 0, %p86;
	add.s32 	%r580, %r577, %r579;
	setp.gt.s32 	%p87, %r120, 224;
	ld.shared.u32 	%r581, [_ZZN3cub18CUB_300001_SM_10006detail6reduce28DeviceReduceSingleTileKernelINS2_10policy_hubIijN4cuda3std3__44plusIiEEE10Policy1000EPiSC_iS9_iiNS7_10__identityEEEvT0_T1_T2_T3_T4_T6_E12temp_storage+36];
	selp.b32 	%r582, %r581, 0, %p87;
	add.s32 	%r686, %r580, %r582;
	bra.uni 	$L__BB9_72;
$L__BB9_22:
	mov.u32 	%r26, %tid.x;
	shl.b32 	%r377, %r26, 2;
	mul.wide.u32 	%rd86, %r377, 4;
	add.s64 	%rd76, %rd16, %rd86;
	// begin inline asm
	ld.global.nc.v2.u64 {%rd74, %rd75}, [%rd76];
	// end inline asm
	mov.b64 	{%r378, %r379}, %rd75;
	mov.b64 	{%r380, %r381}, %rd74;
	add.s64 	%rd79, %rd76, 4096;
	// begin inline asm
	ld.global.nc.v2.u64 {%rd77, %rd78}, [%rd79];
	// end inline asm
	mov.b64 	{%r382, %r383}, %rd78;
	mov.b64 	{%r384, %r385}, %rd77;
	add.s64 	%rd82, %rd76, 8192;
	// begin inline asm
	ld.global.nc.v2.u64 {%rd80, %rd81}, [%rd82];
	// end inline asm
	mov.b64 	{%r386, %r387}, %rd81;
	mov.b64 	{%r388, %r389}, %rd80;
	add.s64 	%rd85, %rd76, 12288;
	// begin inline asm
	ld.global.nc.v2.u64 {%rd83, %rd84}, [%rd85];
	// end inline asm
	mov.b64 	{%r390, %r391}, %rd84;
	mov.b64 	{%r392, %r393}, %rd83;
	add.s32 	%r394, %r381, %r380;
	add.s32 	%r395, %r378, %r394;
	add.s32 	%r396, %r379, %r395;
	add.s32 	%r397, %r384, %r396;
	add.s32 	%r398, %r385, %r397;
	add.s32 	%r399, %r382, %r398;
	add.s32 	%r400, %r383, %r399;
	add.s32 	%r401, %r388, %r400;
	add.s32 	%r402, %r389, %r401;
	add.s32 	%r403, %r386, %r402;
	add.s32 	%r404, %r387, %r403;
	add.s32 	%r405, %r392, %r404;
	add.s32 	%r406, %r393, %r405;
	add.s32 	%r407, %r390, %r406;
	add.s32 	%r659, %r391, %r407;
	setp.lt.u32 	%p50, %r120, 8192;
	mov.b32 	%r648, 4096;
	@%p50 bra 	$L__BB9_26;
	add.s32 	%r28, %r120, -4096;
	mov.b32 	%r648, 4096;
$L__BB9_24:
	mul.wide.s32 	%rd99, %r648, 4;
	add.s64 	%rd89, %rd76, %rd99;
	// begin inline asm
	ld.global.nc.v2.u64 {%rd87, %rd88}, [%rd89];
	// end inline asm
	mov.b64 	{%r409, %r410}, %rd88;
	mov.b64 	{%r411, %r412}, %rd87;
	add.s64 	%rd92, %rd89, 4096;
	// begin inline asm
	ld.global.nc.v2.u64 {%rd90, %rd91}, [%rd92];
	// end inline asm
	mov.b64 	{%r413, %r414}, %rd91;
	mov.b64 	{%r415, %r416}, %rd90;
	add.s64 	%rd95, %rd89, 8192;
	// begin inline asm
	ld.global.nc.v2.u64 {%rd93, %rd94}, [%rd95];
	// end inline asm
	mov.b64 	{%r417, %r418}, %rd94;
	mov.b64 	{%r419, %r420}, %rd93;
	add.s64 	%rd98, %rd89, 12288;
	// begin inline asm
	ld.global.nc.v2.u64 {%rd96, %rd97}, [%rd98];
	// end inline asm
	mov.b64 	{%r421, %r422}, %rd97;
	mov.b64 	{%r423, %r424}, %rd96;
	add.s32 	%r425, %r411, %r659;
	add.s32 	%r426, %r412, %r425;
	add.s32 	%r427, %r409, %r426;
	add.s32 	%r428, %r410, %r427;
	add.s32 	%r429, %r415, %r428;
	add.s32 	%r430, %r416, %r429;
	add.s32 	%r431, %r413, %r430;
	add.s32 	%r432, %r414, %r431;
	add.s32 	%r433, %r419, %r432;
	add.s32 	%r434, %r420, %r433;
	add.s32 	%r435, %r417, %r434;
	add.s32 	%r436, %r418, %r435;
	add.s32 	%r437, %r423, %r436;
	add.s32 	%r438, %r424, %r437;
	add.s32 	%r439, %r421, %r438;
	add.s32 	%r659, %r422, %r439;
	sub.s32 	%r440, %r120, %r648;
	setp.lt.s32 	%p51, %r440, 4096;
	@%p51 bra 	$L__BB9_34;
	add.s32 	%r648, %r648, 4096;
	setp.le.s32 	%p52, %r648, %r28;
	@%p52 bra 	$L__BB9_24;
$L__BB9_26:
	setp.le.s32 	%p53, %r120, %r648;
	@%p53 bra 	$L__BB9_34;
	sub.s32 	%r35, %r120, %r648;
	setp.ge.s32 	%p54, %r26, %r35;
	@%p54 bra 	$L__BB9_34;
	not.b32 	%r442, %r26;
	add.s32 	%r443, %r120, %r442;
	sub.s32 	%r36, %r443, %r648;
	and.b32  	%r444, %r36, 768;
	setp.eq.s32 	%p55, %r444, 768;
	mov.u32 	%r653, %r26;
	@%p55 bra 	$L__BB9_31;
	add.s32 	%r650, %r26, %r648;
	shr.u32 	%r445, %r36, 8;
	add.s32 	%r446, %r445, 1;
	and.b32  	%r447, %r446, 3;
	neg.s32 	%r649, %r447;
	mov.u32 	%r653, %r26;
$L__BB9_30:
	.pragma "nounroll";
	mul.wide.u32 	%rd101, %r650, 4;
	add.s64 	%rd100, %rd16, %rd101;
	// begin inline asm
	ld.global.nc.u32 %r448, [%rd100];
	// end inline asm
	add.s32 	%r659, %r448, %r659;
	add.s32 	%r653, %r653, 256;
	add.s32 	%r650, %r650, 256;
	add.s32 	%r649, %r649, 1;
	setp.ne.s32 	%p56, %r649, 0;
	@%p56 bra 	$L__BB9_30;
$L__BB9_31:
	setp.lt.u32 	%p57, %r36, 768;
	@%p57 bra 	$L__BB9_34;
	cvt.u64.u32 	%rd102, %r653;
	cvt.u64.u32 	%rd103, %r648;
	add.s64 	%rd104, %rd102, %rd103;
	shl.b64 	%rd105, %rd104, 2;
	add.s64 	%rd106, %rd105, %rd16;
	add.s64 	%rd122, %rd106, 2048;
	add.s32 	%r656, %r653, %r648;
$L__BB9_33:
	mul.wide.u32 	%rd111, %r656, 4;
	add.s64 	%rd107, %rd16, %rd111;
	// begin inline asm
	ld.global.nc.u32 %r449, [%rd107];
	// end inline asm
	add.s32 	%r453, %r449, %r659;
	add.s64 	%rd108, %rd122, -1024;
	// begin inline asm
	ld.global.nc.u32 %r450, [%rd108];
	// end inline asm
	add.s32 	%r454, %r450, %r453;
	// begin inline asm
	ld.global.nc.u32 %r451, [%rd122];
	// end inline asm
	add.s32 	%r455, %r451, %r454;
	add.s64 	%rd110, %rd122, 1024;
	// begin inline asm
	ld.global.nc.u32 %r452, [%rd110];
	// end inline asm
	add.s32 	%r659, %r452, %r455;
	add.s32 	%r653, %r653, 1024;
	add.s64 	%rd122, %rd122, 4096;
	add.s32 	%r656, %r656, 1024;
	setp.lt.s32 	%p58, %r653, %r35;
	@%p58 bra 	$L__BB9_33;
$L__BB9_34:
	// begin inline asm
	mov.u32 %r456, %laneid;
	// end inline asm
	mov.b32 	%r459, 1;
	mov.b32 	%r480, 31;
	mov.b32 	%r481, -1;
	// begin inline asm
	shfl.sync.down.b32 %r457, %r659, %r459, %r480, %r481;
	// end inline asm
	setp.gt.s32 	%p59, %r456, 30;
	selp.b32 	%r482, 0, %r457, %p59;
	add.s32 	%r463, %r482, %r659;
	mov.b32 	%r464, 2;
	// begin inline asm
	shfl.sync.down.b32 %r462, %r463, %r464, %r480, %r481;
	// end inline asm
	setp.gt.s32 	%p60, %r456, 29;
	selp.b32 	%r483, 0, %r462, %p60;
	add.s32 	%r468, %r463, %r483;
	mov.b32 	%r469, 4;
	// begin inline asm
	shfl.sync.down.b32 %r467, %r468, %r469, %r480, %r481;
	// end inline asm
	setp.gt.s32 	%p61, %r456, 27;
	selp.b32 	%r484, 0, %r467, %p61;
	add.s32 	%r473, %r468, %r484;
	mov.b32 	%r474, 8;
	// begin inline asm
	shfl.sync.down.b32 %r472, %r473, %r474, %r480, %r481;
	// end inline asm
	setp.gt.s32 	%p62, %r456, 23;
	selp.b32 	%r485, 0, %r472, %p62;
	add.s32 	%r478, %r473, %r485;
	mov.b32 	%r479, 16;
	// begin inline asm
	shfl.sync.down.b32 %r477, %r478, %r479, %r480, %r481;
	// end inline asm
	setp.gt.s32 	%p63, %r456, 15;
	selp.b32 	%r486, 0, %r477, %p63;
	add.s32 	%r686, %r478, %r486;
	setp.ne.s32 	%p64, %r456, 0;
	@%p64 bra 	$L__BB9_36;
	shr.u32 	%r487, %r26, 3;
	and.b32  	%r488, %r487, 124;
	mov.u32 	%r489, _ZZN3cub18CUB_300001_SM_10006detail6reduce28DeviceReduceSingleTileKernelINS2_10policy_hubIijN4cuda3std3__44plusIiEEE10Policy1000EPiSC_iS9_iiNS7_10__identityEEEvT0_T1_T2_T3_T4_T6_E12temp_storage;
	add.s32 	%r490, %r489, %r488;
	st.shared.u32 	[%r490+8], %r686;
$L__BB9_36:
	bar.sync 	0;
	setp.ne.s32 	%p65, %r26, 0;
	@%p65 bra 	$L__BB9_72;
	ld.shared.u32 	%r491, [_ZZN3cub18CUB_300001_SM_10006detail6reduce28DeviceReduceSingleTileKernelINS2_10policy_hubIijN4cuda3std3__44plusIiEEE10Policy1000EPiSC_iS9_iiNS7_10__identityEEEvT0_T1_T2_T3_T4_T6_E12temp_storage+12];
	add.s32 	%r492, %r491, %r686;
	ld.shared.u32 	%r493, [_ZZN3cub18CUB_300001_SM_10006detail6reduce28DeviceReduceSingleTileKernelINS2_10policy_hubIijN4cuda3std3__44plusIiEEE10Policy1000EPiSC_iS9_iiNS7_10__identityEEEvT0_T1_T2_T3_T4_T6_E12temp_storage+16];
	add.s32 	%r494, %r492, %r493;
	ld.shared.u32 	%r495, [_ZZN3cub18CUB_300001_SM_10006detail6reduce28DeviceReduceSingleTileKernelINS2_10policy_hubIijN4cuda3std3__44plusIiEEE10Policy1000EPiSC_iS9_iiNS7_10__identityEEEvT0_T1_T2_T3_T4_T6_E12temp_storage+20];
	add.s32 	%r496, %r494, %r495;
	ld.shared.u32 	%r497, [_ZZN3cub18CUB_300001_SM_10006detail6reduce28DeviceReduceSingleTileKernelINS2_10policy_hubIijN4cuda3std3__44plusIiEEE10Policy1000EPiSC_iS9_iiNS7_10__identityEEEvT0_T1_T2_T3_T4_T6_E12temp_storage+24];
	add.s32 	%r498, %r496, %r497;
	ld.shared.u32 	%r499, [_ZZN3cub18CUB_300001_SM_10006detail6reduce28DeviceReduceSingleTileKernelINS2_10policy_hubIijN4cuda3std3__44plusIiEEE10Policy1000EPiSC_iS9_iiNS7_10__identityEEEvT0_T1_T2_T3_T4_T6_E12temp_storage+28];
	add.s32 	%r500, %r498, %r499;
	ld.shared.u32 	%r501, [_ZZN3cub18CUB_300001_SM_10006detail6reduce28DeviceReduceSingleTileKernelINS2_10policy_hubIijN4cuda3std3__44plusIiEEE10Policy1000EPiSC_iS9_iiNS7_10__identityEEEvT0_T1_T2_T3_T4_T6_E12temp_storage+32];
	add.s32 	%r502, %r500, %r501;
	ld.shared.u32 	%r503, [_ZZN3cub18CUB_300001_SM_10006detail6reduce28DeviceReduceSingleTileKernelINS2_10policy_hubIijN4cuda3std3__44plusIiEEE10Policy1000EPiSC_iS9_iiNS7_10__identityEEEvT0_T1_T2_T3_T4_T6_E12temp_storage+36];
	add.s32 	%r686, %r502, %r503;
	bra.uni 	$L__BB9_72;
$L__BB9_38:
	setp.gt.s32 	%p3, %r120, 4095;
	@%p3 bra 	$L__BB9_56;
	mov.u32 	%r60, %tid.x;
	setp.ge.s32 	%p20, %r60, %r120;
	mov.b32 	%r670, 0;
	mov.u32 	%r665, %r60;
	@%p20 bra 	$L__BB9_41;
	mul.wide.u32 	%rd66, %r60, 4;
	add.s64 	%rd65, %rd16, %rd66;
	// begin inline asm
	ld.global.nc.u32 %r670, [%rd65];
	// end inline asm
	add.s32 	%r665, %r60, 256;
$L__BB9_41:
	setp.ge.s32 	%p21, %r665, %r120;
	@%p21 bra 	$L__BB9_47;
	not.b32 	%r252, %r665;
	add.s32 	%r65, %r120, %r252;
	and.b32  	%r253, %r65, 768;
	setp.eq.s32 	%p22, %r253, 768;
	@%p22 bra 	$L__BB9_45;
	mul.wide.u32 	%rd67, %r665, 4;
	add.s64 	%rd123, %rd16, %rd67;
	shr.u32 	%r254, %r65, 8;
	add.s32 	%r255, %r254, 1;
	and.b32  	%r256, %r255, 3;
	neg.s32 	%r662, %r256;
$L__BB9_44:
	.pragma "nounroll";
	// begin inline asm
	ld.global.nc.u32 %r257, [%rd123];
	// end inline asm
	add.s32 	%r670, %r257, %r670;
	add.s32 	%r665, %r665, 256;
	add.s64 	%rd123, %rd123, 1024;
	add.s32 	%r662, %r662, 1;
	setp.ne.s32 	%p23, %r662, 0;
	@%p23 bra 	$L__BB9_44;
$L__BB9_45:
	setp.lt.u32 	%p24, %r65, 768;
	@%p24 bra 	$L__BB9_47;
$L__BB9_46:
	mul.wide.s32 	%rd73, %r665, 4;
	add.s64 	%rd69, %rd16, %rd73;
	// begin inline asm
	ld.global.nc.u32 %r258, [%rd69];
	// end inline asm
	add.s32 	%r262, %r258, %r670;
	add.s64 	%rd70, %rd69, 1024;
	// begin inline asm
	ld.global.nc.u32 %r259, [%rd70];
	// end inline asm
	add.s32 	%r263, %r259, %r262;
	add.s64 	%rd71, %rd69, 2048;
	// begin inline asm
	ld.global.nc.u32 %r260, [%rd71];
	// end inline asm
	add.s32 	%r264, %r260, %r263;
	add.s64 	%rd72, %rd69, 3072;
	// begin inline asm
	ld.global.nc.u32 %r261, [%rd72];
	// end inline asm
	add.s32 	%r670, %r261, %r264;
	add.s32 	%r665, %r665, 1024;
	setp.lt.s32 	%p25, %r665, %r120;
	@%p25 bra 	$L__BB9_46;
$L__BB9_47:
	setp.lt.s32 	%p26, %r120, 256;
	@%p26 bra 	$L__BB9_52;
	// begin inline asm
	mov.u32 %r328, %laneid;
	// end inline asm
	mov.b32 	%r331, 1;
	mov.b32 	%r352, 31;
	mov.b32 	%r353, -1;
	// begin inline asm
	shfl.sync.down.b32 %r329, %r670, %r331, %r352, %r353;
	// end inline asm
	setp.gt.s32 	%p42, %r328, 30;
	selp.b32 	%r354, 0, %r329, %p42;
	add.s32 	%r335, %r354, %r670;
	mov.b32 	%r336, 2;
	// begin inline asm
	shfl.sync.down.b32 %r334, %r335, %r336, %r352, %r353;
	// end inline asm
	setp.gt.s32 	%p43, %r328, 29;
	selp.b32 	%r355, 0, %r334, %p43;
	add.s32 	%r340, %r335, %r355;
	mov.b32 	%r341, 4;
	// begin inline asm
	shfl.sync.down.b32 %r339, %r340, %r341, %r352, %r353;
	// end inline asm
	setp.gt.s32 	%p44, %r328, 27;
	selp.b32 	%r356, 0, %r339, %p44;
	add.s32 	%r345, %r340, %r356;
	mov.b32 	%r346, 8;
	// begin inline asm
	shfl.sync.down.b32 %r344, %r345, %r346, %r352, %r353;
	// end inline asm
	setp.gt.s32 	%p45, %r328, 23;
	selp.b32 	%r357, 0, %r344, %p45;
	add.s32 	%r350, %r345, %r357;
	mov.b32 	%r351, 16;
	// begin inline asm
	shfl.sync.down.b32 %r349, %r350, %r351, %r352, %r353;
	// end inline asm
	setp.gt.s32 	%p46, %r328, 15;
	selp.b32 	%r358, 0, %r349, %p46;
	add.s32 	%r686, %r350, %r358;
	setp.ne.s32 	%p47, %r328, 0;
	@%p47 bra 	$L__BB9_50;
	shr.u32 	%r359, %r60, 3;
	and.b32  	%r360, %r359, 124;
	mov.u32 	%r361, _ZZN3cub18CUB_300001_SM_10006detail6reduce28DeviceReduceSingleTileKernelINS2_10policy_hubIijN4cuda3std3__44plusIiEEE10Policy1000EPiSC_iS9_iiNS7_10__identityEEEvT0_T1_T2_T3_T4_T6_E12temp_storage;
	add.s32 	%r362, %r361, %r360;
	st.shared.u32 	[%r362+8], %r686;
$L__BB9_50:
	bar.sync 	0;
	setp.ne.s32 	%p48, %r60, 0;
	@%p48 bra 	$L__BB9_72;
	ld.shared.u32 	%r363, [_ZZN3cub18CUB_300001_SM_10006detail6reduce28DeviceReduceSingleTileKernelINS2_10policy_hubIijN4cuda3std3__44plusIiEEE10Policy1000EPiSC_iS9_iiNS7_10__identityEEEvT0_T1_T2_T3_T4_T6_E12temp_storage+12];
	add.s32 	%r364, %r363, %r686;
	ld.shared.u32 	%r365, [_ZZN3cub18CUB_300001_SM_10006detail6reduce28DeviceReduceSingleTileKernelINS2_10policy_hubIijN4cuda3std3__44plusIiEEE10Policy1000EPiSC_iS9_iiNS7_10__identityEEEvT0_T1_T2_T3_T4_T6_E12temp_storage+16];
	add.s32 	%r366, %r364, %r365;
	ld.shared.u32 	%r367, [_ZZN3cub18CUB_300001_SM_10006detail6reduce28DeviceReduceSingleTileKernelINS2_10policy_hubIijN4cuda3std3__44plusIiEEE10Policy1000EPiSC_iS9_iiNS7_10__identityEEEvT0_T1_T2_T3_T4_T6_E12temp_storage+20];
	add.s32 	%r368, %r366, %r367;
	ld.shared.u32 	%r369, [_ZZN3cub18CUB_300001_SM_10006detail6reduce28DeviceReduceSingleTileKernelINS2_10policy_hubIijN4cuda3std3__44plusIiEEE10Policy1000EPiSC_iS9_iiNS7_10__identityEEEvT0_T1_T2_T3_T4_T6_E12temp_storage+24];
	add.s32 	%r370, %r368, %r369;
	ld.shared.u32 	%r371, [_ZZN3cub18CUB_300001_SM_10006detail6reduce28DeviceReduceSingleTileKernelINS2_10policy_hubIijN4cuda3std3__44plusIiEEE10Policy1000EPiSC_iS9_iiNS7_10__identityEEEvT0_T1_T2_T3_T4_T6_E12temp_storage+28];
	add.s32 	%r372, %r370, %r371;
	ld.shared.u32 	%r373, [_ZZN3cub18CUB_300001_SM_10006detail6reduce28DeviceReduceSingleTileKernelINS2_10policy_hubIijN4cuda3std3__44plusIiEEE10Policy1000EPiSC_iS9_iiNS7_10__identityEEEvT0_T1_T2_T3_T4_T6_E12temp_storage+32];
	add.s32 	%r374, %r372, %r373;
	ld.shared.u32 	%r375, [_ZZN3cub18CUB_300001_SM_10006detail6reduce28DeviceReduceSingleTileKernelINS2_10policy_hubIijN4cuda3std3__44plusIiEEE10Policy1000EPiSC_iS9_iiNS7_10__identityEEEvT0_T1_T2_T3_T4_T6_E12temp_storage+36];
	add.s32 	%r686, %r374, %r375;
	bra.uni 	$L__BB9_72;
$L__BB9_52:
	// begin inline asm
	mov.u32 %r265, %laneid;
	// end inline asm
	and.b32  	%r291, %r60, 992;
	add.s32 	%r292, %r291, 32;
	setp.gt.s32 	%p27, %r292, %r120;
	not.b32 	%r293, %r291;
	add.s32 	%r294, %r120, %r293;
	selp.b32 	%r289, %r294, 31, %p27;
	mov.b32 	%r268, 1;
	mov.b32 	%r290, -1;
	// begin inline asm
	shfl.sync.down.b32 %r266, %r670, %r268, %r289, %r290;
	// end inline asm
	setp.lt.s32 	%p28, %r265, %r289;
	selp.b32 	%r295, %r266, 0, %p28;
	add.s32 	%r272, %r295, %r670;
	mov.b32 	%r273, 2;
	// begin inline asm
	shfl.sync.down.b32 %r271, %r272, %r273, %r289, %r290;
	// end inline asm
	add.s32 	%r296, %r265, 2;
	setp.gt.s32 	%p29, %r296, %r289;
	selp.b32 	%r297, 0, %r271, %p29;
	add.s32 	%r277, %r272, %r297;
	mov.b32 	%r278, 4;
	// begin inline asm
	shfl.sync.down.b32 %r276, %r277, %r278, %r289, %r290;
	// end inline asm
	add.s32 	%r298, %r265, 4;
	setp.gt.s32 	%p30, %r298, %r289;
	selp.b32 	%r299, 0, %r276, %p30;
	add.s32 	%r282, %r277, %r299;
	mov.b32 	%r283, 8;
	// begin inline asm
	shfl.sync.down.b32 %r281, %r282, %r283, %r289, %r290;
	// end inline asm
	add.s32 	%r300, %r265, 8;
	setp.gt.s32 	%p31, %r300, %r289;
	selp.b32 	%r301, 0, %r281, %p31;
	add.s32 	%r287, %r282, %r301;
	mov.b32 	%r288, 16;
	// begin inline asm
	shfl.sync.down.b32 %r286, %r287, %r288, %r289, %r290;
	// end inline asm
	add.s32 	%r302, %r265, 16;
	setp.gt.s32 	%p32, %r302, %r289;
	selp.b32 	%r303, 0, %r286, %p32;
	add.s32 	%r686, %r287, %r303;
	setp.ne.s32 	%p33, %r265, 0;
	@%p33 bra 	$L__BB9_54;
	shr.u32 	%r304, %r60, 3;
	and.b32  	%r305, %r304, 124;
	mov.u32 	%r306, _ZZN3cub18CUB_300001_SM_10006detail6reduce28DeviceReduceSingleTileKernelINS2_10policy_hubIijN4cuda3std3__44plusIiEEE10Policy1000EPiSC_iS9_iiNS7_10__identityEEEvT0_T1_T2_T3_T4_T6_E12temp_storage;
	add.s32 	%r307, %r306, %r305;
	st.shared.u32 	[%r307+8], %r686;
$L__BB9_54:
	bar.sync 	0;
	setp.ne.s32 	%p34, %r60, 0;
	@%p34 bra 	$L__BB9_72;
	setp.gt.s32 	%p35, %r120, 32;
	ld.shared.u32 	%r308, [_ZZN3cub18CUB_300001_SM_10006detail6reduce28DeviceReduceSingleTileKernelINS2_10policy_hubIijN4cuda3std3__44plusIiEEE10Policy1000EPiSC_iS9_iiNS7_10__identityEEEvT0_T1_T2_T3_T4_T6_E12temp_storage+12];
	selp.b32 	%r309, %r308, 0, %p35;
	add.s32 	%r310, %r309, %r686;
	setp.gt.s32 	%p36, %r120, 64;
	ld.shared.u32 	%r311, [_ZZN3cub18CUB_300001_SM_10006detail6reduce28DeviceReduceSingleTileKernelINS2_10policy_hubIijN4cuda3std3__44plusIiEEE10Policy1000EPiSC_iS9_iiNS7_10__identityEEEvT0_T1_T2_T3_T4_T6_E12temp_storage+16];
	selp.b32 	%r312, %r311, 0, %p36;
	add.s32 	%r313, %r310, %r312;
	setp.gt.s32 	%p37, %r120, 96;
	ld.shared.u32 	%r314, [_ZZN3cub18CUB_300001_SM_10006detail6reduce28DeviceReduceSingleTileKernelINS2_10policy_hubIijN4cuda3std3__44plusIiEEE10Policy1000EPiSC_iS9_iiNS7_10__identityEEEvT0_T1_T2_T3_T4_T6_E12temp_storage+20];
	selp.b32 	%r315, %r314, 0, %p37;
	add.s32 	%r316, %r313, %r315;
	setp.gt.s32 	%p38, %r120, 128;
	ld.shared.u32 	%r317, [_ZZN3cub18CUB_300001_SM_10006detail6reduce28DeviceReduceSingleTileKernelINS2_10policy_hubIijN4cuda3std3__44plusIiEEE10Policy1000EPiSC_iS9_iiNS7_10__identityEEEvT0_T1_T2_T3_T4_T6_E12temp_storage+24];
	selp.b32 	%r318, %r317, 0, %p38;
	add.s32 	%r319, %r316, %r318;
	setp.gt.s32 	%p39, %r120, 160;
	ld.shared.u32 	%r320, [_ZZN3cub18CUB_300001_SM_10006detail6reduce28DeviceReduceSingleTileKernelINS2_10policy_hubIijN4cuda3std3__44plusIiEEE10Policy1000EPiSC_iS9_iiNS7_10__identityEEEvT0_T1_T2_T3_T4_T6_E12temp_storage+28];
	selp.b32 	%r321, %r320, 0, %p39;
	add.s32 	%r322, %r319, %r321;
	setp.gt.s32 	%p40, %r120, 192;
	ld.shared.u32 	%r323, [_ZZN3cub18CUB_300001_SM_10006detail6reduce28DeviceReduceSingleTileKernelINS2_10policy_hubIijN4cuda3std3__44plusIiEEE10Policy1000EPiSC_iS9_iiNS7_10__identityEEEvT0_T1_T2_T3_T4_T6_E12temp_storage+32];
	selp.b32 	%r324, %r323, 0, %p40;
	add.s32 	%r325, %r322, %r324;
	setp.gt.s32 	%p41, %r120, 224;
	ld.shared.u32 	%r326, [_ZZN3cub18CUB_300001_SM_10006detail6reduce28DeviceReduceSingleTileKernelINS2_10policy_hubIijN4cuda3std3__44plusIiEEE10Policy1000EPiSC_iS9_iiNS7_10__identityEEEvT0_T1_T2_T3_T4_T6_E12temp_storage+36];
	selp.b32 	%r327, %r326, 0, %p41;
	add.s32 	%r686, %r325, %r327;
	bra.uni 	$L__BB9_72;
$L__BB9_56:
	mov.u32 	%r85, %tid.x;
	mul.wide.u32 	%rd35, %r85, 4;
	add.s64 	%rd19, %rd16, %rd35;
	// begin inline asm
	ld.global.nc.u32 %r122, [%rd19];
	// end inline asm
	add.s64 	%rd20, %rd19, 1024;
	// begin inline asm
	ld.global.nc.u32 %r123, [%rd20];
	// end inline asm
	add.s64 	%rd21, %rd19, 2048;
	// begin inline asm
	ld.global.nc.u32 %r124, [%rd21];
	// end inline asm
	add.s64 	%rd22, %rd19, 3072;
	// begin inline asm
	ld.global.nc.u32 %r125, [%rd22];
	// end inline asm
	add.s64 	%rd23, %rd19, 4096;
	// begin inline asm
	ld.global.nc.u32 %r126, [%rd23];
	// end inline asm
	add.s64 	%rd24, %rd19, 5120;
	// begin inline asm
	ld.global.nc.u32 %r127, [%rd24];
	// end inline asm
	add.s64 	%rd25, %rd19, 6144;
	// begin inline asm
	ld.global.nc.u32 %r128, [%rd25];
	// end inline asm
	add.s64 	%rd26, %rd19, 7168;
	// begin inline asm
	ld.global.nc.u32 %r129, [%rd26];
	// end inline asm
	add.s64 	%rd27, %rd19, 8192;
	// begin inline asm
	ld.global.nc.u32 %r130, [%rd27];
	// end inline asm
	add.s64 	%rd28, %rd19, 9216;
	// begin inline asm
	ld.global.nc.u32 %r131, [%rd28];
	// end inline asm
	add.s64 	%rd29, %rd19, 10240;
	// begin inline asm
	ld.global.nc.u32 %r132, [%rd29];
	// end inline asm
	add.s64 	%rd30, %rd19, 11264;
	// begin inline asm
	ld.global.nc.u32 %r133, [%rd30];
	// end inline asm
	add.s64 	%rd31, %rd19, 12288;
	// begin inline asm
	ld.global.nc.u32 %r134, [%rd31];
	// end inline asm
	add.s64 	%rd32, %rd19, 13312;
	// begin inline asm
	ld.global.nc.u32 %r135, [%rd32];
	// end inline asm
	add.s64 	%rd33, %rd19, 14336;
	// begin inline asm
	ld.global.nc.u32 %r136, [%rd33];
	// end inline asm
	add.s64 	%rd34, %rd19, 15360;
	// begin inline asm
	ld.global.nc.u32 %r137, [%rd34];
	// end inline asm
	add.s32 	%r139, %r123, %r122;
	add.s32 	%r140, %r124, %r139;
	add.s32 	%r141, %r125, %r140;
	add.s32 	%r142, %r126, %r141;
	add.s32 	%r143, %r127, %r142;
	add.s32 	%r144, %r128, %r143;
	add.s32 	%r145, %r129, %r144;
	add.s32 	%r146, %r130, %r145;
	add.s32 	%r147, %r131, %r146;
	add.s32 	%r148, %r132, %r147;
	add.s32 	%r149, %r133, %r148;
	add.s32 	%r150, %r134, %r149;
	add.s32 	%r151, %r135, %r150;
	add.s32 	%r152, %r136, %r151;
	add.s32 	%r685, %r137, %r152;
	setp.lt.u32 	%p4, %r120, 8192;
	mov.b32 	%r674, 4096;
	@%p4 bra 	$L__BB9_60;
	add.s32 	%r87, %r120, -4096;
	mov.b32 	%r674, 4096;
$L__BB9_58:
	mul.wide.s32 	%rd52, %r674, 4;
	add.s64 	%rd36, %rd19, %rd52;
	// begin inline asm
	ld.global.nc.u32 %r154, [%rd36];
	// end inline asm
	add.s64 	%rd37, %rd36, 1024;
	// begin inline asm
	ld.global.nc.u32 %r155, [%rd37];
	// end inline asm
	add.s64 	%rd38, %rd36, 2048;
	// begin inline asm
	ld.global.nc.u32 %r156, [%rd38];
	// end inline asm
	add.s64 	%rd39, %rd36, 3072;
	// begin inline asm
	ld.global.nc.u32 %r157, [%rd39];
	// end inline asm
	add.s64 	%rd40, %rd36, 4096;
	// begin inline asm
	ld.global.nc.u32 %r158, [%rd40];
	// end inline asm
	add.s64 	%rd41, %rd36, 5120;
	// begin inline asm
	ld.global.nc.u32 %r159, [%rd41];
	// end inline asm
	add.s64 	%rd42, %rd36, 6144;
	// begin inline asm
	ld.global.nc.u32 %r160, [%rd42];
	// end inline asm
	add.s64 	%rd43, %rd36, 7168;
	// begin inline asm
	ld.global.nc.u32 %r161, [%rd43];
	// end inline asm
	add.s64 	%rd44, %rd36, 8192;
	// begin inline asm
	ld.global.nc.u32 %r162, [%rd44];
	// end inline asm
	add.s64 	%rd45, %rd36, 9216;
	// begin inline asm
	ld.global.nc.u32 %r163, [%rd45];
	// end inline asm
	add.s64 	%rd46, %rd36, 10240;
	// begin inline asm
	ld.global.nc.u32 %r164, [%rd46];
	// end inline asm
	add.s64 	%rd47, %rd36, 11264;
	// begin inline asm
	ld.global.nc.u32 %r165, [%rd47];
	// end inline asm
	add.s64 	%rd48, %rd36, 12288;
	// begin inline asm
	ld.global.nc.u32 %r166, [%rd48];
	// end inline asm
	add.s64 	%rd49, %rd36, 13312;
	// begin inline asm
	ld.global.nc.u32 %r167, [%rd49];
	// end inline asm
	add.s64 	%rd50, %rd36, 14336;
	// begin inline asm
	ld.global.nc.u32 %r168, [%rd50];
	// end inline asm
	add.s64 	%rd51, %rd36, 15360;
	// begin inline asm
	ld.global.nc.u32 %r169, [%rd51];
	// end inline asm
	add.s32 	%r170, %r154, %r685;
	add.s32 	%r171, %r155, %r170;
	add.s32 	%r172, %r156, %r171;
	add.s32 	%r173, %r157, %r172;
	add.s32 	%r174, %r158, %r173;
	add.s32 	%r175, %r159, %r174;
	add.s32 	%r176, %r160, %r175;
	add.s32 	%r177, %r161, %r176;
	add.s32 	%r178, %r162, %r177;
	add.s32 	%r179, %r163, %r178;
	add.s32 	%r180, %r164, %r179;
	add.s32 	%r181, %r165, %r180;
	add.s32 	%r182, %r166, %r181;
	add.s32 	%r183, %r167, %r182;
	add.s32 	%r184, %r168, %r183;
	add.s32 	%r685, %r169, %r184;
	sub.s32 	%r185, %r120, %r674;
	setp.lt.s32 	%p5, %r185, 4096;
	@%p5 bra 	$L__BB9_68;
	add.s32 	%r674, %r674, 4096;
	setp.le.s32 	%p6, %r674, %r87;
	@%p6 bra 	$L__BB9_58;
$L__BB9_60:
	setp.le.s32 	%p7, %r120, %r674;
	@%p7 bra 	$L__BB9_68;
	sub.s32 	%r94, %r120, %r674;
	setp.ge.s32 	%p8, %r85, %r94;
	@%p8 bra 	$L__BB9_68;
	not.b32 	%r187, %r85;
	add.s32 	%r188, %r120, %r187;
	sub.s32 	%r95, %r188, %r674;
	and.b32  	%r189, %r95, 768;
	setp.eq.s32 	%p9, %r189, 768;
	mov.u32 	%r679, %r85;
	@%p9 bra 	$L__BB9_65;
	add.s32 	%r676, %r85, %r674;
	shr.u32 	%r190, %r95, 8;
	add.s32 	%r191, %r190, 1;
	and.b32  	%r192, %r191, 3;
	neg.s32 	%r675, %r192;
	mov.u32 	%r679, %r85;
$L__BB9_64:
	.pragma "nounroll";
	mul.wide.u32 	%rd54, %r676, 4;
	add.s64 	%rd53, %rd16, %rd54;
	// begin inline asm
	ld.global.nc.u32 %r193, [%rd53];
	// end inline asm
	add.s32 	%r685, %r193, %r685;
	add.s32 	%r679, %r679, 256;
	add.s32 	%r676, %r676, 256;
	add.s32 	%r675, %r675, 1;
	setp.ne.s32 	%p10, %r675, 0;
	@%p10 bra 	$L__BB9_64;
$L__BB9_65:
	setp.lt.u32 	%p11, %r95, 768;
	@%p11 bra 	$L__BB9_68;
	cvt.u64.u32 	%rd55, %r679;
	cvt.u64.u32 	%rd56, %r674;
	add.s64 	%rd57, %rd55, %rd56;
	shl.b64 	%rd58, %rd57, 2;
	add.s64 	%rd59, %rd58, %rd16;
	add.s64 	%rd124, %rd59, 2048;
	add.s32 	%r682, %r679, %r674;
$L__BB9_67:
	mul.wide.u32 	%rd64, %r682, 4;
	add.s64 	%rd60, %rd16, %rd64;
	// begin inline asm
	ld.global.nc.u32 %r194, [%rd60];
	// end inline asm
	add.s32 	%r198, %r194, %r685;
	add.s64 	%rd61, %rd124, -1024;
	// begin inline asm
	ld.global.nc.u32 %r195, [%rd61];
	// end inline asm
	add.s32 	%r199, %r195, %r198;
	// begin inline asm
	ld.global.nc.u32 %r196, [%rd124];
	// end inline asm
	add.s32 	%r200, %r196, %r199;
	add.s64 	%rd63, %rd124, 1024;
	// begin inline asm
	ld.global.nc.u32 %r197, [%rd63];
	// end inline asm
	add.s32 	%r685, %r197, %r200;
	add.s32 	%r679, %r679, 1024;
	add.s64 	%rd124, %rd124, 4096;
	add.s32 	%r682, %r682, 1024;
	setp.lt.s32 	%p12, %r679, %r94;
	@%p12 bra 	$L__BB9_67;
$L__BB9_68:
	// begin inline asm
	mov.u32 %r201, %laneid;
	// end inline asm
	mov.b32 	%r204, 1;
	mov.b32 	%r225, 31;
	mov.b32 	%r226, -1;
	// begin inline asm
	shfl.sync.down.b32 %r202, %r685, %r204, %r225, %r226;
	// end inline asm
	setp.gt.s32 	%p13, %r201, 30;
	selp.b32 	%r227, 0, %r202, %p13;
	add.s32 	%r208, %r227, %r685;
	mov.b32 	%r209, 2;
	// begin inline asm
	shfl.sync.down.b32 %r207, %r208, %r209, %r225, %r226;
	// end inline asm
	setp.gt.s32 	%p14, %r201, 29;
	selp.b32 	%r228, 0, %r207, %p14;
	add.s32 	%r213, %r208, %r228;
	mov.b32 	%r214, 4;
	// begin inline asm
	shfl.sync.down.b32 %r212, %r213, %r214, %r225, %r226;
	// end inline asm
	setp.gt.s32 	%p15, %r201, 27;
	selp.b32 	%r229, 0, %r212, %p15;
	add.s32 	%r218, %r213, %r229;
	mov.b32 	%r219, 8;
	// begin inline asm
	shfl.sync.down.b32 %r217, %r218, %r219, %r225, %r226;
	// end inline asm
	setp.gt.s32 	%p16, %r201, 23;
	selp.b32 	%r230, 0, %r217, %p16;
	add.s32 	%r223, %r218, %r230;
	mov.b32 	%r224, 16;
	// begin inline asm
	shfl.sync.down.b32 %r222, %r223, %r224, %r225, %r226;
	// end inline asm
	setp.gt.s32 	%p17, %r201, 15;
	selp.b32 	%r231, 0, %r222, %p17;
	add.s32 	%r686, %r223, %r231;
	setp.ne.s32 	%p18, %r201, 0;
	@%p18 bra 	$L__BB9_70;
	shr.u32 	%r232, %r85, 3;
	and.b32  	%r233, %r232, 124;
	mov.u32 	%r234, _ZZN3cub18CUB_300001_SM_10006detail6reduce28DeviceReduceSingleTileKernelINS2_10policy_hubIijN4cuda3std3__44plusIiEEE10Policy1000EPiSC_iS9_iiNS7_10__identityEEEvT0_T1_T2_T3_T4_T6_E12temp_storage;
	add.s32 	%r235, %r234, %r233;
	st.shared.u32 	[%r235+8], %r686;
$L__BB9_70:
	bar.sync 	0;
	setp.ne.s32 	%p19, %r85, 0;
	@%p19 bra 	$L__BB9_72;
	ld.shared.u32 	%r236, [_ZZN3cub18CUB_300001_SM_10006detail6reduce28DeviceReduceSingleTileKernelINS2_10policy_hubIijN4cuda3std3__44plusIiEEE10Policy1000EPiSC_iS9_iiNS7_10__identityEEEvT0_T1_T2_T3_T4_T6_E12temp_storage+12];
	add.s32 	%r237, %r236, %r686;
	ld.shared.u32 	%r238, [_ZZN3cub18CUB_300001_SM_10006detail6reduce28DeviceReduceSingleTileKernelINS2_10policy_hubIijN4cuda3std3__44plusIiEEE10Policy1000EPiSC_iS9_iiNS7_10__identityEEEvT0_T1_T2_T3_T4_T6_E12temp_storage+16];
	add.s32 	%r239, %r237, %r238;
	ld.shared.u32 	%r240, [_ZZN3cub18CUB_300001_SM_10006detail6reduce28DeviceReduceSingleTileKernelINS2_10policy_hubIijN4cuda3std3__44plusIiEEE10Policy1000EPiSC_iS9_iiNS7_10__identityEEEvT0_T1_T2_T3_T4_T6_E12temp_storage+20];
	add.s32 	%r241, %r239, %r240;
	ld.shared.u32 	%r242, [_ZZN3cub18CUB_300001_SM_10006detail6reduce28DeviceReduceSingleTileKernelINS2_10policy_hubIijN4cuda3std3__44plusIiEEE10Policy1000EPiSC_iS9_iiNS7_10__identityEEEvT0_T1_T2_T3_T4_T6_E12temp_storage+24];
	add.s32 	%r243, %r241, %r242;
	ld.shared.u32 	%r244, [_ZZN3cub18CUB_300001_SM_10006detail6reduce28DeviceReduceSingleTileKernelINS2_10policy_hubIijN4cuda3std3__44plusIiEEE10Policy1000EPiSC_iS9_iiNS7_10__identityEEEvT0_T1_T2_T3_T4_T6_E12temp_storage+28];
	add.s32 	%r245, %r243, %r244;
	ld.shared.u32 	%r246, [_ZZN3cub18CUB_300001_SM_10006detail6reduce28DeviceReduceSingleTileKernelINS2_10policy_hubIijN4cuda3std3__44plusIiEEE10Policy1000EPiSC_iS9_iiNS7_10__identityEEEvT0_T1_T2_T3_T4_T6_E12temp_storage+32];
	add.s32 	%r247, %r245, %r246;
	ld.shared.u32 	%r248, [_ZZN3cub18CUB_300001_SM_10006detail6reduce28DeviceReduceSingleTileKernelINS2_10policy_hubIijN4cuda3std3__44plusIiEEE10Policy1000EPiSC_iS9_iiNS7_10__identityEEEvT0_T1_T2_T3_T4_T6_E12temp_storage+36];
	add.s32 	%r686, %r247, %r248;
$L__BB9_72:
	mov.u32 	%r631, %tid.x;
	setp.ne.s32 	%p95, %r631, 0;
	@%p95 bra 	$L__BB9_74;
	add.s32 	%r632, %r686, %r121;
	st.global.u32 	[%rd1], %r632;
$L__BB9_74:
	ret;

}
	// .globl	_ZN3cub18CUB_300001_SM_10006detail6reduce28DeviceReduceSingleTileKernelINS2_10policy_hubIiyN4cuda3std3__44plusIiEEE10Policy1000EN6thrust24THRUST_300001_SM_1000_NS6detail15normal_iteratorINSD_10device_ptrIiEEEEPiyS9_iiNS7_10__identityEEEvT0_T1_T2_T3_T4_T6_
.visible .entry _ZN3cub18CUB_300001_SM_10006detail6reduce28DeviceReduceSingleTileKernelINS2_10policy_hubIiyN4cuda3std3__44plusIiEEE10Policy1000EN6thrust24THRUST_300001_SM_1000_NS6detail15normal_iteratorINSD_10device_ptrIiEEEEPiyS9_iiNS7_10__identityEEEvT0_T1_T2_T3_T4_T6_(
	.param .align 8 .b8 _ZN3cub18CUB_300001_SM_10006detail6reduce28DeviceReduceSingleTileKernelINS2_10policy_hubIiyN4cuda3std3__44plusIiEEE10Policy1000EN6thrust24THRUST_300001_SM_1000_NS6detail15normal_iteratorINSD_10device_ptrIiEEEEPiyS9_iiNS7_10__identityEEEvT0_T1_T2_T3_T4_T6__param_0[8],
	.param .u64 .ptr .align 1 _ZN3cub18CUB_300001_SM_10006detail6reduce28DeviceReduceSingleTileKernelINS2_10policy_hubIiyN4cuda3std3__44plusIiEEE10Policy1000EN6thrust24THRUST_300001_SM_1000_NS6detail15normal_iteratorINSD_10device_ptrIiEEEEPiyS9_iiNS7_10__identityEEEvT0_T1_T2_T3_T4_T6__param_1,
	.param .u64 _ZN3cub18CUB_300001_SM_10006detail6reduce28DeviceReduceSingleTileKernelINS2_10policy_hubIiyN4cuda3std3__44plusIiEEE10Policy1000EN6thrust24THRUST_300001_SM_1000_NS6detail15normal_iteratorINSD_10device_ptrIiEEEEPiyS9_iiNS7_10__identityEEEvT0_T1_T2_T3_T4_T6__param_2,
	.param .align 1 .b8 _ZN3cub18CUB_300001_SM_10006detail6reduce28DeviceReduceSingleTileKernelINS2_10policy_hubIiyN4cuda3std3__44plusIiEEE10Policy1000EN6thrust24THRUST_300001_SM_1000_NS6detail15normal_iteratorINSD_10device_ptrIiEEEEPiyS9_iiNS7_10__identityEEEvT0_T1_T2_T3_T4_T6__param_3[1],
	.param .u32 _ZN3cub18CUB_300001_SM_10006detail6reduce28DeviceReduceSingleTileKernelINS2_10policy_hubIiyN4cuda3std3__44plusIiEEE10Policy1000EN6thrust24THRUST_300001_SM_1000_NS6detail15normal_iteratorINSD_10device_ptrIiEEEEPiyS9_iiNS7_10__identityEEEvT0_T1_T2_T3_T4_T6__param_4,
	.param .align 1 .b8 _ZN3cub18CUB_300001_SM_10006detail6reduce28DeviceReduceSingleTileKernelINS2_10policy_hubIiyN4cuda3std3__44plusIiEEE10Policy1000EN6thrust24THRUST_300001_SM_1000_NS6detail15normal_iteratorINSD_10device_ptrIiEEEEPiyS9_iiNS7_10__identityEEEvT0_T1_T2_T3_T4_T6__param_5[1]
)
.maxntid 256
.minnctapersm 1
{
	.reg .pred 	%p<59>;
	.reg .b32 	%r<471>;
	.reg .b64 	%rd<56>;
	// demoted variable
	.shared .align 4 .b8 _ZZN3cub18CUB_300001_SM_10006detail6reduce28DeviceReduceSingleTileKernelINS2_10policy_hubIiyN4cuda3std3__44plusIiEEE10Policy1000EN6thrust24THRUST_300001_SM_1000_NS6detail15normal_iteratorINSD_10device_ptrIiEEEEPiyS9_iiNS7_10__identityEEEvT0_T1_T2_T3_T4_T6_E12temp_storage[44];
	ld.param.u64 	%rd18, [_ZN3cub18CUB_300001_SM_10006detail6reduce28DeviceReduceSingleTileKernelINS2_10policy_hubIiyN4cuda3std3__44plusIiEEE10Policy1000EN6thrust24THRUST_300001_SM_1000_NS6detail15normal_iteratorINSD_10device_ptrIiEEEEPiyS9_iiNS7_10__identityEEEvT0_T1_T2_T3_T4_T6__param_0];
	ld.param.u64 	%rd20, [_ZN3cub18CUB_300001_SM_10006detail6reduce28DeviceReduceSingleTileKernelINS2_10policy_hubIiyN4cuda3std3__44plusIiEEE10Policy1000EN6thrust24THRUST_300001_SM_1000_NS6detail15normal_iteratorINSD_10device_ptrIiEEEEPiyS9_iiNS7_10__identityEEEvT0_T1_T2_T3_T4_T6__param_1];
	ld.param.u64 	%rd19, [_ZN3cub18CUB_300001_SM_10006detail6reduce28DeviceReduceSingleTileKernelINS2_10policy_hubIiyN4cuda3std3__44plusIiEEE10Policy1000EN6thrust24THRUST_300001_SM_1000_NS6detail15normal_iteratorINSD_10device_ptrIiEEEEPiyS9_iiNS7_10__identityEEEvT0_T1_T2_T3_T4_T6__param_2];
	ld.param.u32 	%r81, [_ZN3cub18CUB_300001_SM_10006detail6reduce28DeviceReduceSingleTileKernelINS2_10policy_hubIiyN4cuda3std3__44plusIiEEE10Policy1000EN6thrust24THRUST_300001_SM_1000_NS6detail15normal_iteratorINSD_10device_ptrIiEEEEPiyS9_iiNS7_10__identityEEEvT0_T1_T2_T3_T4_T6__param_4];
	cvta.to.global.u64 	%rd1, %rd20;
	setp.ne.s64 	%p1, %rd19, 0;
	@%p1 bra 	$L__BB10_3;
	mov.u32 	%r434, %tid.x;
	setp.ne.s32 	%p58, %r434, 0;
	@%p58 bra 	$L__BB10_51;
	st.global.u32 	[%rd1], %r81;
	bra.uni 	$L__BB10_51;
$L__BB10_3:
	cvta.to.global.u64 	%rd2, %rd18;
	setp.gt.u64 	%p2, %rd19, 4095;
	@%p2 bra 	$L__BB10_28;
	cvt.u32.u64 	%r1, %rd19;
	mov.u32 	%r2, %tid.x;
	setp.ge.u32 	%p24, %r2, %r1;
	mov.b32 	%r452, 0;
	mov.u32 	%r441, %r2;
	@%p24 bra 	$L__BB10_6;
	mul.wide.u32 	%rd41, %r2, 4;
	add.s64 	%rd42, %rd2, %rd41;
	ld.global.u32 	%r452, [%rd42];
	add.s32 	%r441, %r2, 256;
$L__BB10_6:
	setp.ge.u32 	%p25, %r441, %r1;
	@%p25 bra 	$L__BB10_19;
	not.b32 	%r261, %r441;
	add.s32 	%r262, %r261, %r1;
	shr.u32 	%r263, %r262, 8;
	add.s32 	%r7, %r263, 1;
	and.b32  	%r8, %r7, 15;
	setp.lt.u32 	%p26, %r262, 3840;
	@%p26 bra 	$L__BB10_10;
	and.b32  	%r264, %r7, 33554416;
	neg.s32 	%r437, %r264;
	mul.wide.u32 	%rd43, %r441, 4;
	add.s64 	%rd44, %rd43, %rd2;
	add.s64 	%rd51, %rd44, 8192;
$L__BB10_9:
	.pragma "nounroll";
	ld.global.u32 	%r265, [%rd51+-8192];
	add.s32 	%r266, %r265, %r452;
	ld.global.u32 	%r267, [%rd51+-7168];
	add.s32 	%r268, %r267, %r266;
	ld.global.u32 	%r269, [%rd51+-6144];
	add.s32 	%r270, %r269, %r268;
	ld.global.u32 	%r271, [%rd51+-5120];
	add.s32 	%r272, %r271, %r270;
	ld.global.u32 	%r273, [%rd51+-4096];
	add.s32 	%r274, %r273, %r272;
	ld.global.u32 	%r275, [%rd51+-3072];
	add.s32 	%r276, %r275, %r274;
	ld.global.u32 	%r277, [%rd51+-2048];
	add.s32 	%r278, %r277, %r276;
	ld.global.u32 	%r279, [%rd51+-1024];
	add.s32 	%r280, %r279, %r278;
	ld.global.u32 	%r281, [%rd51];
	add.s32 	%r282, %r281, %r280;
	ld.global.u32 	%r283, [%rd51+1024];
	add.s32 	%r284, %r283, %r282;
	ld.global.u32 	%r285, [%rd51+2048];
	add.s32 	%r286, %r285, %r284;
	ld.global.u32 	%r287, [%rd51+3072];
	add.s32 	%r288, %r287, %r286;
	ld.global.u32 	%r289, [%rd51+4096];
	add.s32 	%r290, %r289, %r288;
	ld.global.u32 	%r291, [%rd51+5120];
	add.s32 	%r292, %r291, %r290;
	ld.global.u32 	%r293, [%rd51+6144];
	add.s32 	%r294, %r293, %r292;
	ld.global.u32 	%r295, [%rd51+7168];
	add.s32 	%r452, %r295, %r294;
	add.s32 	%r441, %r441, 4096;
	add.s32 	%r437, %r437, 16;
	add.s64 	%rd51, %rd51, 16384;
	setp.ne.s32 	%p27, %r437, 0;
	@%p27 bra 	$L__BB10_9;
$L__BB10_10:
	setp.eq.s32 	%p28, %r8, 0;
	@%p28 bra 	$L__BB10_19;
	and.b32  	%r19, %r7, 7;
	setp.lt.u32 	%p29, %r8, 8;
	@%p29 bra 	$L__BB10_13;
	mul.wide.s32 	%rd45, %r441, 4;
	add.s64 	%rd46, %rd2, %rd45;
	ld.global.u32 	%r297, [%rd46];
	add.s32 	%r298, %r297, %r452;
	ld.global.u32 	%r299, [%rd46+1024];
	add.s32 	%r300, %r299, %r298;
	ld.global.u32 	%r301, [%rd46+2048];
	add.s32 	%r302, %r301, %r300;
	ld.global.u32 	%r303, [%rd46+3072];
	add.s32 	%r304, %r303, %r302;
	ld.global.u32 	%r305, [%rd46+4096];
	add.s32 	%r306, %r305, %r304;
	ld.global.u32 	%r307, [%rd46+5120];
	add.s32 	%r308, %r307, %r306;
	ld.global.u32 	%r309, [%rd46+6144];
	add.s32 	%r310, %r309, %r308;
	ld.global.u32 	%r311, [%rd46+7168];
	add.s32 	%r452, %r311, %r310;
	add.s32 	%r441, %r441, 2048;
$L__BB10_13:
	setp.eq.s32 	%p30, %r19, 0;
	@%p30 bra 	$L__BB10_19;
	and.b32  	%r25, %r7, 3;
	setp.lt.u32 	%p31, %r19, 4;
	@%p31 bra 	$L__BB10_16;
	mul.wide.s32 	%rd47, %r441, 4;
	add.s64 	%rd48, %rd2, %rd47;
	ld.global.u32 	%r313, [%rd48];
	add.s32 	%r314, %r313, %r452;
	ld.global.u32 	%r315, [%rd48+1024];
	add.s32 	%r316, %r315, %r314;
	ld.global.u32 	%r317, [%rd48+2048];
	add.s32 	%r318, %r317, %r316;
	ld.global.u32 	%r319, [%rd48+3072];
	add.s32 	%r452, %r319, %r318;
	add.s32 	%r441, %r441, 1024;
$L__BB10_16:
	setp.eq.s32 	%p32, %r25, 0;
	@%p32 bra 	$L__BB10_19;
	neg.s32 	%r449, %r25;
$L__BB10_18:
	.pragma "nounroll";
	mul.wide.s32 	%rd49, %r441, 4;
	add.s64 	%rd50, %rd2, %rd49;
	ld.global.u32 	%r320, [%rd50];
	add.s32 	%r452, %r320, %r452;
	add.s32 	%r441, %r441, 256;
	add.s32 	%r449, %r449, 1;
	setp.ne.s32 	%p33, %r449, 0;
	@%p33 bra 	$L__BB10_18;
$L__BB10_19:
	setp.lt.u64 	%p34, %rd19, 256;
	@%p34 bra 	$L__BB10_24;
	// begin inline asm
	mov.u32 %r384, %laneid;
	// end inline asm
	mov.b32 	%r387, 1;
	mov.b32 	%r408, 31;
	mov.b32 	%r409, -1;
	// begin inline asm
	shfl.sync.down.b32 %r385, %r452, %r387, %r408, %r409;
	// end inline asm
	setp.gt.s32 	%p50, %r384, 30;
	selp.b32 	%r410, 0, %r385, %p50;
	add.s32 	%r391, %r410, %r452;
	mov.b32 	%r392, 2;
	// begin inline asm
	shfl.sync.down.b32 %r390, %r391, %r392, %r408, %r409;
	// end inline asm
	setp.gt.s32 	%p51, %r384, 29;
	selp.b32 	%r411, 0, %r390, %p51;
	add.s32 	%r396, %r391, %r411;
	mov.b32 	%r397, 4;
	// begin inline asm
	shfl.sync.down.b32 %r395, %r396, %r397, %r408, %r409;
	// end inline asm
	setp.gt.s32 	%p52, %r384, 27;
	selp.b32 	%r412, 0, %r395, %p52;
	add.s32 	%r401, %r396, %r412;
	mov.b32 	%r402, 8;
	// begin inline asm
	shfl.sync.down.b32 %r400, %r401, %r402, %r408, %r409;
	// end inline asm
	setp.gt.s32 	%p53, %r384, 23;
	selp.b32 	%r413, 0, %r400, %p53;
	add.s32 	%r406, %r401, %r413;
	mov.b32 	%r407, 16;
	// begin inline asm
	shfl.sync.down.b32 %r405, %r406, %r407, %r408, %r409;
	// end inline asm
	setp.gt.s32 	%p54, %r384, 15;
	selp.b32 	%r414, 0, %r405, %p54;
	add.s32 	%r470, %r406, %r414;
	setp.ne.s32 	%p55, %r384, 0;
	@%p55 bra 	$L__BB10_22;
	shr.u32 	%r415, %r2, 3;
	and.b32  	%r416, %r415, 124;
	mov.u32 	%r417, _ZZN3cub18CUB_300001_SM_10006detail6reduce28DeviceReduceSingleTileKernelINS2_10policy_hubIiyN4cuda3std3__44plusIiEEE10Policy1000EN6thrust24THRUST_300001_SM_1000_NS6detail15normal_iteratorINSD_10device_ptrIiEEEEPiyS9_iiNS7_10__identityEEEvT0_T1_T2_T3_T4_T6_E12temp_storage;
	add.s32 	%r418, %r417, %r416;
	st.shared.u32 	[%r418+8], %r470;
$L__BB10_22:
	bar.sync 	0;
	setp.ne.s32 	%p56, %r2, 0;
	@%p56 bra 	$L__BB10_49;
	ld.shared.u32 	%r419, [_ZZN3cub18CUB_300001_SM_10006detail6reduce28DeviceReduceSingleTileKernelINS2_10policy_hubIiyN4cuda3std3__44plusIiEEE10Policy1000EN6thrust24THRUST_300001_SM_1000_NS6detail15normal_iteratorINSD_10device_ptrIiEEEEPiyS9_iiNS7_10__identityEEEvT0_T1_T2_T3_T4_T6_E12temp_storage+12];
	add.s32 	%r420, %r419, %r470;
	ld.shared.u32 	%r421, [_ZZN3cub18CUB_300001_SM_10006detail6reduce28DeviceReduceSingleTileKernelINS2_10policy_hubIiyN4cuda3std3__44plusIiEEE10Policy1000EN6thrust24THRUST_300001_SM_1000_NS6detail15normal_iteratorINSD_10device_ptrIiEEEEPiyS9_iiNS7_10__identityEEEvT0_T1_T2_T3_T4_T6_E12temp_storage+16];
	add.s32 	%r422, %r420, %r421;
	ld.shared.u32 	%r423, [_ZZN3cub18CUB_300001_SM_10006detail6reduce28DeviceReduceSingleTileKernelINS2_10policy_hubIiyN4cuda3std3__44plusIiEEE10Policy1000EN6thrust24THRUST_300001_SM_1000_NS6detail15normal_iteratorINSD_10device_ptrIiEEEEPiyS9_iiNS7_10__identityEEEvT0_T1_T2_T3_T4_T6_E12temp_storage+20];
	add.s32 	%r424, %r422, %r423;
	ld.shared.u32 	%r425, [_ZZN3cub18CUB_300001_SM_10006detail6reduce28DeviceReduceSingleTileKernelINS2_10policy_hubIiyN4cuda3std3__44plusIiEEE10Policy1000EN6thrust24THRUST_300001_SM_1000_NS6detail15normal_iteratorINSD_10device_ptrIiEEEEPiyS9_iiNS7_10__identityEEEvT0_T1_T2_T3_T4_T6_E12temp_storage+24];
	add.s32 	%r426, %r424, %r425;
	ld.shared.u32 	%r427, [_ZZN3cub18CUB_300001_SM_10006detail6reduce28DeviceReduceSingleTileKernelINS2_10policy_hubIiyN4cuda3std3__44plusIiEEE10Policy1000EN6thrust24THRUST_300001_SM_1000_NS6detail15normal_iteratorINSD_10device_ptrIiEEEEPiyS9_iiNS7_10__identityEEEvT0_T1_T2_T3_T4_T6_E12temp_storage+28];
	add.s32 	%r428, %r426, %r427;
	ld.shared.u32 	%r429, [_ZZN3cub18CUB_300001_SM_10006detail6reduce28DeviceReduceSingleTileKernelINS2_10policy_hubIiyN4cuda3std3__44plusIiEEE10Policy1000EN6thrust24THRUST_300001_SM_1000_NS6detail15normal_iteratorINSD_10device_ptrIiEEEEPiyS9_iiNS7_10__identityEEEvT0_T1_T2_T3_T4_T6_E12temp_storage+32];
	add.s32 	%r430, %r428, %r429;
	ld.shared.u32 	%r431, [_ZZN3cub18CUB_300001_SM_10006detail6reduce28DeviceReduceSingleTileKernelINS2_10policy_hubIiyN4cuda3std3__44plusIiEEE10Policy1000EN6thrust24THRUST_300001_SM_1000_NS6detail15normal_iteratorINSD_10device_ptrIiEEEEPiyS9_iiNS7_10__identityEEEvT0_T1_T2_T3_T4_T6_E12temp_storage+36];
	add.s32 	%r470, %r430, %r431;
	bra.uni 	$L__BB10_49;
$L__BB10_24:
	// begin inline asm
	mov.u32 %r321, %laneid;
	// end inline asm
	and.b32  	%r347, %r2, 992;
	add.s32 	%r348, %r347, 32;
	setp.gt.u32 	%p35, %r348, %r1;
	not.b32 	%r349, %r347;
	add.s32 	%r350, %r1, %r349;
	selp.b32 	%r345, %r350, 31, %p35;
	mov.b32 	%r324, 1;
	mov.b32 	%r346, -1;
	// begin inline asm
	shfl.sync.down.b32 %r322, %r452, %r324, %r345, %r346;
	// end inline asm
	setp.lt.s32 	%p36, %r321, %r345;
	selp.b32 	%r351, %r322, 0, %p36;
	add.s32 	%r328, %r351, %r452;
	mov.b32 	%r329, 2;
	// begin inline asm
	shfl.sync.down.b32 %r327, %r328, %r329, %r345, %r346;
	// end inline asm
	add.s32 	%r352, %r321, 2;
	setp.gt.s32 	%p37, %r352, %r345;
	selp.b32 	%r353, 0, %r327, %p37;
	add.s32 	%r333, %r328, %r353;
	mov.b32 	%r334, 4;
	// begin inline asm
	shfl.sync.down.b32 %r332, %r333, %r334, %r345, %r346;
	// end inline asm
	add.s32 	%r354, %r321, 4;
	setp.gt.s32 	%p38, %r354, %r345;
	selp.b32 	%r355, 0, %r332, %p38;
	add.s32 	%r338, %r333, %r355;
	mov.b32 	%r339, 8;
	// begin inline asm
	shfl.sync.down.b32 %r337, %r338, %r339, %r345, %r346;
	// end inline asm
	add.s32 	%r356, %r321, 8;
	setp.gt.s32 	%p39, %r356, %r345;
	selp.b32 	%r357, 0, %r337, %p39;
	add.s32 	%r343, %r338, %r357;
	mov.b32 	%r344, 16;
	// begin inline asm
	shfl.sync.down.b32 %r342, %r343, %r344, %r345, %r346;
	// end inline asm
	add.s32 	%r358, %r321, 16;
	setp.gt.s32 	%p40, %r358, %r345;
	selp.b32 	%r359, 0, %r342, %p40;
	add.s32 	%r470, %r343, %r359;
	setp.ne.s32 	%p41, %r321, 0;
	@%p41 bra 	$L__BB10_26;
	shr.u32 	%r360, %r2, 3;
	and.b32  	%r361, %r360, 124;
	mov.u32 	%r362, _ZZN3cub18CUB_300001_SM_10006detail6reduce28DeviceReduceSingleTileKernelINS2_10policy_hubIiyN4cuda3std3__44plusIiEEE10Policy1000EN6thrust24THRUST_300001_SM_1000_NS6detail15normal_iteratorINSD_10device_ptrIiEEEEPiyS9_iiNS7_10__identityEEEvT0_T1_T2_T3_T4_T6_E12temp_storage;
	add.s32 	%r363, %r362, %r361;
	st.shared.u32 	[%r363+8], %r470;
$L__BB10_26:
	bar.sync 	0;
	setp.ne.s32 	%p42, %r2, 0;
	@%p42 bra 	$L__BB10_49;
	setp.gt.u64 	%p43, %rd19, 32;
	ld.shared.u32 	%r364, [_ZZN3cub18CUB_300001_SM_10006detail6reduce28DeviceReduceSingleTileKernelINS2_10policy_hubIiyN4cuda3std3__44plusIiEEE10Policy1000EN6thrust24THRUST_300001_SM_1000_NS6detail15normal_iteratorINSD_10device_ptrIiEEEEPiyS9_iiNS7_10__identityEEEvT0_T1_T2_T3_T4_T6_E12temp_storage+12];
	selp.b32 	%r365, %r364, 0, %p43;
	add.s32 	%r366, %r365, %r470;
	setp.gt.u64 	%p44, %rd19, 64;
	ld.shared.u32 	%r367, [_ZZN3cub18CUB_300001_SM_10006detail6reduce28DeviceReduceSingleTileKernelINS2_10policy_hubIiyN4cuda3std3__44plusIiEEE10Policy1000EN6thrust24THRUST_300001_SM_1000_NS6detail15normal_iteratorINSD_10device_ptrIiEEEEPiyS9_iiNS7_10__identityEEEvT0_T1_T2_T3_T4_T6_E12temp_storage+16];
	selp.b32 	%r368, %r367, 0, %p44;
	add.s32 	%r369, %r366, %r368;
	setp.gt.u64 	%p45, %rd19, 96;
	ld.shared.u32 	%r370, [_ZZN3cub18CUB_300001_SM_10006detail6reduce28DeviceReduceSingleTileKernelINS2_10policy_hubIiyN4cuda3std3__44plusIiEEE10Policy1000EN6thrust24THRUST_300001_SM_1000_NS6detail15normal_iteratorINSD_10device_ptrIiEEEEPiyS9_iiNS7_10__identityEEEvT0_T1_T2_T3_T4_T6_E12temp_storage+20];
	selp.b32 	%r371, %r370, 0, %p45;
	add.s32 	%r372, %r369, %r371;
	setp.gt.u64 	%p46, %rd19, 128;
	ld.shared.u32 	%r373, [_ZZN3cub18CUB_300001_SM_10006detail6reduce28DeviceReduceSingleTileKernelINS2_10policy_hubIiyN4cuda3std3__44plusIiEEE10Policy1000EN6thrust24THRUST_300001_SM_1000_NS6detail15normal_iteratorINSD_10device_ptrIiEEEEPiyS9_iiNS7_10__identityEEEvT0_T1_T2_T3_T4_T6_E12temp_storage+24];
	selp.b32 	%r374, %r373, 0, %p46;
	add.s32 	%r375, %r372, %r374;
	setp.gt.u64 	%p47, %rd19, 160;
	ld.shared.u32 	%r376, [_ZZN3cub18CUB_300001_SM_10006detail6reduce28DeviceReduceSingleTileKernelINS2_10policy_hubIiyN4cuda3std3__44plusIiEEE10Policy1000EN6thrust24THRUST_300001_SM_1000_NS6detail15normal_iteratorINSD_10device_ptrIiEEEEPiyS9_iiNS7_10__identityEEEvT0_T1_T2_T3_T4_T6_E12temp_storage+28];
	selp.b32 	%r377, %r376, 0, %p47;
	add.s32 	%r378, %r375, %r377;
	setp.gt.u64 	%p48, %rd19, 192;
	ld.shared.u32 	%r379, [_ZZN3cub18CUB_300001_SM_10006detail6reduce28DeviceReduceSingleTileKernelINS2_10policy_hubIiyN4cuda3std3__44plusIiEEE10Policy1000EN6thrust24THRUST_300001_SM_1000_NS6detail15normal_iteratorINSD_10device_ptrIiEEEEPiyS9_iiNS7_10__identityEEEvT0_T1_T2_T3_T4_T6_E12temp_storage+32];
	selp.b32 	%r380, %r379, 0, %p48;
	add.s32 	%r381, %r378, %r380;
	setp.gt.u64 	%p49, %rd19, 224;
	ld.shared.u32 	%r382, [_ZZN3cub18CUB_300001_SM_10006detail6reduce28DeviceReduceSingleTileKernelINS2_10policy_hubIiyN4cuda3std3__44plusIiEEE10Policy1000EN6thrust24THRUST_300001_SM_1000_NS6detail15normal_iteratorINSD_10device_ptrIiEEEEPiyS9_iiNS7_10__identityEEEvT0_T1_T2_T3_T4_T6_E12temp_storage+36];
	selp.b32 	%r383, %r382, 0, %p49;
	add.s32 	%r470, %r381, %r383;
	bra.uni 	$L__BB10_49;
$L__BB10_28:
	mov.u32 	%r43, %tid.x;
	cvt.u64.u32 	%rd6, %r43;
	mul.wide.u32 	%rd22, %r43, 4;
	add.s64 	%rd7, %rd2, %rd22;
	ld.global.u32 	%r82, [%rd7];
	ld.global.u32 	%r83, [%rd7+1024];
	ld.global.u32 	%r84, [%rd7+2048];
	ld.global.u32 	%r85, [%rd7+3072];
	ld.global.u32 	%r86, [%rd7+4096];
	ld.global.u32 	%r87, [%rd7+5120];
	ld.global.u32 	%r88, [%rd7+6144];
	ld.global.u32 	%r89, [%rd7+7168];
	ld.global.u32 	%r90, [%rd7+8192];
	ld.global.u32 	%r91, [%rd7+9216];
	ld.global.u32 	%r92, [%rd7+10240];
	ld.global.u32 	%r93, [%rd7+11264];
	ld.global.u32 	%r94, [%rd7+12288];
	ld.global.u32 	%r95, [%rd7+13312];
	ld.global.u32 	%r96, [%rd7+14336];
	ld.global.u32 	%r97, [%rd7+15360];
	add.s32 	%r98, %r83, %r82;
	add.s32 	%r99, %r84, %r98;
	add.s32 	%r100, %r85, %r99;
	add.s32 	%r101, %r86, %r100;
	add.s32 	%r102, %r87, %r101;
	add.s32 	%r103, %r88, %r102;
	add.s32 	%r104, %r89, %r103;
	add.s32 	%r105, %r90, %r104;
	add.s32 	%r106, %r91, %r105;
	add.s32 	%r107, %r92, %r106;
	add.s32 	%r108, %r93, %r107;
	add.s32 	%r109, %r94, %r108;
	add.s32 	%r110, %r95, %r109;
	add.s32 	%r111, %r96, %r110;
	add.s32 	%r469, %r97, %r111;
	add.s64 	%rd8, %rd19, -4096;
	setp.lt.u64 	%p3, %rd8, 4096;
	mov.b64 	%rd53, 4096;
	@%p3 bra 	$L__BB10_32;
	mov.b64 	%rd53, 4096;
$L__BB10_30:
	shl.b64 	%rd24, %rd53, 2;
	add.s64 	%rd25, %rd7, %rd24;
	ld.global.u32 	%r112, [%rd25];
	ld.global.u32 	%r113, [%rd25+1024];
	ld.global.u32 	%r114, [%rd25+2048];
	ld.global.u32 	%r115, [%rd25+3072];
	ld.global.u32 	%r116, [%rd25+4096];
	ld.global.u32 	%r117, [%rd25+5120];
	ld.global.u32 	%r118, [%rd25+6144];
	ld.global.u32 	%r119, [%rd25+7168];
	ld.global.u32 	%r120, [%rd25+8192];
	ld.global.u32 	%r121, [%rd25+9216];
	ld.global.u32 	%r122, [%rd25+10240];
	ld.global.u32 	%r123, [%rd25+11264];
	ld.global.u32 	%r124, [%rd25+12288];
	ld.global.u32 	%r125, [%rd25+13312];
	ld.global.u32 	%r126, [%rd25+14336];
	ld.global.u32 	%r127, [%rd25+15360];
	add.s32 	%r128, %r112, %r469;
	add.s32 	%r129, %r113, %r128;
	add.s32 	%r130, %r114, %r129;
	add.s32 	%r131, %r115, %r130;
	add.s32 	%r132, %r116, %r131;
	add.s32 	%r133, %r117, %r132;
	add.s32 	%r134, %r118, %r133;
	add.s32 	%r135, %r119, %r134;
	add.s32 	%r136, %r120, %r135;
	add.s32 	%r137, %r121, %r136;
	add.s32 	%r138, %r122, %r137;
	add.s32 	%r139, %r123, %r138;
	add.s32 	%r140, %r124, %r139;
	add.s32 	%r141, %r125, %r140;
	add.s32 	%r142, %r126, %r141;
	add.s32 	%r469, %r127, %r142;
	sub.s64 	%rd26, %rd19, %rd53;
	setp.lt.u64 	%p4, %rd26, 4096;
	@%p4 bra 	$L__BB10_45;
	add.s64 	%rd53, %rd53, 4096;
	setp.le.u64 	%p5, %rd53, %rd8;
	@%p5 bra 	$L__BB10_30;
$L__BB10_32:
	setp.le.u64 	%p6, %rd19, %rd53;
	cvt.u32.u64 	%r143, %rd53;
	cvt.u32.u64 	%r144, %rd19;
	sub.s32 	%r145, %r144, %r143;
	setp.ge.s32 	%p7, %r43, %r145;
	or.pred  	%p8, %p6, %p7;
	@%p8 bra 	$L__BB10_45;
	not.b32 	%r149, %r43;
	add.s32 	%r150, %r149, %r144;
	sub.s32 	%r152, %r150, %r143;
	shr.u32 	%r153, %r152, 8;
	add.s32 	%r48, %r153, 1;
	and.b32  	%r49, %r48, 15;
	setp.lt.u32 	%p9, %r152, 3840;
	mov.u32 	%r459, %r43;
	@%p9 bra 	$L__BB10_36;
	and.b32  	%r154, %r48, 33554416;
	neg.s32 	%r455, %r154;
	add.s64 	%rd27, %rd53, %rd6;
	shl.b64 	%rd28, %rd27, 2;
	add.s64 	%rd29, %rd28, %rd2;
	add.s64 	%rd54, %rd29, 8192;
	mov.u32 	%r459, %r43;
$L__BB10_35:
	.pragma "nounroll";
	ld.global.u32 	%r155, [%rd54+-8192];
	add.s32 	%r156, %r155, %r469;
	ld.global.u32 	%r157, [%rd54+-7168];
	add.s32 	%r158, %r157, %r156;
	ld.global.u32 	%r159, [%rd54+-6144];
	add.s32 	%r160, %r159, %r158;
	ld.global.u32 	%r161, [%rd54+-5120];
	add.s32 	%r162, %r161, %r160;
	ld.global.u32 	%r163, [%rd54+-4096];
	add.s32 	%r164, %r163, %r162;
	ld.global.u32 	%r165, [%rd54+-3072];
	add.s32 	%r166, %r165, %r164;
	ld.global.u32 	%r167, [%rd54+-2048];
	add.s32 	%r168, %r167, %r166;
	ld.global.u32 	%r169, [%rd54+-1024];
	add.s32 	%r170, %r169, %r168;
	ld.global.u32 	%r171, [%rd54];
	add.s32 	%r172, %r171, %r170;
	ld.global.u32 	%r173, [%rd54+1024];
	add.s32 	%r174, %r173, %r172;
	ld.global.u32 	%r175, [%rd54+2048];
	add.s32 	%r176, %r175, %r174;
	ld.global.u32 	%r177, [%rd54+3072];
	add.s32 	%r178, %r177, %r176;
	ld.global.u32 	%r179, [%rd54+4096];
	add.s32 	%r180, %r179, %r178;
	ld.global.u32 	%r181, [%rd54+5120];
	add.s32 	%r182, %r181, %r180;
	ld.global.u32 	%r183, [%rd54+6144];
	add.s32 	%r184, %r183, %r182;
	ld.global.u32 	%r185, [%rd54+7168];
	add.s32 	%r469, %r185, %r184;
	add.s32 	%r459, %r459, 4096;
	add.s32 	%r455, %r455, 16;
	add.s64 	%rd54, %rd54, 16384;
	setp.ne.s32 	%p10, %r455, 0;
	@%p10 bra 	$L__BB10_35;
$L__BB10_36:
	setp.eq.s32 	%p11, %r49, 0;
	@%p11 bra 	$L__BB10_45;
	and.b32  	%r60, %r48, 7;
	setp.lt.u32 	%p12, %r49, 8;
	@%p12 bra 	$L__BB10_39;
	cvt.u64.u32 	%rd30, %r459;
	add.s64 	%rd31, %rd53, %rd30;
	shl.b64 	%rd32, %rd31, 2;
	add.s64 	%rd33, %rd2, %rd32;
	ld.global.u32 	%r187, [%rd33];
	add.s32 	%r188, %r187, %r469;
	ld.global.u32 	%r189, [%rd33+1024];
	add.s32 	%r190, %r189, %r188;
	ld.global.u32 	%r191, [%rd33+2048];
	add.s32 	%r192, %r191, %r190;
	ld.global.u32 	%r193, [%rd33+3072];
	add.s32 	%r194, %r193, %r192;
	ld.global.u32 	%r195, [%rd33+4096];
	add.s32 	%r196, %r195, %r194;
	ld.global.u32 	%r197, [%rd33+5120];
	add.s32 	%r198, %r197, %r196;
	ld.global.u32 	%r199, [%rd33+6144];
	add.s32 	%r200, %r199, %r198;
	ld.global.u32 	%r201, [%rd33+7168];
	add.s32 	%r469, %r201, %r200;
	add.s32 	%r459, %r459, 2048;
$L__BB10_39:
	setp.eq.s32 	%p13, %r60, 0;
	@%p13 bra 	$L__BB10_45;
	and.b32  	%r66, %r48, 3;
	setp.lt.u32 	%p14, %r60, 4;
	@%p14 bra 	$L__BB10_42;
	cvt.u64.u32 	%rd34, %r459;
	add.s64 	%rd35, %rd53, %rd34;
	shl.b64 	%rd36, %rd35, 2;
	add.s64 	%rd37, %rd2, %rd36;
	ld.global.u32 	%r203, [%rd37];
	add.s32 	%r204, %r203, %r469;
	ld.global.u32 	%r205, [%rd37+1024];
	add.s32 	%r206, %r205, %r204;
	ld.global.u32 	%r207, [%rd37+2048];
	add.s32 	%r208, %r207, %r206;
	ld.global.u32 	%r209, [%rd37+3072];
	add.s32 	%r469, %r209, %r208;
	add.s32 	%r459, %r459, 1024;
$L__BB10_42:
	setp.eq.s32 	%p15, %r66, 0;
	@%p15 bra 	$L__BB10_45;
	cvt.u64.u32 	%rd38, %r459;
	add.s64 	%rd39, %rd53, %rd38;
	shl.b64 	%rd40, %rd39, 2;
	add.s64 	%rd55, %rd2, %rd40;
	neg.s32 	%r467, %r66;
$L__BB10_44:
	.pragma "nounroll";
	ld.global.u32 	%r210, [%rd55];
	add.s32 	%r469, %r210, %r469;
	add.s64 	%rd55, %rd55, 1024;
	add.s32 	%r467, %r467, 1;
	setp.ne.s32 	%p16, %r467, 0;
	@%p16 bra 	$L__BB10_44;
$L__BB10_45:
	// begin inline asm
	mov.u32 %r211, %laneid;
	// end inline asm
	mov.b32 	%r214, 1;
	mov.b32 	%r235, 31;
	mov.b32 	%r236, -1;
	// begin inline asm
	shfl.sync.down.b32 %r212, %r469, %r214, %r235, %r236;
	// end inline asm
	setp.gt.s32 	%p17, %r211, 30;
	selp.b32 	%r237, 0, %r212, %p17;
	add.s32 	%r218, %r237, %r469;
	mov.b32 	%r219, 2;
	// begin inline asm
	shfl.sync.down.b32 %r217, %r218, %r219, %r235, %r236;
	// end inline asm
	setp.gt.s32 	%p18, %r211, 29;
	selp.b32 	%r238, 0, %r217, %p18;
	add.s32 	%r223, %r218, %r238;
	mov.b32 	%r224, 4;
	// begin inline asm
	shfl.sync.down.b32 %r222, %r223, %r224, %r235, %r236;
	// end inline asm
	setp.gt.s32 	%p19, %r211, 27;
	selp.b32 	%r239, 0, %r222, %p19;
	add.s32 	%r228, %r223, %r239;
	mov.b32 	%r229, 8;
	// begin inline asm
	shfl.sync.down.b32 %r227, %r228, %r229, %r235, %r236;
	// end inline asm
	setp.gt.s32 	%p20, %r211, 23;
	selp.b32 	%r240, 0, %r227, %p20;
	add.s32 	%r233, %r228, %r240;
	mov.b32 	%r234, 16;
	// begin inline asm
	shfl.sync.down.b32 %r232, %r233, %r234, %r235, %r236;
	// end inline asm
	setp.gt.s32 	%p21, %r211, 15;
	selp.b32 	%r241, 0, %r232, %p21;
	add.s32 	%r470, %r233, %r241;
	setp.ne.s32 	%p22, %r211, 0;
	@%p22 bra 	$L__BB10_47;
	shr.u32 	%r242, %r43, 3;
	and.b32  	%r243, %r242, 124;
	mov.u32 	%r244, _ZZN3cub18CUB_300001_SM_10006detail6reduce28DeviceReduceSingleTileKernelINS2_10policy_hubIiyN4cuda3std3__44plusIiEEE10Policy1000EN6thrust24THRUST_300001_SM_1000_NS6detail15normal_iteratorINSD_10device_ptrIiEEEEPiyS9_iiNS7_10__identityEEEvT0_T1_T2_T3_T4_T6_E12temp_storage;
	add.s32 	%r245, %r244, %r243;
	st.shared.u32 	[%r245+8], %r470;
$L__BB10_47:
	bar.sync 	0;
	setp.ne.s32 	%p23, %r43, 0;
	@%p23 bra 	$L__BB10_49;
	ld.shared.u32 	%r246, [_ZZN3cub18CUB_300001_SM_10006detail6reduce28DeviceReduceSingleTileKernelINS2_10policy_hubIiyN4cuda3std3__44plusIiEEE10Policy1000EN6thrust24THRUST_300001_SM_1000_NS6detail15normal_iteratorINSD_10device_ptrIiEEEEPiyS9_iiNS7_10__identityEEEvT0_T1_T2_T3_T4_T6_E12temp_storage+12];
	add.s32 	%r247, %r246, %r470;
	ld.shared.u32 	%r248, [_ZZN3cub18CUB_300001_SM_10006detail6reduce28DeviceReduceSingleTileKernelINS2_10policy_hubIiyN4cuda3std3__44plusIiEEE10Policy1000EN6thrust24THRUST_300001_SM_1000_NS6detail15normal_iteratorINSD_10device_ptrIiEEEEPiyS9_iiNS7_10__identityEEEvT0_T1_T2_T3_T4_T6_E12temp_storage+16];
	add.s32 	%r249, %r247, %r248;
	ld.shared.u32 	%r250, [_ZZN3cub18CUB_300001_SM_10006detail6reduce28DeviceReduceSingleTileKernelINS2_10policy_hubIiyN4cuda3std3__44plusIiEEE10Policy1000EN6thrust24THRUST_300001_SM_1000_NS6detail15normal_iteratorINSD_10device_ptrIiEEEEPiyS9_iiNS7_10__identityEEEvT0_T1_T2_T3_T4_T6_E12temp_storage+20];
	add.s32 	%r251, %r249, %r250;
	ld.shared.u32 	%r252, [_ZZN3cub18CUB_300001_SM_10006detail6reduce28DeviceReduceSingleTileKernelINS2_10policy_hubIiyN4cuda3std3__44plusIiEEE10Policy1000EN6thrust24THRUST_300001_SM_1000_NS6detail15normal_iteratorINSD_10device_ptrIiEEEEPiyS9_iiNS7_10__identityEEEvT0_T1_T2_T3_T4_T6_E12temp_storage+24];
	add.s32 	%r253, %r251, %r252;
	ld.shared.u32 	%r254, [_ZZN3cub18CUB_300001_SM_10006detail6reduce28DeviceReduceSingleTileKernelINS2_10policy_hubIiyN4cuda3std3__44plusIiEEE10Policy1000EN6thrust24THRUST_300001_SM_1000_NS6detail15normal_iteratorINSD_10device_ptrIiEEEEPiyS9_iiNS7_10__identityEEEvT0_T1_T2_T3_T4_T6_E12temp_storage+28];
	add.s32 	%r255, %r253, %r254;
	ld.shared.u32 	%r256, [_ZZN3cub18CUB_300001_SM_10006detail6reduce28DeviceReduceSingleTileKernelINS2_10policy_hubIiyN4cuda3std3__44plusIiEEE10Policy1000EN6thrust24THRUST_300001_SM_1000_NS6detail15normal_iteratorINSD_10device_ptrIiEEEEPiyS9_iiNS7_10__identityEEEvT0_T1_T2_T3_T4_T6_E12temp_storage+32];
	add.s32 	%r257, %r255, %r256;
	ld.shared.u32 	%r258, [_ZZN3cub18CUB_300001_SM_10006detail6reduce28DeviceReduceSingleTileKernelINS2_10policy_hubIiyN4cuda3std3__44plusIiEEE10Policy1000EN6thrust24THRUST_300001_SM_1000_NS6detail15normal_iteratorINSD_10device_ptrIiEEEEPiyS9_iiNS7_10__identityEEEvT0_T1_T2_T3_T4_T6_E12temp_storage+36];
	add.s32 	%r470, %r257, %r258;
$L__BB10_49:
	mov.u32 	%r432, %tid.x;
	setp.ne.s32 	%p57, %r432, 0;
	@%p57 bra 	$L__BB10_51;
	add.s32 	%r433, %r470, %r81;
	st.global.u32 	[%rd1], %r433;
$L__BB10_51:
	ret;

}
	// .globl	_ZN3cub18CUB_300001_SM_10006detail6reduce18DeviceReduceKernelINS2_10policy_hubIiyN4cuda3std3__44plusIiEEE10Policy1000EN6thrust24THRUST_300001_SM_1000_NS6detail15normal_iteratorINSD_10device_ptrIiEEEEyS9_iNS7_10__identityEEEvT0_PT3_T1_NS0_13GridEvenShareISN_EET2_T4_
.visible .entry _ZN3cub18CUB_300001_SM_10006detail6reduce18DeviceReduceKernelINS2_10policy_hubIiyN4cuda3std3__44plusIiEEE10Policy1000EN6thrust24THRUST_300001_SM_1000_NS6detail15normal_iteratorINSD_10device_ptrIiEEEEyS9_iNS7_10__identityEEEvT0_PT3_T1_NS0_13GridEvenShareISN_EET2_T4_(
	.param .align 8 .b8 _ZN3cub18CUB_300001_SM_10006detail6reduce18DeviceReduceKernelINS2_10policy_hubIiyN4cuda3std3__44plusIiEEE10Policy1000EN6thrust24THRUST_300001_SM_1000_NS6detail15normal_iteratorINSD_10device_ptrIiEEEEyS9_iNS7_10__identityEEEvT0_PT3_T1_NS0_13GridEvenShareISN_EET2_T4__param_0[8],
	.param .u64 .ptr .align 1 _ZN3cub18CUB_300001_SM_10006detail6reduce18DeviceReduceKernelINS2_10policy_hubIiyN4cuda3std3__44plusIiEEE10Policy1000EN6thrust24THRUST_300001_SM_1000_NS6detail15normal_iteratorINSD_10device_ptrIiEEEEyS9_iNS7_10__identityEEEvT0_PT3_T1_NS0_13GridEvenShareISN_EET2_T4__param_1,
	.param .u64 _ZN3cub18CUB_300001_SM_10006detail6reduce18DeviceReduceKernelINS2_10policy_hubIiyN4cuda3std3__44plusIiEEE10Policy1000EN6thrust24THRUST_300001_SM_1000_NS6detail15normal_iteratorINSD_10device_ptrIiEEEEyS9_iNS7_10__identityEEEvT0_PT3_T1_NS0_13GridEvenShareISN_EET2_T4__param_2,
	.param .align 8 .b8 _ZN3cub18CUB_300001_SM_10006detail6reduce18DeviceReduceKernelINS2_10policy_hubIiyN4cuda3std3__44plusIiEEE10Policy1000EN6thrust24THRUST_300001_SM_1000_NS6detail15normal_iteratorINSD_10device_ptrIiEEEEyS9_iNS7_10__identityEEEvT0_PT3_T1_NS0_13GridEvenShareISN_EET2_T4__param_3[72],
	.param .align 1 .b8 _ZN3cub18CUB_300001_SM_10006detail6reduce18DeviceReduceKernelINS2_10policy_hubIiyN4cuda3std3__44plusIiEEE10Policy1000EN6thrust24THRUST_300001_SM_1000_NS6detail15normal_iteratorINSD_10device_ptrIiEEEEyS9_iNS7_10__identityEEEvT0_PT3_T1_NS0_13GridEvenShareISN_EET2_T4__param_4[1],
	.param .align 1 .b8 _ZN3cub18CUB_300001_SM_10006detail6reduce18DeviceReduceKernelINS2_10policy_hubIiyN4cuda3std3__44plusIiEEE10Policy1000EN6thrust24THRUST_300001_SM_1000_NS6detail15normal_iteratorINSD_10device_ptrIiEEEEyS9_iNS7_10__identityEEEvT0_PT3_T1_NS0_13GridEvenShareISN_EET2_T4__param_5[1]
)
.maxntid 256
{
	.reg .pred 	%p<57>;
	.reg .b16 	%rs<4>;
	.reg .b32 	%r<502>;
	.reg .b64 	%rd<78>;
	// demoted variable
	.shared .align 4 .b8 _ZZN3cub18CUB_300001_SM_10006detail6reduce18DeviceReduceKernelINS2_10policy_hubIiyN4cuda3std3__44plusIiEEE10Policy1000EN6thrust24THRUST_300001_SM_1000_NS6detail15normal_iteratorINSD_10device_ptrIiEEEEyS9_iNS7_10__identityEEEvT0_PT3_T1_NS0_13GridEvenShareISN_EET2_T4_E12temp_storage[44];
	ld.param.u64 	%rd1, [_ZN3cub18CUB_300001_SM_10006detail6reduce18DeviceReduceKernelINS2_10policy_hubIiyN4cuda3std3__44plusIiEEE10Policy1000EN6thrust24THRUST_300001_SM_1000_NS6detail15normal_iteratorINSD_10device_ptrIiEEEEyS9_iNS7_10__identityEEEvT0_PT3_T1_NS0_13GridEvenShareISN_EET2_T4__param_3+32];
	ld.param.u32 	%r1, [_ZN3cub18CUB_300001_SM_10006detail6reduce18DeviceReduceKernelINS2_10policy_hubIiyN4cuda3std3__44plusIiEEE10Policy1000EN6thrust24THRUST_300001_SM_1000_NS6detail15normal_iteratorINSD_10device_ptrIiEEEEyS9_iNS7_10__identityEEEvT0_PT3_T1_NS0_13GridEvenShareISN_EET2_T4__param_3+40];
	ld.param.u64 	%rd25, [_ZN3cub18CUB_300001_SM_10006detail6reduce18DeviceReduceKernelINS2_10policy_hubIiyN4cuda3std3__44plusIiEEE10Policy1000EN6thrust24THRUST_300001_SM_1000_NS6detail15normal_iteratorINSD_10device_ptrIiEEEEyS9_iNS7_10__identityEEEvT0_PT3_T1_NS0_13GridEvenShareISN_EET2_T4__param_0];
	cvta.to.global.u64 	%rd2, %rd25;
	mov.u32 	%r2, %ctaid.x;
	shl.b32 	%r88, %r1, 12;
	cvt.s64.s32 	%rd3, %r88;
	shl.b32 	%r89, %r2, 12;
	cvt.u64.u32 	%rd4, %r89;
	sub.s64 	%rd5, %rd1, %rd4;
	setp.gt.u64 	%p1, %rd5, 4095;
	@%p1 bra 	$L__BB11_25;
	cvt.u32.u64 	%r287, %rd4;
	cvt.u32.u64 	%r3, %rd1;
	sub.s32 	%r4, %r3, %r287;
	mov.u32 	%r5, %tid.x;
	setp.ge.s32 	%p23, %r5, %r4;
	mov.b32 	%r482, 0;
	mov.u32 	%r471, %r5;
	@%p23 bra 	$L__BB11_3;
	add.s32 	%r289, %r287, %r5;
	mul.wide.u32 	%rd51, %r289, 4;
	add.s64 	%rd52, %rd2, %rd51;
	ld.global.u32 	%r482, [%rd52];
	add.s32 	%r471, %r5, 256;
$L__BB11_3:
	setp.ge.s32 	%p24, %r471, %r4;
	@%p24 bra 	$L__BB11_16;
	not.b32 	%r292, %r471;
	add.s32 	%r293, %r292, %r3;
	sub.s32 	%r294, %r293, %r287;
	shr.u32 	%r295, %r294, 8;
	add.s32 	%r10, %r295, 1;
	and.b32  	%r11, %r10, 15;
	setp.lt.u32 	%p25, %r294, 3840;
	@%p25 bra 	$L__BB11_7;
	and.b32  	%r296, %r10, 33554416;
	neg.s32 	%r467, %r296;
	mul.wide.u32 	%rd53, %r2, 16384;
	mul.wide.u32 	%rd54, %r471, 4;
	or.b64  	%rd55, %rd53, %rd54;
	add.s64 	%rd56, %rd55, %rd2;
	add.s64 	%rd72, %rd56, 8192;
$L__BB11_6:
	.pragma "nounroll";
	ld.global.u32 	%r297, [%rd72+-8192];
	add.s32 	%r298, %r297, %r482;
	ld.global.u32 	%r299, [%rd72+-7168];
	add.s32 	%r300, %r299, %r298;
	ld.global.u32 	%r301, [%rd72+-6144];
	add.s32 	%r302, %r301, %r300;
	ld.global.u32 	%r303, [%rd72+-5120];
	add.s32 	%r304, %r303, %r302;
	ld.global.u32 	%r305, [%rd72+-4096];
	add.s32 	%r306, %r305, %r304;
	ld.global.u32 	%r307, [%rd72+-3072];
	add.s32 	%r308, %r307, %r306;
	ld.global.u32 	%r309, [%rd72+-2048];
	add.s32 	%r310, %r309, %r308;
	ld.global.u32 	%r311, [%rd72+-1024];
	add.s32 	%r312, %r311, %r310;
	ld.global.u32 	%r313, [%rd72];
	add.s32 	%r314, %r313, %r312;
	ld.global.u32 	%r315, [%rd72+1024];
	add.s32 	%r316, %r315, %r314;
	ld.global.u32 	%r317, [%rd72+2048];
	add.s32 	%r318, %r317, %r316;
	ld.global.u32 	%r319, [%rd72+3072];
	add.s32 	%r320, %r319, %r318;
	ld.global.u32 	%r321, [%rd72+4096];
	add.s32 	%r322, %r321, %r320;
	ld.global.u32 	%r323, [%rd72+5120];
	add.s32 	%r324, %r323, %r322;
	ld.global.u32 	%r325, [%rd72+6144];
	add.s32 	%r326, %r325, %r324;
	ld.global.u32 	%r327, [%rd72+7168];
	add.s32 	%r482, %r327, %r326;
	add.s32 	%r471, %r471, 4096;
	add.s32 	%r467, %r467, 16;
	add.s64 	%rd72, %rd72, 16384;
	setp.ne.s32 	%p26, %r467, 0;
	@%p26 bra 	$L__BB11_6;
$L__BB11_7:
	setp.eq.s32 	%p27, %r11, 0;
	@%p27 bra 	$L__BB11_16;
	and.b32  	%r22, %r10, 7;
	setp.lt.u32 	%p28, %r11, 8;
	@%p28 bra 	$L__BB11_10;
	cvt.s64.s32 	%rd57, %r471;
	add.s64 	%rd58, %rd57, %rd4;
	shl.b64 	%rd59, %rd58, 2;
	add.s64 	%rd60, %rd2, %rd59;
	ld.global.u32 	%r329, [%rd60];
	add.s32 	%r330, %r329, %r482;
	ld.global.u32 	%r331, [%rd60+1024];
	add.s32 	%r332, %r331, %r330;
	ld.global.u32 	%r333, [%rd60+2048];
	add.s32 	%r334, %r333, %r332;
	ld.global.u32 	%r335, [%rd60+3072];
	add.s32 	%r336, %r335, %r334;
	ld.global.u32 	%r337, [%rd60+4096];
	add.s32 	%r338, %r337, %r336;
	ld.global.u32 	%r339, [%rd60+5120];
	add.s32 	%r340, %r339, %r338;
	ld.global.u32 	%r341, [%rd60+6144];
	add.s32 	%r342, %r341, %r340;
	ld.global.u32 	%r343, [%rd60+7168];
	add.s32 	%r482, %r343, %r342;
	add.s32 	%r471, %r471, 2048;
$L__BB11_10:
	setp.eq.s32 	%p29, %r22, 0;
	@%p29 bra 	$L__BB11_16;
	and.b32  	%r28, %r10, 3;
	setp.lt.u32 	%p30, %r22, 4;
	@%p30 bra 	$L__BB11_13;
	cvt.s64.s32 	%rd61, %r471;
	add.s64 	%rd62, %rd61, %rd4;
	shl.b64 	%rd63, %rd62, 2;
	add.s64 	%rd64, %rd2, %rd63;
	ld.global.u32 	%r345, [%rd64];
	add.s32 	%r346, %r345, %r482;
	ld.global.u32 	%r347, [%rd64+1024];
	add.s32 	%r348, %r347, %r346;
	ld.global.u32 	%r349, [%rd64+2048];
	add.s32 	%r350, %r349, %r348;
	ld.global.u32 	%r351, [%rd64+3072];
	add.s32 	%r482, %r351, %r350;
	add.s32 	%r471, %r471, 1024;
$L__BB11_13:
	setp.eq.s32 	%p31, %r28, 0;
	@%p31 bra 	$L__BB11_16;
	mul.wide.u32 	%rd65, %r2, 16384;
	add.s64 	%rd9, %rd2, %rd65;
	neg.s32 	%r479, %r28;
$L__BB11_15:
	.pragma "nounroll";
	mul.wide.s32 	%rd66, %r471, 4;
	add.s64 	%rd67, %rd9, %rd66;
	ld.global.u32 	%r352, [%rd67];
	add.s32 	%r482, %r352, %r482;
	add.s32 	%r471, %r471, 256;
	add.s32 	%r479, %r479, 1;
	setp.ne.s32 	%p32, %r479, 0;
	@%p32 bra 	$L__BB11_15;
$L__BB11_16:
	setp.lt.s32 	%p33, %r4, 256;
	@%p33 bra 	$L__BB11_21;
	// begin inline asm
	mov.u32 %r416, %laneid;
	// end inline asm
	mov.b32 	%r419, 1;
	mov.b32 	%r440, 31;
	mov.b32 	%r441, -1;
	// begin inline asm
	shfl.sync.down.b32 %r417, %r482, %r419, %r440, %r441;
	// end inline asm
	setp.gt.s32 	%p49, %r416, 30;
	selp.b32 	%r442, 0, %r417, %p49;
	add.s32 	%r423, %r442, %r482;
	mov.b32 	%r424, 2;
	// begin inline asm
	shfl.sync.down.b32 %r422, %r423, %r424, %r440, %r441;
	// end inline asm
	setp.gt.s32 	%p50, %r416, 29;
	selp.b32 	%r443, 0, %r422, %p50;
	add.s32 	%r428, %r423, %r443;
	mov.b32 	%r429, 4;
	// begin inline asm
	shfl.sync.down.b32 %r427, %r428, %r429, %r440, %r441;
	// end inline asm
	setp.gt.s32 	%p51, %r416, 27;
	selp.b32 	%r444, 0, %r427, %p51;
	add.s32 	%r433, %r428, %r444;
	mov.b32 	%r434, 8;
	// begin inline asm
	shfl.sync.down.b32 %r432, %r433, %r434, %r440, %r441;
	// end inline asm
	setp.gt.s32 	%p52, %r416, 23;
	selp.b32 	%r445, 0, %r432, %p52;
	add.s32 	%r438, %r433, %r445;
	mov.b32 	%r439, 16;
	// begin inline asm
	shfl.sync.down.b32 %r437, %r438, %r439, %r440, %r441;
	// end inline asm
	setp.gt.s32 	%p53, %r416, 15;
	selp.b32 	%r446, 0, %r437, %p53;
	add.s32 	%r501, %r438, %r446;
	setp.ne.s32 	%p54, %r416, 0;
	@%p54 bra 	$L__BB11_19;
	shr.u32 	%r447, %r5, 3;
	and.b32  	%r448, %r447, 124;
	mov.u32 	%r449, _ZZN3cub18CUB_300001_SM_10006detail6reduce18DeviceReduceKernelINS2_10policy_hubIiyN4cuda3std3__44plusIiEEE10Policy1000EN6thrust24THRUST_300001_SM_1000_NS6detail15normal_iteratorINSD_10device_ptrIiEEEEyS9_iNS7_10__identityEEEvT0_PT3_T1_NS0_13GridEvenShareISN_EET2_T4_E12temp_storage;
	add.s32 	%r450, %r449, %r448;
	st.shared.u32 	[%r450+8], %r501;
$L__BB11_19:
	bar.sync 	0;
	setp.ne.s32 	%p55, %r5, 0;
	@%p55 bra 	$L__BB11_46;
	ld.shared.u32 	%r451, [_ZZN3cub18CUB_300001_SM_10006detail6reduce18DeviceReduceKernelINS2_10policy_hubIiyN4cuda3std3__44plusIiEEE10Policy1000EN6thrust24THRUST_300001_SM_1000_NS6detail15normal_iteratorINSD_10device_ptrIiEEEEyS9_iNS7_10__identityEEEvT0_PT3_T1_NS0_13GridEvenShareISN_EET2_T4_E12temp_storage+12];
	add.s32 	%r452, %r451, %r501;
	ld.shared.u32 	%r453, [_ZZN3cub18CUB_300001_SM_10006detail6reduce18DeviceReduceKernelINS2_10policy_hubIiyN4cuda3std3__44plusIiEEE10Policy1000EN6thrust24THRUST_300001_SM_1000_NS6detail15normal_iteratorINSD_10device_ptrIiEEEEyS9_iNS7_10__identityEEEvT0_PT3_T1_NS0_13GridEvenShareISN_EET2_T4_E12temp_storage+16];
	add.s32 	%r454, %r452, %r453;
	ld.shared.u32 	%r455, [_ZZN3cub18CUB_300001_SM_10006detail6reduce18DeviceReduceKernelINS2_10policy_hubIiyN4cuda3std3__44plusIiEEE10Policy1000EN6thrust24THRUST_300001_SM_1000_NS6detail15normal_iteratorINSD_10device_ptrIiEEEEyS9_iNS7_10__identityEEEvT0_PT3_T1_NS0_13GridEvenShareISN_EET2_T4_E12temp_storage+20];
	add.s32 	%r456, %r454, %r455;
	ld.shared.u32 	%r457, [_ZZN3cub18CUB_300001_SM_10006detail6reduce18DeviceReduceKernelINS2_10policy_hubIiyN4cuda3std3__44plusIiEEE10Policy1000EN6thrust24THRUST_300001_SM_1000_NS6detail15normal_iteratorINSD_10device_ptrIiEEEEyS9_iNS7_10__identityEEEvT0_PT3_T1_NS0_13GridEvenShareISN_EET2_T4_E12temp_storage+24];
	add.s32 	%r458, %r456, %r457;
	ld.shared.u32 	%r459, [_ZZN3cub18CUB_300001_SM_10006detail6reduce18DeviceReduceKernelINS2_10policy_hubIiyN4cuda3std3__44plusIiEEE10Policy1000EN6thrust24THRUST_300001_SM_1000_NS6detail15normal_iteratorINSD_10device_ptrIiEEEEyS9_iNS7_10__identityEEEvT0_PT3_T1_NS0_13GridEvenShareISN_EET2_T4_E12temp_storage+28];
	add.s32 	%r460, %r458, %r459;
	ld.shared.u32 	%r461, [_ZZN3cub18CUB_300001_SM_10006detail6reduce18DeviceReduceKernelINS2_10policy_hubIiyN4cuda3std3__44plusIiEEE10Policy1000EN6thrust24THRUST_300001_SM_1000_NS6detail15normal_iteratorINSD_10device_ptrIiEEEEyS9_iNS7_10__identityEEEvT0_PT3_T1_NS0_13GridEvenShareISN_EET2_T4_E12temp_storage+32];
	add.s32 	%r462, %r460, %r461;
	ld.shared.u32 	%r463, [_ZZN3cub18CUB_300001_SM_10006detail6reduce18DeviceReduceKernelINS2_10policy_hubIiyN4cuda3std3__44plusIiEEE10Policy1000EN6thrust24THRUST_300001_SM_1000_NS6detail15normal_iteratorINSD_10device_ptrIiEEEEyS9_iNS7_10__identityEEEvT0_PT3_T1_NS0_13GridEvenShareISN_EET2_T4_E12temp_storage+36];
	add.s32 	%r501, %r462, %r463;
	bra.uni 	$L__BB11_46;
$L__BB11_21:
	// begin inline asm
	mov.u32 %r353, %laneid;
	// end inline asm
	and.b32  	%r379, %r5, 992;
	add.s32 	%r380, %r379, 32;
	setp.gt.s32 	%p34, %r380, %r4;
	not.b32 	%r381, %r379;
	add.s32 	%r382, %r4, %r381;
	selp.b32 	%r377, %r382, 31, %p34;
	mov.b32 	%r356, 1;
	mov.b32 	%r378, -1;
	// begin inline asm
	shfl.sync.down.b32 %r354, %r482, %r356, %r377, %r378;
	// end inline asm
	setp.lt.s32 	%p35, %r353, %r377;
	selp.b32 	%r383, %r354, 0, %p35;
	add.s32 	%r360, %r383, %r482;
	mov.b32 	%r361, 2;
	// begin inline asm
	shfl.sync.down.b32 %r359, %r360, %r361, %r377, %r378;
	// end inline asm
	add.s32 	%r384, %r353, 2;
	setp.gt.s32 	%p36, %r384, %r377;
	selp.b32 	%r385, 0, %r359, %p36;
	add.s32 	%r365, %r360, %r385;
	mov.b32 	%r366, 4;
	// begin inline asm
	shfl.sync.down.b32 %r364, %r365, %r366, %r377, %r378;
	// end inline asm
	add.s32 	%r386, %r353, 4;
	setp.gt.s32 	%p37, %r386, %r377;
	selp.b32 	%r387, 0, %r364, %p37;
	add.s32 	%r370, %r365, %r387;
	mov.b32 	%r371, 8;
	// begin inline asm
	shfl.sync.down.b32 %r369, %r370, %r371, %r377, %r378;
	// end inline asm
	add.s32 	%r388, %r353, 8;
	setp.gt.s32 	%p38, %r388, %r377;
	selp.b32 	%r389, 0, %r369, %p38;
	add.s32 	%r375, %r370, %r389;
	mov.b32 	%r376, 16;
	// begin inline asm
	shfl.sync.down.b32 %r374, %r375, %r376, %r377, %r378;
	// end inline asm
	add.s32 	%r390, %r353, 16;
	setp.gt.s32 	%p39, %r390, %r377;
	selp.b32 	%r391, 0, %r374, %p39;
	add.s32 	%r501, %r375, %r391;
	setp.ne.s32 	%p40, %r353, 0;
	@%p40 bra 	$L__BB11_23;
	shr.u32 	%r392, %r5, 3;
	and.b32  	%r393, %r392, 124;
	mov.u32 	%r394, _ZZN3cub18CUB_300001_SM_10006detail6reduce18DeviceReduceKernelINS2_10policy_hubIiyN4cuda3std3__44plusIiEEE10Policy1000EN6thrust24THRUST_300001_SM_1000_NS6detail15normal_iteratorINSD_10device_ptrIiEEEEyS9_iNS7_10__identityEEEvT0_PT3_T1_NS0_13GridEvenShareISN_EET2_T4_E12temp_storage;
	add.s32 	%r395, %r394, %r393;
	st.shared.u32 	[%r395+8], %r501;
$L__BB11_23:
	bar.sync 	0;
	setp.ne.s32 	%p41, %r5, 0;
	@%p41 bra 	$L__BB11_46;
	setp.gt.s32 	%p42, %r4, 32;
	ld.shared.u32 	%r396, [_ZZN3cub18CUB_300001_SM_10006detail6reduce18DeviceReduceKernelINS2_10policy_hubIiyN4cuda3std3__44plusIiEEE10Policy1000EN6thrust24THRUST_300001_SM_1000_NS6detail15normal_iteratorINSD_10device_ptrIiEEEEyS9_iNS7_10__identityEEEvT0_PT3_T1_NS0_13GridEvenShareISN_EET2_T4_E12temp_storage+12];
	selp.b32 	%r397, %r396, 0, %p42;
	add.s32 	%r398, %r397, %r501;
	setp.gt.s32 	%p43, %r4, 64;
	ld.shared.u32 	%r399, [_ZZN3cub18CUB_300001_SM_10006detail6reduce18DeviceReduceKernelINS2_10policy_hubIiyN4cuda3std3__44plusIiEEE10Policy1000EN6thrust24THRUST_300001_SM_1000_NS6detail15normal_iteratorINSD_10device_ptrIiEEEEyS9_iNS7_10__identityEEEvT0_PT3_T1_NS0_13GridEvenShareISN_EET2_T4_E12temp_storage+16];
	selp.b32 	%r400, %r399, 0, %p43;
	add.s32 	%r401, %r398, %r400;
	setp.gt.s32 	%p44, %r4, 96;
	ld.shared.u32 	%r402, [_ZZN3cub18CUB_300001_SM_10006detail6reduce18DeviceReduceKernelINS2_10policy_hubIiyN4cuda3std3__44plusIiEEE10Policy1000EN6thrust24THRUST_300001_SM_1000_NS6detail15normal_iteratorINSD_10device_ptrIiEEEEyS9_iNS7_10__identityEEEvT0_PT3_T1_NS0_13GridEvenShareISN_EET2_T4_E12temp_storage+20];
	selp.b32 	%r403, %r402, 0, %p44;
	add.s32 	%r404, %r401, %r403;
	setp.gt.s32 	%p45, %r4, 128;
	ld.shared.u32 	%r405, [_ZZN3cub18CUB_300001_SM_10006detail6reduce18DeviceReduceKernelINS2_10policy_hubIiyN4cuda3std3__44plusIiEEE10Policy1000EN6thrust24THRUST_300001_SM_1000_NS6detail15normal_iteratorINSD_10device_ptrIiEEEEyS9_iNS7_10__identityEEEvT0_PT3_T1_NS0_13GridEvenShareISN_EET2_T4_E12temp_storage+24];
	selp.b32 	%r406, %r405, 0, %p45;
	add.s32 	%r407, %r404, %r406;
	setp.gt.s32 	%p46, %r4, 160;
	ld.shared.u32 	%r408, [_ZZN3cub18CUB_300001_SM_10006detail6reduce18DeviceReduceKernelINS2_10policy_hubIiyN4cuda3std3__44plusIiEEE10Policy1000EN6thrust24THRUST_300001_SM_1000_NS6detail15normal_iteratorINSD_10device_ptrIiEEEEyS9_iNS7_10__identityEEEvT0_PT3_T1_NS0_13GridEvenShareISN_EET2_T4_E12temp_storage+28];
	selp.b32 	%r409, %r408, 0, %p46;
	add.s32 	%r410, %r407, %r409;
	setp.gt.s32 	%p47, %r4, 192;
	ld.shared.u32 	%r411, [_ZZN3cub18CUB_300001_SM_10006detail6reduce18DeviceReduceKernelINS2_10policy_hubIiyN4cuda3std3__44plusIiEEE10Policy1000EN6thrust24THRUST_300001_SM_1000_NS6detail15normal_iteratorINSD_10device_ptrIiEEEEyS9_iNS7_10__identityEEEvT0_PT3_T1_NS0_13GridEvenShareISN_EET2_T4_E12temp_storage+32];
	selp.b32 	%r412, %r411, 0, %p47;
	add.s32 	%r413, %r410, %r412;
	setp.gt.s32 	%p48, %r4, 224;
	ld.shared.u32 	%r414, [_ZZN3cub18CUB_300001_SM_10006detail6reduce18DeviceReduceKernelINS2_10policy_hubIiyN4cuda3std3__44plusIiEEE10Policy1000EN6thrust24THRUST_300001_SM_1000_NS6detail15normal_iteratorINSD_10device_ptrIiEEEEyS9_iNS7_10__identityEEEvT0_PT3_T1_NS0_13GridEvenShareISN_EET2_T4_E12temp_storage+36];
	selp.b32 	%r415, %r414, 0, %p48;
	add.s32 	%r501, %r413, %r415;
	bra.uni 	$L__BB11_46;
$L__BB11_25:
	cvt.u32.u64 	%r90, %rd4;
	mov.u32 	%r46, %tid.x;
	add.s32 	%r91, %r46, %r90;
	mul.wide.u32 	%rd26, %r91, 4;
	add.s64 	%rd27, %rd2, %rd26;
	ld.global.u32 	%r92, [%rd27];
	ld.global.u32 	%r93, [%rd27+1024];
	ld.global.u32 	%r94, [%rd27+2048];
	ld.global.u32 	%r95, [%rd27+3072];
	ld.global.u32 	%r96, [%rd27+4096];
	ld.global.u32 	%r97, [%rd27+5120];
	ld.global.u32 	%r98, [%rd27+6144];
	ld.global.u32 	%r99, [%rd27+7168];
	ld.global.u32 	%r100, [%rd27+8192];
	ld.global.u32 	%r101, [%rd27+9216];
	ld.global.u32 	%r102, [%rd27+10240];
	ld.global.u32 	%r103, [%rd27+11264];
	ld.global.u32 	%r104, [%rd27+12288];
	ld.global.u32 	%r105, [%rd27+13312];
	ld.global.u32 	%r106, [%rd27+14336];
	ld.global.u32 	%r107, [%rd27+15360];
	add.s32 	%r108, %r93, %r92;
	add.s32 	%r109, %r94, %r108;
	add.s32 	%r110, %r95, %r109;
	add.s32 	%r111, %r96, %r110;
	add.s32 	%r112, %r97, %r111;
	add.s32 	%r113, %r98, %r112;
	add.s32 	%r114, %r99, %r113;
	add.s32 	%r115, %r100, %r114;
	add.s32 	%r116, %r101, %r115;
	add.s32 	%r117, %r102, %r116;
	add.s32 	%r118, %r103, %r117;
	add.s32 	%r119, %r104, %r118;
	add.s32 	%r120, %r105, %r119;
	add.s32 	%r121, %r106, %r120;
	add.s32 	%r500, %r107, %r121;
	setp.lt.u64 	%p2, %rd5, %rd3;
	@%p2 bra 	$L__BB11_42;
	cvt.u32.u64 	%r123, %rd3;
	cvt.u64.u32 	%rd28, %r46;
	add.s64 	%rd74, %rd4, %rd3;
	cvt.u32.u64 	%r48, %rd1;
	not.b32 	%r125, %r46;
	add.s32 	%r126, %r125, %r48;
	sub.s32 	%r127, %r126, %r123;
	sub.s32 	%r483, %r127, %r90;
	add.s64 	%rd29, %rd74, %rd28;
	shl.b64 	%rd30, %rd29, 2;
	add.s64 	%rd31, %rd30, %rd2;
	add.s64 	%rd73, %rd31, 8192;
	mov.b32 	%r484, 0;
	shl.b32 	%r128, %r1, 12;
	mov.u64 	%rd75, %rd4;
$L__BB11_27:
	cvt.s64.s32 	%rd15, %r128;
	add.s64 	%rd75, %rd75, %rd15;
	add.s64 	%rd32, %rd1, -4096;
	setp.gt.u64 	%p3, %rd75, %rd32;
	@%p3 bra 	$L__BB11_29;
	shl.b32 	%r129, %r1, 12;
	cvt.s64.s32 	%rd33, %r129;
	cvt.u64.u32 	%rd34, %r46;
	add.s64 	%rd35, %rd75, %rd34;
	shl.b64 	%rd36, %rd35, 2;
	add.s64 	%rd37, %rd2, %rd36;
	ld.global.u32 	%r130, [%rd37];
	ld.global.u32 	%r131, [%rd37+1024];
	ld.global.u32 	%r132, [%rd37+2048];
	ld.global.u32 	%r133, [%rd37+3072];
	ld.global.u32 	%r134, [%rd37+4096];
	ld.global.u32 	%r135, [%rd37+5120];
	ld.global.u32 	%r136, [%rd37+6144];
	ld.global.u32 	%r137, [%rd37+7168];
	ld.global.u32 	%r138, [%rd37+8192];
	ld.global.u32 	%r139, [%rd37+9216];
	ld.global.u32 	%r140, [%rd37+10240];
	ld.global.u32 	%r141, [%rd37+11264];
	ld.global.u32 	%r142, [%rd37+12288];
	ld.global.u32 	%r143, [%rd37+13312];
	ld.global.u32 	%r144, [%rd37+14336];
	ld.global.u32 	%r145, [%rd37+15360];
	add.s32 	%r146, %r130, %r500;
	add.s32 	%r147, %r131, %r146;
	add.s32 	%r148, %r132, %r147;
	add.s32 	%r149, %r133, %r148;
	add.s32 	%r150, %r134, %r149;
	add.s32 	%r151, %r135, %r150;
	add.s32 	%r152, %r136, %r151;
	add.s32 	%r153, %r137, %r152;
	add.s32 	%r154, %r138, %r153;
	add.s32 	%r155, %r139, %r154;
	add.s32 	%r156, %r140, %r155;
	add.s32 	%r157, %r141, %r156;
	add.s32 	%r158, %r142, %r157;
	add.s32 	%r159, %r143, %r158;
	add.s32 	%r160, %r144, %r159;
	add.s32 	%r500, %r145, %r160;
	sub.s64 	%rd38, %rd1, %rd75;
	setp.lt.u64 	%p4, %rd38, %rd33;
	add.s32 	%r484, %r484, 1;
	add.s64 	%rd74, %rd74, %rd33;
	sub.s32 	%r483, %r483, %r129;
	mul.wide.s32 	%rd39, %r129, 4;
	add.s64 	%rd73, %rd73, %rd39;
	@%p4 bra 	$L__BB11_42;
	bra.uni 	$L__BB11_27;
$L__BB11_29:
	setp.le.u64 	%p5, %rd1, %rd75;
	cvt.u32.u64 	%r161, %rd75;
	cvt.u32.u64 	%r162, %rd1;
	sub.s32 	%r163, %r162, %r161;
	setp.ge.s32 	%p6, %r46, %r163;
	or.pred  	%p7, %p5, %p6;
	@%p7 bra 	$L__BB11_42;
	cvt.u32.u64 	%r166, %rd15;
	cvt.u32.u64 	%r167, %rd4;
	not.b32 	%r168, %r46;
	add.s32 	%r169, %r168, %r48;
	add.s32 	%r170, %r166, %r167;
	sub.s32 	%r171, %r169, %r170;
	mul.lo.s32 	%r172, %r1, %r484;
	shl.b32 	%r173, %r172, 12;
	sub.s32 	%r174, %r171, %r173;
	shr.u32 	%r175, %r174, 8;
	add.s32 	%r56, %r175, 1;
	and.b32  	%r57, %r56, 15;
	setp.lt.u32 	%p8, %r174, 3840;
	mov.u32 	%r490, %r46;
	@%p8 bra 	$L__BB11_33;
	shr.u32 	%r176, %r483, 8;
	add.s32 	%r177, %r176, 1;
	and.b32  	%r178, %r177, 33554416;
	neg.s32 	%r486, %r178;
	mov.u32 	%r490, %r46;
$L__BB11_32:
	.pragma "nounroll";
	ld.global.u32 	%r179, [%rd73+-8192];
	add.s32 	%r180, %r179, %r500;
	ld.global.u32 	%r181, [%rd73+-7168];
	add.s32 	%r182, %r181, %r180;
	ld.global.u32 	%r183, [%rd73+-6144];
	add.s32 	%r184, %r183, %r182;
	ld.global.u32 	%r185, [%rd73+-5120];
	add.s32 	%r186, %r185, %r184;
	ld.global.u32 	%r187, [%rd73+-4096];
	add.s32 	%r188, %r187, %r186;
	ld.global.u32 	%r189, [%rd73+-3072];
	add.s32 	%r190, %r189, %r188;
	ld.global.u32 	%r191, [%rd73+-2048];
	add.s32 	%r192, %r191, %r190;
	ld.global.u32 	%r193, [%rd73+-1024];
	add.s32 	%r194, %r193, %r192;
	ld.global.u32 	%r195, [%rd73];
	add.s32 	%r196, %r195, %r194;
	ld.global.u32 	%r197, [%rd73+1024];
	add.s32 	%r198, %r197, %r196;
	ld.global.u32 	%r199, [%rd73+2048];
	add.s32 	%r200, %r199, %r198;
	ld.global.u32 	%r201, [%rd73+3072];
	add.s32 	%r202, %r201, %r200;
	ld.global.u32 	%r203, [%rd73+4096];
	add.s32 	%r204, %r203, %r202;
	ld.global.u32 	%r205, [%rd73+5120];
	add.s32 	%r206, %r205, %r204;
	ld.global.u32 	%r207, [%rd73+6144];
	add.s32 	%r208, %r207, %r206;
	ld.global.u32 	%r209, [%rd73+7168];
	add.s32 	%r500, %r209, %r208;
	add.s32 	%r490, %r490, 4096;
	add.s32 	%r486, %r486, 16;
	add.s64 	%rd73, %rd73, 16384;
	setp.ne.s32 	%p9, %r486, 0;
	@%p9 bra 	$L__BB11_32;
$L__BB11_33:
	setp.eq.s32 	%p10, %r57, 0;
	@%p10 bra 	$L__BB11_42;
	and.b32  	%r68, %r56, 7;
	setp.lt.u32 	%p11, %r57, 8;
	@%p11 bra 	$L__BB11_36;
	cvt.u64.u32 	%rd40, %r490;
	add.s64 	%rd41, %rd75, %rd40;
	shl.b64 	%rd42, %rd41, 2;
	add.s64 	%rd43, %rd2, %rd42;
	ld.global.u32 	%r211, [%rd43];
	add.s32 	%r212, %r211, %r500;
	ld.global.u32 	%r213, [%rd43+1024];
	add.s32 	%r214, %r213, %r212;
	ld.global.u32 	%r215, [%rd43+2048];
	add.s32 	%r216, %r215, %r214;
	ld.global.u32 	%r217, [%rd43+3072];
	add.s32 	%r218, %r217, %r216;
	ld.global.u32 	%r219, [%rd43+4096];
	add.s32 	%r220, %r219, %r218;
	ld.global.u32 	%r221, [%rd43+5120];
	add.s32 	%r222, %r221, %r220;
	ld.global.u32 	%r223, [%rd43+6144];
	add.s32 	%r224, %r223, %r222;
	ld.global.u32 	%r225, [%rd43+7168];
	add.s32 	%r500, %r225, %r224;
	add.s32 	%r490, %r490, 2048;
$L__BB11_36:
	setp.eq.s32 	%p12, %r68, 0;
	@%p12 bra 	$L__BB11_42;
	setp.lt.u32 	%p13, %r68, 4;
	@%p13 bra 	$L__BB11_39;
	cvt.u64.u32 	%rd44, %r490;
	add.s64 	%rd45, %rd75, %rd44;
	shl.b64 	%rd46, %rd45, 2;
	add.s64 	%rd47, %rd2, %rd46;
	ld.global.u32 	%r227, [%rd47];
	add.s32 	%r228, %r227, %r500;
	ld.global.u32 	%r229, [%rd47+1024];
	add.s32 	%r230, %r229, %r228;
	ld.global.u32 	%r231, [%rd47+2048];
	add.s32 	%r232, %r231, %r230;
	ld.global.u32 	%r233, [%rd47+3072];
	add.s32 	%r500, %r233, %r232;
	add.s32 	%r490, %r490, 1024;
$L__BB11_39:
	and.b32  	%r234, %r56, 3;
	setp.eq.s32 	%p14, %r234, 0;
	@%p14 bra 	$L__BB11_42;
	cvt.u64.u32 	%rd48, %r490;
	add.s64 	%rd49, %rd48, %rd74;
	shl.b64 	%rd50, %rd49, 2;
	add.s64 	%rd77, %rd2, %rd50;
	cvt.u16.u32 	%rs1, %r483;
	shr.u16 	%rs2, %rs1, 8;
	add.s16 	%rs3, %rs2, 1;
	cvt.u32.u16 	%r235, %rs3;
	and.b32  	%r236, %r235, 3;
	neg.s32 	%r498, %r236;
$L__BB11_41:
	.pragma "nounroll";
	ld.global.u32 	%r237, [%rd77];
	add.s32 	%r500, %r237, %r500;
	add.s64 	%rd77, %rd77, 1024;
	add.s32 	%r498, %r498, 1;
	setp.ne.s32 	%p15, %r498, 0;
	@%p15 bra 	$L__BB11_41;
$L__BB11_42:
	// begin inline asm
	mov.u32 %r238, %laneid;
	// end inline asm
	mov.b32 	%r241, 1;
	mov.b32 	%r262, 31;
	mov.b32 	%r263, -1;
	// begin inline asm
	shfl.sync.down.b32 %r239, %r500, %r241, %r262, %r263;
	// end inline asm
	setp.gt.s32 	%p16, %r238, 30;
	selp.b32 	%r264, 0, %r239, %p16;
	add.s32 	%r245, %r264, %r500;
	mov.b32 	%r246, 2;
	// begin inline asm
	shfl.sync.down.b32 %r244, %r245, %r246, %r262, %r263;
	// end inline asm
	setp.gt.s32 	%p17, %r238, 29;
	selp.b32 	%r265, 0, %r244, %p17;
	add.s32 	%r250, %r245, %r265;
	mov.b32 	%r251, 4;
	// begin inline asm
	shfl.sync.down.b32 %r249, %r250, %r251, %r262, %r263;
	// end inline asm
	setp.gt.s32 	%p18, %r238, 27;
	selp.b32 	%r266, 0, %r249, %p18;
	add.s32 	%r255, %r250, %r266;
	mov.b32 	%r256, 8;
	// begin inline asm
	shfl.sync.down.b32 %r254, %r255, %r256, %r262, %r263;
	// end inline asm
	setp.gt.s32 	%p19, %r238, 23;
	selp.b32 	%r267, 0, %r254, %p19;
	add.s32 	%r260, %r255, %r267;
	mov.b32 	%r261, 16;
	// begin inline asm
	shfl.sync.down.b32 %r259, %r260, %r261, %r262, %r263;
	// end inline asm
	setp.gt.s32 	%p20, %r238, 15;
	selp.b32 	%r268, 0, %r259, %p20;
	add.s32 	%r501, %r260, %r268;
	setp.ne.s32 	%p21, %r238, 0;
	@%p21 bra 	$L__BB11_44;
	shr.u32 	%r269, %r46, 3;
	and.b32  	%r270, %r269, 124;
	mov.u32 	%r271, _ZZN3cub18CUB_300001_SM_10006detail6reduce18DeviceReduceKernelINS2_10policy_hubIiyN4cuda3std3__44plusIiEEE10Policy1000EN6thrust24THRUST_300001_SM_1000_NS6detail15normal_iteratorINSD_10device_ptrIiEEEEyS9_iNS7_10__identityEEEvT0_PT3_T1_NS0_13GridEvenShareISN_EET2_T4_E12temp_storage;
	add.s32 	%r272, %r271, %r270;
	st.shared.u32 	[%r272+8], %r501;
$L__BB11_44:
	bar.sync 	0;
	setp.ne.s32 	%p22, %r46, 0;
	@%p22 bra 	$L__BB11_46;
	ld.shared.u32 	%r273, [_ZZN3cub18CUB_300001_SM_10006detail6reduce18DeviceReduceKernelINS2_10policy_hubIiyN4cuda3std3__44plusIiEEE10Policy1000EN6thrust24THRUST_300001_SM_1000_NS6detail15normal_iteratorINSD_10device_ptrIiEEEEyS9_iNS7_10__identityEEEvT0_PT3_T1_NS0_13GridEvenShareISN_EET2_T4_E12temp_storage+12];
	add.s32 	%r274, %r273, %r501;
	ld.shared.u32 	%r275, [_ZZN3cub18CUB_300001_SM_10006detail6reduce18DeviceReduceKernelINS2_10policy_hubIiyN4cuda3std3__44plusIiEEE10Policy1000EN6thrust24THRUST_300001_SM_1000_NS6detail15normal_iteratorINSD_10device_ptrIiEEEEyS9_iNS7_10__identityEEEvT0_PT3_T1_NS0_13GridEvenShareISN_EET2_T4_E12temp_storage+16];
	add.s32 	%r276, %r274, %r275;
	ld.shared.u32 	%r277, [_ZZN3cub18CUB_300001_SM_10006detail6reduce18DeviceReduceKernelINS2_10policy_hubIiyN4cuda3std3__44plusIiEEE10Policy1000EN6thrust24THRUST_300001_SM_1000_NS6detail15normal_iteratorINSD_10device_ptrIiEEEEyS9_iNS7_10__identityEEEvT0_PT3_T1_NS0_13GridEvenShareISN_EET2_T4_E12temp_storage+20];
	add.s32 	%r278, %r276, %r277;
	ld.shared.u32 	%r279, [_ZZN3cub18CUB_300001_SM_10006detail6reduce18DeviceReduceKernelINS2_10policy_hubIiyN4cuda3std3__44plusIiEEE10Policy1000EN6thrust24THRUST_300001_SM_1000_NS6detail15normal_iteratorINSD_10device_ptrIiEEEEyS9_iNS7_10__identityEEEvT0_PT3_T1_NS0_13GridEvenShareISN_EET2_T4_E12temp_storage+24];
	add.s32 	%r280, %r278, %r279;
	ld.shared.u32 	%r281, [_ZZN3cub18CUB_300001_SM_10006detail6reduce18DeviceReduceKernelINS2_10policy_hubIiyN4cuda3std3__44plusIiEEE10Policy1000EN6thrust24THRUST_300001_SM_1000_NS6detail15normal_iteratorINSD_10device_ptrIiEEEEyS9_iNS7_10__identityEEEvT0_PT3_T1_NS0_13GridEvenShareISN_EET2_T4_E12temp_storage+28];
	add.s32 	%r282, %r280, %r281;
	ld.shared.u32 	%r283, [_ZZN3cub18CUB_300001_SM_10006detail6reduce18DeviceReduceKernelINS2_10policy_hubIiyN4cuda3std3__44plusIiEEE10Policy1000EN6thrust24THRUST_300001_SM_1000_NS6detail15normal_iteratorINSD_10device_ptrIiEEEEyS9_iNS7_10__identityEEEvT0_PT3_T1_NS0_13GridEvenShareISN_EET2_T4_E12temp_storage+32];
	add.s32 	%r284, %r282, %r283;
	ld.shared.u32 	%r285, [_ZZN3cub18CUB_300001_SM_10006detail6reduce18DeviceReduceKernelINS2_10policy_hubIiyN4cuda3std3__44plusIiEEE10Policy1000EN6thrust24THRUST_300001_SM_1000_NS6detail15normal_iteratorINSD_10device_ptrIiEEEEyS9_iNS7_10__identityEEEvT0_PT3_T1_NS0_13GridEvenShareISN_EET2_T4_E12temp_storage+36];
	add.s32 	%r501, %r284, %r285;
$L__BB11_46:
	mov.u32 	%r464, %tid.x;
	setp.ne.s32 	%p56, %r464, 0;
	@%p56 bra 	$L__BB11_48;
	ld.param.u64 	%rd71, [_ZN3cub18CUB_300001_SM_10006detail6reduce18DeviceReduceKernelINS2_10policy_hubIiyN4cuda3std3__44plusIiEEE10Policy1000EN6thrust24THRUST_300001_SM_1000_NS6detail15normal_iteratorINSD_10device_ptrIiEEEEyS9_iNS7_10__identityEEEvT0_PT3_T1_NS0_13GridEvenShareISN_EET2_T4__param_1];
	cvta.to.global.u64 	%rd68, %rd71;
	mul.wide.u32 	%rd69, %r2, 4;
	add.s64 	%rd70, %rd68, %rd69;
	st.global.u32 	[%rd70], %r501;
$L__BB11_48:
	ret;

}
	// .globl	_ZN3cub18CUB_300001_SM_10006detail6reduce28DeviceReduceSingleTileKernelINS2_10policy_hubIiyN4cuda3std3__44plusIiEEE10Policy1000EPiSC_iS9_iiNS7_10__identityEEEvT0_T1_T2_T3_T4_T6_
.visible .entry _ZN3cub18CUB_300001_SM_10006detail6reduce28DeviceReduceSingleTileKernelINS2_10policy_hubIiyN4cuda3std3__44plusIiEEE10Policy1000EPiSC_iS9_iiNS7_10__identityEEEvT0_T1_T2_T3_T4_T6_(
	.param .u64 .ptr .align 1 _ZN3cub18CUB_300001_SM_10006detail6reduce28DeviceReduceSingleTileKernelINS2_10policy_hubIiyN4cuda3std3__44plusIiEEE10Policy1000EPiSC_iS9_iiNS7_10__identityEEEvT0_T1_T2_T3_T4_T6__param_0,
	.param .u64 .ptr .align 1 _ZN3cub18CUB_300001_SM_10006detail6reduce28DeviceReduceSingleTileKernelINS2_10policy_hubIiyN4cuda3std3__44plusIiEEE10Policy1000EPiSC_iS9_iiNS7_10__identityEEEvT0_T1_T2_T3_T4_T6__param_1,
	.param .u32 _ZN3cub18CUB_300001_SM_10006detail6reduce28DeviceReduceSingleTileKernelINS2_10policy_hubIiyN4cuda3std3__44plusIiEEE10Policy1000EPiSC_iS9_iiNS7_10__identityEEEvT0_T1_T2_T3_T4_T6__param_2,
	.param .align 1 .b8 _ZN3cub18CUB_300001_SM_10006detail6reduce28DeviceReduceSingleTileKernelINS2_10policy_hubIiyN4cuda3std3__44plusIiEEE10Policy1000EPiSC_iS9_iiNS7_10__identityEEEvT0_T1_T2_T3_T4_T6__param_3[1],
	.param .u32 _ZN3cub18CUB_300001_SM_10006detail6reduce28DeviceReduceSingleTileKernelINS2_10policy_hubIiyN4cuda3std3__44plusIiEEE10Policy1000EPiSC_iS9_iiNS7_10__identityEEEvT0_T1_T2_T3_T4_T6__param_4,
	.param .align 1 .b8 _ZN3cub18CUB_300001_SM_10006detail6reduce28DeviceReduceSingleTileKernelINS2_10policy_hubIiyN4cuda3std3__44plusIiEEE10Policy1000EPiSC_iS9_iiNS7_10__identityEEEvT0_T1_T2_T3_T4_T6__param_5[1]
)
.maxntid 256
.minnctapersm 1
{
	.reg .pred 	%p<97>;
	.reg .b32 	%r<687>;
	.reg .b64 	%rd<125>;
	// demoted variable
	.shared .align 4 .b8 _ZZN3cub18CUB_300001_SM_10006detail6reduce28DeviceReduceSingleTileKernelINS2_10policy_hubIiyN4cuda3std3__44plusIiEEE10Policy1000EPiSC_iS9_iiNS7_10__identityEEEvT0_T1_T2_T3_T4_T6_E12temp_storage[44];
	ld.param.u64 	%rd16, [_ZN3cub18CUB_300001_SM_10006detail6reduce28DeviceReduceSingleTileKernelINS2_10policy_hubIiyN4cuda3std3__44plusIiEEE10Policy1000EPiSC_iS9_iiNS7_10__identityEEEvT0_T1_T2_T3_T4_T6__param_0];
	ld.param.u64 	%rd17, [_ZN3cub18CUB_300001_SM_10006detail6reduce28DeviceReduceSingleTileKernelINS2_10policy_hubIiyN4cuda3std3__44plusIiEEE10Policy1000EPiSC_iS9_iiNS7_10__identityEEEvT0_T1_T2_T3_T4_T6__param_1];
	ld.param.u32 	%r120, [_ZN3cub18CUB_300001_SM_10006detail6reduce28DeviceReduceSingleTileKernelINS2_10policy_hubIiyN4cuda3std3__44plusIiEEE10Policy1000EPiSC_iS9_iiNS7_10__identityEEEvT0_T1_T2_T3_T4_T6__param_2];
	ld.param.u32 	%r121, [_ZN3cub18CUB_300001_SM_10006detail6reduce28DeviceReduceSingleTileKernelINS2_10policy_hubIiyN4cuda3std3__44plusIiEEE10Policy1000EPiSC_iS9_iiNS7_10__identityEEEvT0_T1_T2_T3_T4_T6__param_4];
	cvta.to.global.u64 	%rd1, %rd17;
	setp.ne.s32 	%p1, %r120, 0;
	@%p1 bra 	$L__BB12_3;
	mov.u32 	%r633, %tid.x;
	setp.ne.s32 	%p96, %r633, 0;
	@%p96 bra 	$L__BB12_74;
	st.global.u32 	[%rd1], %r121;
	bra.uni 	$L__BB12_74;
$L__BB12_3:
	and.b64  	%rd18, %rd16, 15;
	setp.ne.s64 	%p2, %rd18, 0;
	@%p2 bra 	$L__BB12_38;
	setp.gt.s32 	%p49, %r120, 4095;
	@%p49 bra 	$L__BB12_22;
	mov.u32 	%r1, %tid.x;
	setp.ge.s32 	%p66, %r1, %r120;
	mov.b32 	%r644, 0;
	mov.u32 	%r639, %r1;
	@%p66 bra 	$L__BB12_7;
	mul.wide.u32 	%rd113, %r1, 4;
	add.s64 	%rd112, %rd16, %rd113;
	// begin inline asm
	ld.global.nc.u32 %r644, [%rd112];
	// end inline asm
	add.s32 	%r639, %r1, 256;
$L__BB12_7:
	setp.ge.s32 	%p67, %r639, %r120;
	@%p67 bra 	$L__BB12_13;
	not.b32 	%r507, %r639;
	add.s32 	%r6, %r120, %r507;
	and.b32  	%r508, %r6, 768;
	setp.eq.s32 	%p68, %r508, 768;
	@%p68 bra 	$L__BB12_11;
	mul.wide.u32 	%rd114, %r639, 4;
	add.s64 	%rd121, %rd16, %rd114;
	shr.u32 	%r509, %r6, 8;
	add.s32 	%r510, %r509, 1;
	and.b32  	%r511, %r510, 3;
	neg.s32 	%r636, %r511;
$L__BB12_10:
	.pragma "nounroll";
	// begin inline asm
	ld.global.nc.u32 %r512, [%rd121];
	// end inline asm
	add.s32 	%r644, %r512, %r644;
	add.s32 	%r639, %r639, 256;
	add.s64 	%rd121, %rd121, 1024;
	add.s32 	%r636, %r636, 1;
	setp.ne.s32 	%p69, %r636, 0;
	@%p69 bra 	$L__BB12_10;
$L__BB12_11:
	setp.lt.u32 	%p70, %r6, 768;
	@%p70 bra 	$L__BB12_13;
$L__BB12_12:
	mul.wide.s32 	%rd120, %r639, 4;
	add.s64 	%rd116, %rd16, %rd120;
	// begin inline asm
	ld.global.nc.u32 %r513, [%rd116];
	// end inline asm
	add.s32 	%r517, %r513, %r644;
	add.s64 	%rd117, %rd116, 1024;
	// begin inline asm
	ld.global.nc.u32 %r514, [%rd117];
	// end inline asm
	add.s32 	%r518, %r514, %r517;
	add.s64 	%rd118, %rd116, 2048;
	// begin inline asm
	ld.global.nc.u32 %r515, [%rd118];
	// end inline asm
	add.s32 	%r519, %r515, %r518;
	add.s64 	%rd119, %rd116, 3072;
	// begin inline asm
	ld.global.nc.u32 %r516, [%rd119];
	// end inline asm
	add.s32 	%r644, %r516, %r519;
	add.s32 	%r639, %r639, 1024;
	setp.lt.s32 	%p71, %r639, %r120;
	@%p71 bra 	$L__BB12_12;
$L__BB12_13:
	setp.lt.s32 	%p72, %r120, 256;
	@%p72 bra 	$L__BB12_18;
	// begin inline asm
	mov.u32 %r583, %laneid;
	// end inline asm
	mov.b32 	%r586, 1;
	mov.b32 	%r607, 31;
	mov.b32 	%r608, -1;
	// begin inline asm
	shfl.sync.down.b32 %r584, %r644, %r586, %r607, %r608;
	// end inline asm
	setp.gt.s32 	%p88, %r583, 30;
	selp.b32 	%r609, 0, %r584, %p88;
	add.s32 	%r590, %r609, %r644;
	mov.b32 	%r591, 2;
	// begin inline asm
	shfl.sync.down.b32 %r589, %r590, %r591, %r607, %r608;
	// end inline asm
	setp.gt.s32 	%p89, %r583, 29;
	selp.b32 	%r610, 0, %r589, %p89;
	add.s32 	%r595, %r590, %r610;
	mov.b32 	%r596, 4;
	// begin inline asm
	shfl.sync.down.b32 %r594, %r595, %r596, %r607, %r608;
	// end inline asm
	setp.gt.s32 	%p90, %r583, 27;
	selp.b32 	%r611, 0, %r594, %p90;
	add.s32 	%r600, %r595, %r611;
	mov.b32 	%r601, 8;
	// begin inline asm
	shfl.sync.down.b32 %r599, %r600, %r601, %r607, %r608;
	// end inline asm
	setp.gt.s32 	%p91, %r583, 23;
	selp.b32 	%r612, 0, %r599, %p91;
	add.s32 	%r605, %r600, %r612;
	mov.b32 	%r606, 16;
	// begin inline asm
	shfl.sync.down.b32 %r604, %r605, %r606, %r607, %r608;
	// end inline asm
	setp.gt.s32 	%p92, %r583, 15;
	selp.b32 	%r613, 0, %r604, %p92;
	add.s32 	%r686, %r605, %r613;
	setp.ne.s32 	%p93, %r583, 0;
	@%p93 bra 	$L__BB12_16;
	shr.u32 	%r614, %r1, 3;
	and.b32  	%r615, %r614, 124;
	mov.u32 	%r616, _ZZN3cub18CUB_300001_SM_10006detail6reduce28DeviceReduceSingleTileKernelINS2_10policy_hubIiyN4cuda3std3__44plusIiEEE10Policy1000EPiSC_iS9_iiNS7_10__identityEEEvT0_T1_T2_T3_T4_T6_E12temp_storage;
	add.s32 	%r617, %r616, %r615;
	st.shared.u32 	[%r617+8], %r686;
$L__BB12_16:
	bar.sync 	0;
	setp.ne.s32 	%p94, %r1, 0;
	@%p94 bra 	$L__BB12_72;
	ld.shared.u32 	%r618, [_ZZN3cub18CUB_300001_SM_10006detail6reduce28DeviceReduceSingleTileKernelINS2_10policy_hubIiyN4cuda3std3__44plusIiEEE10Policy1000EPiSC_iS9_iiNS7_10__identityEEEvT0_T1_T2_T3_T4_T6_E12temp_storage+12];
	add.s32 	%r619, %r618, %r686;
	ld.shared.u32 	%r620, [_ZZN3cub18CUB_300001_SM_10006detail6reduce28DeviceReduceSingleTileKernelINS2_10policy_hubIiyN4cuda3std3__44plusIiEEE10Policy1000EPiSC_iS9_iiNS7_10__identityEEEvT0_T1_T2_T3_T4_T6_E12temp_storage+16];
	add.s32 	%r621, %r619, %r620;
	ld.shared.u32 	%r622, [_ZZN3cub18CUB_300001_SM_10006detail6reduce28DeviceReduceSingleTileKernelINS2_10policy_hubIiyN4cuda3std3__44plusIiEEE10Policy1000EPiSC_iS9_iiNS7_10__identityEEEvT0_T1_T2_T3_T4_T6_E12temp_storage+20];
	add.s32 	%r623, %r621, %r622;
	ld.shared.u32 	%r624, [_ZZN3cub18CUB_300001_SM_10006detail6reduce28DeviceReduceSingleTileKernelINS2_10policy_hubIiyN4cuda3std3__44plusIiEEE10Policy1000EPiSC_iS9_iiNS7_10__identityEEEvT0_T1_T2_T3_T4_T6_E12temp_storage+24];
	add.s32 	%r625, %r623, %r624;
	ld.shared.u32 	%r626, [_ZZN3cub18CUB_300001_SM_10006detail6reduce28DeviceReduceSingleTileKernelINS2_10policy_hubIiyN4cuda3std3__44plusIiEEE10Policy1000EPiSC_iS9_iiNS7_10__identityEEEvT0_T1_T2_T3_T4_T6_E12temp_storage+28];
	add.s32 	%r627, %r625, %r626;
	ld.shared.u32 	%r628, [_ZZN3cub18CUB_300001_SM_10006detail6reduce28DeviceReduceSingleTileKernelINS2_10policy_hubIiyN4cuda3std3__44plusIiEEE10Policy1000EPiSC_iS9_iiNS7_10__identityEEEvT0_T1_T2_T3_T4_T6_E12temp_storage+32];
	add.s32 	%r629, %r627, %r628;
	ld.shared.u32 	%r630, [_ZZN3cub18CUB_300001_SM_10006detail6reduce28DeviceReduceSingleTileKernelINS2_10policy_hubIiyN4cuda3std3__44plusIiEEE10Policy1000EPiSC_iS9_iiNS7_10__identityEEEvT0_T1_T2_T3_T4_T6_E12temp_storage+36];
	add.s32 	%r686, %r629, %r630;
	bra.uni 	$L__BB12_72;
$L__BB12_18:
	// begin inline asm
	mov.u32 %r520, %laneid;
	// end inline asm
	and.b32  	%r546, %r1, 992;
	add.s32 	%r547, %r546, 32;
	setp.gt.s32 	%p73, %r547, %r120;
	not.b32 	%r548, %r546;
	add.s32 	%r549, %r120, %r548;
	selp.b32 	%r544, %r549, 31, %p73;
	mov.b32 	%r523, 1;
	mov.b32 	%r545, -1;
	// begin inline asm
	shfl.sync.down.b32 %r521, %r644, %r523, %r544, %r545;
	// end inline asm
	setp.lt.s32 	%p74, %r520, %r544;
	selp.b32 	%r550, %r521, 0, %p74;
	add.s32 	%r527, %r550, %r644;
	mov.b32 	%r528, 2;
	// begin inline asm
	shfl.sync.down.b32 %r526, %r527, %r528, %r544, %r545;
	// end inline asm
	add.s32 	%r551, %r520, 2;
	setp.gt.s32 	%p75, %r551, %r544;
	selp.b32 	%r552, 0, %r526, %p75;
	add.s32 	%r532, %r527, %r552;
	mov.b32 	%r533, 4;
	// begin inline asm
	shfl.sync.down.b32 %r531, %r532, %r533, %r544, %r545;
	// end inline asm
	add.s32 	%r553, %r520, 4;
	setp.gt.s32 	%p76, %r553, %r544;
	selp.b32 	%r554, 0, %r531, %p76;
	add.s32 	%r537, %r532, %r554;
	mov.b32 	%r538, 8;
	// begin inline asm
	shfl.sync.down.b32 %r536, %r537, %r538, %r544, %r545;
	// end inline asm
	add.s32 	%r555, %r520, 8;
	setp.gt.s32 	%p77, %r555, %r544;
	selp.b32 	%r556, 0, %r536, %p77;
	add.s32 	%r542, %r537, %r556;
	mov.b32 	%r543, 16;
	// begin inline asm
	shfl.sync.down.b32 %r541, %r542, %r543, %r544, %r545;
	// end inline asm
	add.s32 	%r557, %r520, 16;
	setp.gt.s32 	%p78, %r557, %r544;
	selp.b32 	%r558, 0, %r541, %p78;
	add.s32 	%r686, %r542, %r558;
	setp.ne.s32 	%p79, %r520, 0;
	@%p79 bra 	$L__BB12_20;
	shr.u32 	%r559, %r1, 3;
	and.b32  	%r560, %r559, 124;
	mov.u32 	%r561, _ZZN3cub18CUB_300001_SM_10006detail6reduce28DeviceReduceSingleTileKernelINS2_10policy_hubIiyN4cuda3std3__44plusIiEEE10Policy1000EPiSC_iS9_iiNS7_10__identityEEEvT0_T1_T2_T3_T4_T6_E12temp_storage;
	add.s32 	%r562, %r561, %r560;
	st.shared.u32 	[%r562+8], %r686;
$L__BB12_20:
	bar.sync 	0;
	setp.ne.s32 	%p80, %r1, 0;
	@%p80 bra 	$L__BB12_72;
	setp.gt.s32 	%p81, %r120, 32;
	ld.shared.u32 	%r563, [_ZZN3cub18CUB_300001_SM_10006detail6reduce28DeviceReduceSingleTileKernelINS2_10policy_hubIiyN4cuda3std3__44plusIiEEE10Policy1000EPiSC_iS9_iiNS7_10__identityEEEvT0_T1_T2_T3_T4_T6_E12temp_storage+12];
	selp.b32 	%r564, %r563, 0, %p81;
	add.s32 	%r565, %r564, %r686;
	setp.gt.s32 	%p82, %r120, 64;
	ld.shared.u32 	%r566, [_ZZN3cub18CUB_300001_SM_10006detail6reduce28DeviceReduceSingleTileKernelINS2_10policy_hubIiyN4cuda3std3__44plusIiEEE10Policy1000EPiSC_iS9_iiNS7_10__identityEEEvT0_T1_T2_T3_T4_T6_E12temp_storage+16];
	selp.b32 	%r567, %r566, 0, %p82;
	add.s32 	%r568, %r565, %r567;
	setp.gt.s32 	%p83, %r120, 96;
	ld.shared.u32 	%r569, [_ZZN3cub18CUB_300001_SM_10006detail6reduce28DeviceReduceSingleTileKernelINS2_10policy_hubIiyN4cuda3std3__44plusIiEEE10Policy1000EPiSC_iS9_iiNS7_10__identityEEEvT0_T1_T2_T3_T4_T6_E12temp_storage+20];
	selp.b32 	%r570, %r569, 0, %p83;
	add.s32 	%r571, %r568, %r570;
	setp.gt.s32 	%p84, %r120, 128;
	ld.shared.u32 	%r572, [_ZZN3cub18CUB_300001_SM_10006detail6reduce28DeviceReduceSingleTileKernelINS2_10policy_hubIiyN4cuda3std3__44plusIiEEE10Policy1000EPiSC_iS9_iiNS7_10__identityEEEvT0_T1_T2_T3_T4_T6_E12temp_storage+24];
	selp.b32 	%r573, %r572, 0, %p84;
	add.s32 	%r574, %r571, %r573;
	setp.gt.s32 	%p85, %r120, 160;
	ld.shared.u32 	%r575, [_ZZN3cub18CUB_300001_SM_10006detail6reduce28DeviceReduceSingleTileKernelINS2_10policy_hubIiyN4cuda3std3__44plusIiEEE10Policy1000EPiSC_iS9_iiNS7_10__identityEEEvT0_T1_T2_T3_T4_T6_E12temp_storage+28];
	selp.b32 	%r576, %r575, 0, %p85;
	add.s32 	%r577, %r574, %r576;
	setp.gt.s32 	%p86, %r120, 192;
	ld.shared.u32 	%r578, [_ZZN3cub18CUB_300001_SM_10006detail6reduce28DeviceReduceSingleTileKernelINS2_10policy_hubIiyN4cuda3std3__44plusIiEEE10Policy1000EPiSC_iS9_iiNS7_10__identityEEEvT0_T1_T2_T3_T4_T6_E12temp_storage+32];
	selp.b32 	%r579, %r578, 0, %p86;
	add.s32 	%r580, %r577, %r579;
	setp.gt.s32 	%p87, %r120, 224;
	ld.shared.u32 	%r581, [_ZZN3cub18CUB_300001_SM_10006detail6reduce28DeviceReduceSingleTileKernelINS2_10policy_hubIiyN4cuda3std3__44plusIiEEE10Policy1000EPiSC_iS9_iiNS7_10__identityEEEvT0_T1_T2_T3_T4_T6_E12temp_storage+36];
	selp.b32 	%r582, %r581, 0, %p87;
	add.s32 	%r686, %r580, %r582;
	bra.uni 	$L__BB12_72;
$L__BB12_22:
	mov.u32 	%r26, %tid.x;
	shl.b32 	%r377, %r26, 2;
	mul.wide.u32 	%rd86, %r377, 4;
	add.s64 	%rd76, %rd16, %rd86;
	// begin inline asm
	ld.global.nc.v2.u64 {%rd74, %rd75}, [%rd76];
	// end inline asm
	mov.b64 	{%r378, %r379}, %rd75;
	mov.b64 	{%r380, %r381}, %rd74;
	add.s64 	%rd79, %rd76, 4096;
	// begin inline asm
	ld.global.nc.v2.u64 {%rd77, %rd78}, [%rd79];
	// end inline asm
	mov.b64 	{%r382, %r383}, %rd78;
	mov.b64 	{%r384, %r385}, %rd77;
	add.s64 	%rd82, %rd76, 8192;
	// begin inline asm
	ld.global.nc.v2.u64 {%rd80, %rd81}, [%rd82];
	// end inline asm
	mov.b64 	{%r386, %r387}, %rd81;
	mov.b64 	{%r388, %r389}, %rd80;
	add.s64 	%rd85, %rd76, 12288;
	// begin inline asm
	ld.global.nc.v2.u64 {%rd83, %rd84}, [%rd85];
	// end inline asm
	mov.b64 	{%r390, %r391}, %rd84;
	mov.b64 	{%r392, %r393}, %rd83;
	add.s32 	%r394, %r381, %r380;
	add.s32 	%r395, %r378, %r394;
	add.s32 	%r396, %r379, %r395;
	add.s32 	%r397, %r384, %r396;
	add.s32 	%r398, %r385, %r397;
	add.s32 	%r399, %r382, %r398;
	add.s32 	%r400, %r383, %r399;
	add.s32 	%r401, %r388, %r400;
	add.s32 	%r402, %r389, %r401;
	add.s32 	%r403, %r386, %r402;
	add.s32 	%r404, %r387, %r403;
	add.s32 	%r405, %r392, %r404;
	add.s32 	%r406, %r393, %r405;
	add.s32 	%r407, %r390, %r406;
	add.s32 	%r659, %r391, %r407;
	setp.lt.u32 	%p50, %r120, 8192;
	mov.b32 	%r648, 4096;
	@%p50 bra 	$L__BB12_26;
	add.s32 	%r28, %r120, -4096;
	mov.b32 	%r648, 4096;
$L__BB12_24:
	mul.wide.s32 	%rd99, %r648, 4;
	add.s64 	%rd89, %rd76, %rd99;
	// begin inline asm
	ld.global.nc.v2.u64 {%rd87, %rd88}, [%rd89];
	// end inline asm
	mov.b64 	{%r409, %r410}, %rd88;
	mov.b64 	{%r411, %r412}, %rd87;
	add.s64 	%rd92, %rd89, 4096;
	// begin inline asm
	ld.global.nc.v2.u64 {%rd90, %rd91}, [%rd92];
	// end inline asm
	mov.b64 	{%r413, %r414}, %rd91;
	mov.b64 	{%r415, %r416}, %rd90;
	add.s64 	%rd95, %rd89, 8192;
	// begin inline asm
	ld.global.nc.v2.u64 {%rd93, %rd94}, [%rd95];
	// end inline asm
	mov.b64 	{%r417, %r418}, %rd94;
	mov.b64 	{%r419, %r420}, %rd93;
	add.s64 	%rd98, %rd89, 12288;
	// begin inline asm
	ld.global.nc.v2.u64 {%rd96, %rd97}, [%rd98];
	// end inline asm
	mov.b64 	{%r421, %r422}, %rd97;
	mov.b64 	{%r423, %r424}, %rd96;
	add.s32 	%r425, %r411, %r659;
	add.s32 	%r426, %r412, %r425;
	add.s32 	%r427, %r409, %r426;
	add.s32 	%r428, %r410, %r427;
	add.s32 	%r429, %r415, %r428;
	add.s32 	%r430, %r416, %r429;
	add.s32 	%r431, %r413, %r430;
	add.s32 	%r432, %r414, %r431;
	add.s32 	%r433, %r419, %r432;
	add.s32 	%r434, %r420, %r433;
	add.s32 	%r435, %r417, %r434;
	add.s32 	%r436, %r418, %r435;
	add.s32 	%r437, %r423, %r436;
	add.s32 	%r438, %r424, %r437;
	add.s32 	%r439, %r421, %r438;
	add.s32 	%r659, %r422, %r439;
	sub.s32 	%r440, %r120, %r648;
	setp.lt.s32 	%p51, %r440, 4096;
	@%p51 bra 	$L__BB12_34;
	add.s32 	%r648, %r648, 4096;
	setp.le.s32 	%p52, %r648, %r28;
	@%p52 bra 	$L__BB12_24;
$L__BB12_26:
	setp.le.s32 	%p53, %r120, %r648;
	@%p53 bra 	$L__BB12_34;
	sub.s32 	%r35, %r120, %r648;
	setp.ge.s32 	%p54, %r26, %r35;
	@%p54 bra 	$L__BB12_34;
	not.b32 	%r442, %r26;
	add.s32 	%r443, %r120, %r442;
	sub.s32 	%r36, %r443, %r648;
	and.b32  	%r444, %r36, 768;
	setp.eq.s32 	%p55, %r444, 768;
	mov.u32 	%r653, %r26;
	@%p55 bra 	$L__BB12_31;
	add.s32 	%r650, %r26, %r648;
	shr.u32 	%r445, %r36, 8;
	add.s32 	%r446, %r445, 1;
	and.b32  	%r447, %r446, 3;
	neg.s32 	%r649, %r447;
	mov.u32 	%r653, %r26;
$L__BB12_30:
	.pragma "nounroll";
	mul.wide.u32 	%rd101, %r650, 4;
	add.s64 	%rd100, %rd16, %rd101;
	// begin inline asm
	ld.global.nc.u32 %r448, [%rd100];
	// end inline asm
	add.s32 	%r659, %r448, %r659;
	add.s32 	%r653, %r653, 256;
	add.s32 	%r650, %r650, 256;
	add.s32 	%r649, %r649, 1;
	setp.ne.s32 	%p56, %r649, 0;
	@%p56 bra 	$L__BB12_30;
$L__BB12_31:
	setp.lt.u32 	%p57, %r36, 768;
	@%p57 bra 	$L__BB12_34;
	cvt.u64.u32 	%rd102, %r653;
	cvt.u64.u32 	%rd103, %r648;
	add.s64 	%rd104, %rd102, %rd103;
	shl.b64 	%rd105, %rd104, 2;
	add.s64 	%rd106, %rd105, %rd16;
	add.s64 	%rd122, %rd106, 2048;
	add.s32 	%r656, %r653, %r648;
$L__BB12_33:
	mul.wide.u32 	%rd111, %r656, 4;
	add.s64 	%rd107, %rd16, %rd111;
	// begin inline asm
	ld.global.nc.u32 %r449, [%rd107];
	// end inline asm
	add.s32 	%r453, %r449, %r659;
	add.s64 	%rd108, %rd122, -1024;
	// begin inline asm
	ld.global.nc.u32 %r450, [%rd108];
	// end inline asm
	add.s32 	%r454, %r450, %r453;
	// begin inline asm
	ld.global.nc.u32 %r451, [%rd122];
	// end inline asm
	add.s32 	%r455, %r451, %r454;
	add.s64 	%rd110, %rd122, 1024;
	// begin inline asm
	ld.global.nc.u32 %r452, [%rd110];
	// end inline asm
	add.s32 	%r659, %r452, %r455;
	add.s32 	%r653, %r653, 1024;
	add.s64 	%rd122, %rd122, 4096;
	add.s32 	%r656, %r656, 1024;
	setp.lt.s32 	%p58, %r653, %r35;
	@%p58 bra 	$L__BB12_33;
$L__BB12_34:
	// begin inline asm
	mov.u32 %r456, %laneid;
	// end inline asm
	mov.b32 	%r459, 1;
	mov.b32 	%r480, 31;
	mov.b32 	%r481, -1;
	// begin inline asm
	shfl.sync.down.b32 %r457, %r659, %r459, %r480, %r481;
	// end inline asm
	setp.gt.s32 	%p59, %r456, 30;
	selp.b32 	%r482, 0, %r457, %p59;
	add.s32 	%r463, %r482, %r659;
	mov.b32 	%r464, 2;
	// begin inline asm
	shfl.sync.down.b32 %r462, %r463, %r464, %r480, %r481;
	// end inline asm
	setp.gt.s32 	%p60, %r456, 29;
	selp.b32 	%r483, 0, %r462, %p60;
	add.s32 	%r468, %r463, %r483;
	mov.b32 	%r469, 4;
	// begin inline asm
	shfl.sync.down.b32 %r467, %r468, %r469, %r480, %r481;
	// end inline asm
	setp.gt.s32 	%p61, %r456, 27;
	selp.b32 	%r484, 0, %r467, %p61;
	add.s32 	%r473, %r468, %r484;
	mov.b32 	%r474, 8;
	// begin inline asm
	shfl.sync.down.b32 %r472, %r473, %r474, %r480, %r481;
	// end inline asm
	setp.gt.s32 	%p62, %r456, 23;
	selp.b32 	%r485, 0, %r472, %p62;
	add.s32 	%r478, %r473, %r485;
	mov.b32 	%r479, 16;
	// begin inline asm
	shfl.sync.down.b32 %r477, %r478, %r479, %r480, %r481;
	// end inline asm
	setp.gt.s32 	%p63, %r456, 15;
	selp.b32 	%r486, 0, %r477, %p63;
	add.s32 	%r686, %r478, %r486;
	setp.ne.s32 	%p64, %r456, 0;
	@%p64 bra 	$L__BB12_36;
	shr.u32 	%r487, %r26, 3;
	and.b32  	%r488, %r487, 124;
	mov.u32 	%r489, _ZZN3cub18CUB_300001_SM_10006detail6reduce28DeviceReduceSingleTileKernelINS2_10policy_hubIiyN4cuda3std3__44plusIiEEE10Policy1000EPiSC_iS9_iiNS7_10__identityEEEvT0_T1_T2_T3_T4_T6_E12temp_storage;
	add.s32 	%r490, %r489, %r488;
	st.shared.u32 	[%r490+8], %r686;
$L__BB12_36:
	bar.sync 	0;
	setp.ne.s32 	%p65, %r26, 0;
	@%p65 bra 	$L__BB12_72;
	ld.shared.u32 	%r491, [_ZZN3cub18CUB_300001_SM_10006detail6reduce28DeviceReduceSingleTileKernelINS2_10policy_hubIiyN4cuda3std3__44plusIiEEE10Policy1000EPiSC_iS9_iiNS7_10__identityEEEvT0_T1_T2_T3_T4_T6_E12temp_storage+12];
	add.s32 	%r492, %r491, %r686;
	ld.shared.u32 	%r493, [_ZZN3cub18CUB_300001_SM_10006detail6reduce28DeviceReduceSingleTileKernelINS2_10policy_hubIiyN4cuda3std3__44plusIiEEE10Policy1000EPiSC_iS9_iiNS7_10__identityEEEvT0_T1_T2_T3_T4_T6_E12temp_storage+16];
	add.s32 	%r494, %r492, %r493;
	ld.shared.u32 	%r495, [_ZZN3cub18CUB_300001_SM_10006detail6reduce28DeviceReduceSingleTileKernelINS2_10policy_hubIiyN4cuda3std3__44plusIiEEE10Policy1000EPiSC_iS9_iiNS7_10__identityEEEvT0_T1_T2_T3_T4_T6_E12temp_storage+20];
	add.s32 	%r496, %r494, %r495;
	ld.shared.u32 	%r497, [_ZZN3cub18CUB_300001_SM_10006detail6reduce28DeviceReduceSingleTileKernelINS2_10policy_hubIiyN4cuda3std3__44plusIiEEE10Policy1000EPiSC_iS9_iiNS7_10__identityEEEvT0_T1_T2_T3_T4_T6_E12temp_storage+24];
	add.s32 	%r498, %r496, %r497;
	ld.shared.u32 	%r499, [_ZZN3cub18CUB_300001_SM_10006detail6reduce28DeviceReduceSingleTileKernelINS2_10policy_hubIiyN4cuda3std3__44plusIiEEE10Policy1000EPiSC_iS9_iiNS7_10__identityEEEvT0_T1_T2_T3_T4_T6_E12temp_storage+28];
	add.s32 	%r500, %r498, %r499;
	ld.shared.u32 	%r501, [_ZZN3cub18CUB_300001_SM_10006detail6reduce28DeviceReduceSingleTileKernelINS2_10policy_hubIiyN4cuda3std3__44plusIiEEE10Policy1000EPiSC_iS9_iiNS7_10__identityEEEvT0_T1_T2_T3_T4_T6_E12temp_storage+32];
	add.s32 	%r502, %r500, %r501;
	ld.shared.u32 	%r503, [_ZZN3cub18CUB_300001_SM_10006detail6reduce28DeviceReduceSingleTileKernelINS2_10policy_hubIiyN4cuda3std3__44plusIiEEE10Policy1000EPiSC_iS9_iiNS7_10__identityEEEvT0_T1_T2_T3_T4_T6_E12temp_storage+36];
	add.s32 	%r686, %r502, %r503;
	bra.uni 	$L__BB12_72;
$L__BB12_38:
	setp.gt.s32 	%p3, %r120, 4095;
	@%p3 bra 	$L__BB12_56;
	mov.u32 	%r60, %tid.x;
	setp.ge.s32 	%p20, %r60, %r120;
	mov.b32 	%r670, 0;
	mov.u32 	%r665, %r60;
	@%p20 bra 	$L__BB12_41;
	mul.wide.u32 	%rd66, %r60, 4;
	add.s64 	%rd65, %rd16, %rd66;
	// begin inline asm
	ld.global.nc.u32 %r670, [%rd65];
	// end inline asm
	add.s32 	%r665, %r60, 256;
$L__BB12_41:
	setp.ge.s32 	%p21, %r665, %r120;
	@%p21 bra 	$L__BB12_47;
	not.b32 	%r252, %r665;
	add.s32 	%r65, %r120, %r252;
	and.b32  	%r253, %r65, 768;
	setp.eq.s32 	%p22, %r253, 768;
	@%p22 bra 	$L__BB12_45;
	mul.wide.u32 	%rd67, %r665, 4;
	add.s64 	%rd123, %rd16, %rd67;
	shr.u32 	%r254, %r65, 8;
	add.s32 	%r255, %r254, 1;
	and.b32  	%r256, %r255, 3;
	neg.s32 	%r662, %r256;
$L__BB12_44:
	.pragma "nounroll";
	// begin inline asm
	ld.global.nc.u32 %r257, [%rd123];
	// end inline asm
	add.s32 	%r670, %r257, %r670;
	add.s32 	%r665, %r665, 256;
	add.s64 	%rd123, %rd123, 1024;
	add.s32 	%r662, %r662, 1;
	setp.ne.s32 	%p23, %r662, 0;
	@%p23 bra 	$L__BB12_44;
$L__BB12_45:
	setp.lt.u32 	%p24, %r65, 768;
	@%p24 bra 	$L__BB12_47;
$L__BB12_46:
	mul.wide.s32 	%rd73, %r665, 4;
	add.s64 	%rd69, %rd16, %rd73;
	// begin inline asm
	ld.global.nc.u32 %r258, [%rd69];
	// end inline asm
	add.s32 	%r262, %r258, %r670;
	add.s64 	%rd70, %rd69, 1024;
	// begin inline asm
	ld.global.nc.u32 %r259, [%rd70];
	// end inline asm
	add.s32 	%r263, %r259, %r262;
	add.s64 	%rd71, %rd69, 2048;
	// begin inline asm
	ld.global.nc.u32 %r260, [%rd71];
	// end inline asm
	add.s32 	%r264, %r260, %r263;
	add.s64 	%rd72, %rd69, 3072;
	// begin inline asm
	ld.global.nc.u32 %r261, [%rd72];
	// end inline asm
	add.s32 	%r670, %r261, %r264;
	add.s32 	%r665, %r665, 1024;
	setp.lt.s32 	%p25, %r665, %r120;
	@%p25 bra 	$L__BB12_46;
$L__BB12_47:
	setp.lt.s32 	%p26, %r120, 256;
	@%p26 bra 	$L__BB12_52;
	// begin inline asm
	mov.u32 %r328, %laneid;
	// end inline asm
	mov.b32 	%r331, 1;
	mov.b32 	%r352, 31;
	mov.b32 	%r353, -1;
	// begin inline asm
	shfl.sync.down.b32 %r329, %r670, %r331, %r352, %r353;
	// end inline asm
	setp.gt.s32 	%p42, %r328, 30;
	selp.b32 	%r354, 0, %r329, %p42;
	add.s32 	%r335, %r354, %r670;
	mov.b32 	%r336, 2;
	// begin inline asm
	shfl.sync.down.b32 %r334, %r335, %r336, %r352, %r353;
	// end inline asm
	setp.gt.s32 	%p43, %r328, 29;
	selp.b32 	%r355, 0, %r334, %p43;
	add.s32 	%r340, %r335, %r355;
	mov.b32 	%r341, 4;
	// begin inline asm
	shfl.sync.down.b32 %r339, %r340, %r341, %r352, %r353;
	// end inline asm
	setp.gt.s32 	%p44, %r328, 27;
	selp.b32 	%r356, 0, %r339, %p44;
	add.s32 	%r345, %r340, %r356;
	mov.b32 	%r346, 8;
	// begin inline asm
	shfl.sync.down.b32 %r344, %r345, %r346, %r352, %r353;
	// end inline asm
	setp.gt.s32 	%p45, %r328, 23;
	selp.b32 	%r357, 0, %r344, %p45;
	add.s32 	%r350, %r345, %r357;
	mov.b32 	%r351, 16;
	// begin inline asm
	shfl.sync.down.b32 %r349, %r350, %r351, %r352, %r353;
	// end inline asm
	setp.gt.s32 	%p46, %r328, 15;
	selp.b32 	%r358, 0, %r349, %p46;
	add.s32 	%r686, %r350, %r358;
	setp.ne.s32 	%p47, %r328, 0;
	@%p47 bra 	$L__BB12_50;
	shr.u32 	%r359, %r60, 3;
	and.b32  	%r360, %r359, 124;
	mov.u32 	%r361, _ZZN3cub18CUB_300001_SM_10006detail6reduce28DeviceReduceSingleTileKernelINS2_10policy_hubIiyN4cuda3std3__44plusIiEEE10Policy1000EPiSC_iS9_iiNS7_10__identityEEEvT0_T1_T2_T3_T4_T6_E12temp_storage;
	add.s32 	%r362, %r361, %r360;
	st.shared.u32 	[%r362+8], %r686;
$L__BB12_50:
	bar.sync 	0;
	setp.ne.s32 	%p48, %r60, 0;
	@%p48 bra 	$L__BB12_72;
	ld.shared.u32 	%r363, [_ZZN3cub18CUB_300001_SM_10006detail6reduce28DeviceReduceSingleTileKernelINS2_10policy_hubIiyN4cuda3std3__44plusIiEEE10Policy1000EPiSC_iS9_iiNS7_10__identityEEEvT0_T1_T2_T3_T4_T6_E12temp_storage+12];
	add.s32 	%r364, %r363, %r686;
	ld.shared.u32 	%r365, [_ZZN3cub18CUB_300001_SM_10006detail6reduce28DeviceReduceSingleTileKernelINS2_10policy_hubIiyN4cuda3std3__44plusIiEEE10Policy1000EPiSC_iS9_iiNS7_10__identityEEEvT0_T1_T2_T3_T4_T6_E12temp_storage+16];
	add.s32 	%r366, %r364, %r365;
	ld.shared.u32 	%r367, [_ZZN3cub18CUB_300001_SM_10006detail6reduce28DeviceReduceSingleTileKernelINS2_10policy_hubIiyN4cuda3std3__44plusIiEEE10Policy1000EPiSC_iS9_iiNS7_10__identityEEEvT0_T1_T2_T3_T4_T6_E12temp_storage+20];
	add.s32 	%r368, %r366, %r367;
	ld.shared.u32 	%r369, [_ZZN3cub18CUB_300001_SM_10006detail6reduce28DeviceReduceSingleTileKernelINS2_10policy_hubIiyN4cuda3std3__44plusIiEEE10Policy1000EPiSC_iS9_iiNS7_10__identityEEEvT0_T1_T2_T3_T4_T6_E12temp_storage+24];
	add.s32 	%r370, %r368, %r369;
	ld.shared.u32 	%r371, [_ZZN3cub18CUB_300001_SM_10006detail6reduce28DeviceReduceSingleTileKernelINS2_10policy_hubIiyN4cuda3std3__44plusIiEEE10Policy1000EPiSC_iS9_iiNS7_10__identityEEEvT0_T1_T2_T3_T4_T6_E12temp_storage+28];
	add.s32 	%r372, %r370, %r371;
	ld.shared.u32 	%r373, [_ZZN3cub18CUB_300001_SM_10006detail6reduce28DeviceReduceSingleTileKernelINS2_10policy_hubIiyN4cuda3std3__44plusIiEEE10Policy1000EPiSC_iS9_iiNS7_10__identityEEEvT0_T1_T2_T3_T4_T6_E12temp_storage+32];
	add.s32 	%r374, %r372, %r373;
	ld.shared.u32 	%r375, [_ZZN3cub18CUB_300001_SM_10006detail6reduce28DeviceReduceSingleTileKernelINS2_10policy_hubIiyN4cuda3std3__44plusIiEEE10Policy1000EPiSC_iS9_iiNS7_10__identityEEEvT0_T1_T2_T3_T4_T6_E12temp_storage+36];
	add.s32 	%r686, %r374, %r375;
	bra.uni 	$L__BB12_72;
$L__BB12_52:
	// begin inline asm
	mov.u32 %r265, %laneid;
	// end inline asm
	and.b32  	%r291, %r60, 992;
	add.s32 	%r292, %r291, 32;
	setp.gt.s32 	%p27, %r292, %r120;
	not.b32 	%r293, %r291;
	add.s32 	%r294, %r120, %r293;
	selp.b32 	%r289, %r294, 31, %p27;
	mov.b32 	%r268, 1;
	mov.b32 	%r290, -1;
	// begin inline asm
	shfl.sync.down.b32 %r266, %r670, %r268, %r289, %r290;
	// end inline asm
	setp.lt.s32 	%p28, %r265, %r289;
	selp.b32 	%r295, %r266, 0, %p28;
	add.s32 	%r272, %r295, %r670;
	mov.b32 	%r273, 2;
	// begin inline asm
	shfl.sync.down.b32 %r271, %r272, %r273, %r289, %r290;
	// end inline asm
	add.s32 	%r296, %r265, 2;
	setp.gt.s32 	%p29, %r296, %r289;
	selp.b32 	%r297, 0, %r271, %p29;
	add.s32 	%r277, %r272, %r297;
	mov.b32 	%r278, 4;
	// begin inline asm
	shfl.sync.down.b32 %r276, %r277, %r278, %r289, %r290;
	// end inline asm
	add.s32 	%r298, %r265, 4;
	setp.gt.s32 	%p30, %r298, %r289;
	selp.b32 	%r299, 0, %r276, %p30;
	add.s32 	%r282, %r277, %r299;
	mov.b32 	%r283, 8;
	// begin inline asm
	shfl.sync.down.b32 %r281, %r282, %r283, %r289, %r290;
	// end inline asm
	add.s32 	%r300, %r265, 8;
	setp.gt.s32 	%p31, %r300, %r289;
	selp.b32 	%r301, 0, %r281, %p31;
	add.s32 	%r287, %r282, %r301;
	mov.b32 	%r288, 16;
	// begin inline asm
	shfl.sync.down.b32 %r286, %r287, %r288, %r289, %r290;
	// end inline asm
	add.s32 	%r302, %r265, 16;
	setp.gt.s32 	%p32, %r302, %r289;
	selp.b32 	%r303, 0, %r286, %p32;
	add.s32 	%r686, %r287, %r303;
	setp.ne.s32 	%p33, %r265, 0;
	@%p33 bra 	$L__BB12_54;
	shr.u32 	%r304, %r60, 3;
	and.b32  	%r305, %r304, 124;
	mov.u32 	%r306, _ZZN3cub18CUB_300001_SM_10006detail6reduce28DeviceReduceSingleTileKernelINS2_10policy_hubIiyN4cuda3std3__44plusIiEEE10Policy1000EPiSC_iS9_iiNS7_10__identityEEEvT0_T1_T2_T3_T4_T6_E12temp_storage;
	add.s32 	%r307, %r306, %r305;
	st.shared.u32 	[%r307+8], %r686;
$L__BB12_54:
	bar.sync 	0;
	setp.ne.s32 	%p34, %r60, 0;
	@%p34 bra 	$L__BB12_72;
	setp.gt.s32 	%p35, %r120, 32;
	ld.shared.u32 	%r308, [_ZZN3cub18CUB_300001_SM_10006detail6reduce28DeviceReduceSingleTileKernelINS2_10policy_hubIiyN4cuda3std3__44plusIiEEE10Policy1000EPiSC_iS9_iiNS7_10__identityEEEvT0_T1_T2_T3_T4_T6_E12temp_storage+12];
	selp.b32 	%r309, %r308, 0, %p35;
	add.s32 	%r310, %r309, %r686;
	setp.gt.s32 	%p36, %r120, 64;
	ld.shared.u32 	%r311, [_ZZN3cub18CUB_300001_SM_10006detail6reduce28DeviceReduceSingleTileKernelINS2_10policy_hubIiyN4cuda3std3__44plusIiEEE10Policy1000EPiSC_iS9_iiNS7_10__identityEEEvT0_T1_T2_T3_T4_T6_E12temp_storage+16];
	selp.b32 	%r312, %r311, 0, %p36;
	add.s32 	%r313, %r310, %r312;
	setp.gt.s32 	%p37, %r120, 96;
	ld.shared.u32 	%r314, [_ZZN3cub18CUB_300001_SM_10006detail6reduce28DeviceReduceSingleTileKernelINS2_10policy_hubIiyN4cuda3std3__44plusIiEEE10Policy1000EPiSC_iS9_iiNS7_10__identityEEEvT0_T1_T2_T3_T4_T6_E12temp_storage+20];
	selp.b32 	%r315, %r314, 0, %p37;
	add.s32 	%r316, %r313, %r315;
	setp.gt.s32 	%p38, %r120, 128;
	ld.shared.u32 	%r317, [_ZZN3cub18CUB_300001_SM_10006detail6reduce28DeviceReduceSingleTileKernelINS2_10policy_hubIiyN4cuda3std3__44plusIiEEE10Policy1000EPiSC_iS9_iiNS7_10__identityEEEvT0_T1_T2_T3_T4_T6_E12temp_storage+24];
	selp.b32 	%r318, %r317, 0, %p38;
	add.s32 	%r319, %r316, %r318;
	setp.gt.s32 	%p39, %r120, 160;
	ld.shared.u32 	%r320, [_ZZN3cub18CUB_300001_SM_10006detail6reduce28DeviceReduceSingleTileKernelINS2_10policy_hubIiyN4cuda3std3__44plusIiEEE10Policy1000EPiSC_iS9_iiNS7_10__identityEEEvT0_T1_T2_T3_T4_T6_E12temp_storage+28];
	selp.b32 	%r321, %r320, 0, %p39;
	add.s32 	%r322, %r319, %r321;
	setp.gt.s32 	%p40, %r120, 192;
	ld.shared.u32 	%r323, [_ZZN3cub18CUB_300001_SM_10006detail6reduce28DeviceReduceSingleTileKernelINS2_10policy_hubIiyN4cuda3std3__44plusIiEEE10Policy1000EPiSC_iS9_iiNS7_10__identityEEEvT0_T1_T2_T3_T4_T6_E12temp_storage+32];
	selp.b32 	%r324, %r323, 0, %p40;
	add.s32 	%r325, %r322, %r324;
	setp.gt.s32 	%p41, %r120, 224;
	ld.shared.u32 	%r326, [_ZZN3cub18CUB_300001_SM_10006detail6reduce28DeviceReduceSingleTileKernelINS2_10policy_hubIiyN4cuda3std3__44plusIiEEE10Policy1000EPiSC_iS9_iiNS7_10__identityEEEvT0_T1_T2_T3_T4_T6_E12temp_storage+36];
	selp.b32 	%r327, %r326, 0, %p41;
	add.s32 	%r686, %r325, %r327;
	bra.uni 	$L__BB12_72;
$L__BB12_56:
	mov.u32 	%r85, %tid.x;
	mul.wide.u32 	%rd35, %r85, 4;
	add.s64 	%rd19, %rd16, %rd35;
	// begin inline asm
	ld.global.nc.u32 %r122, [%rd19];
	// end inline asm
	add.s64 	%rd20, %rd19, 1024;
	// begin inline asm
	ld.global.nc.u32 %r123, [%rd20];
	// end inline asm
	add.s64 	%rd21, %rd19, 2048;
	// begin inline asm
	ld.global.nc.u32 %r124, [%rd21];
	// end inline asm
	add.s64 	%rd22, %rd19, 3072;
	// begin inline asm
	ld.global.nc.u32 %r125, [%rd22];
	// end inline asm
	add.s64 	%rd23, %rd19, 4096;
	// begin inline asm
	ld.global.nc.u32 %r126, [%rd23];
	// end inline asm
	add.s64 	%rd24, %rd19, 5120;
	// begin inline asm
	ld.global.nc.u32 %r127, [%rd24];
	// end inline asm
	add.s64 	%rd25, %rd19, 6144;
	// begin inline asm
	ld.global.nc.u32 %r128, [%rd25];
	// end inline asm
	add.s64 	%rd26, %rd19, 7168;
	// begin inline asm
	ld.global.nc.u32 %r129, [%rd26];
	// end inline asm
	add.s64 	%rd27, %rd19, 8192;
	// begin inline asm
	ld.global.nc.u32 %r130, [%rd27];
	// end inline asm
	add.s64 	%rd28, %rd19, 9216;
	// begin inline asm
	ld.global.nc.u32 %r131, [%rd28];
	// end inline asm
	add.s64 	%rd29, %rd19, 10240;
	// begin inline asm
	ld.global.nc.u32 %r132, [%rd29];
	// end inline asm
	add.s64 	%rd30, %rd19, 11264;
	// begin inline asm
	ld.global.nc.u32 %r133, [%rd30];
	// end inline asm
	add.s64 	%rd31, %rd19, 12288;
	// begin inline asm
	ld.global.nc.u32 %r134, [%rd31];
	// end inline asm
	add.s64 	%rd32, %rd19, 13312;
	// begin inline asm
	ld.global.nc.u32 %r135, [%rd32];
	// end inline asm
	add.s64 	%rd33, %rd19, 14336;
	// begin inline asm
	ld.global.nc.u32 %r136, [%rd33];
	// end inline asm
	add.s64 	%rd34, %rd19, 15360;
	// begin inline asm
	ld.global.nc.u32 %r137, [%rd34];
	// end inline asm
	add.s32 	%r139, %r123, %r122;
	add.s32 	%r140, %r124, %r139;
	add.s32 	%r141, %r125, %r140;
	add.s32 	%r142, %r126, %r141;
	add.s32 	%r143, %r127, %r142;
	add.s32 	%r144, %r128, %r143;
	add.s32 	%r145, %r129, %r144;
	add.s32 	%r146, %r130, %r145;
	add.s32 	%r147, %r131, %r146;
	add.s32 	%r148, %r132, %r147;
	add.s32 	%r149, %r133, %r148;
	add.s32 	%r150, %r134, %r149;
	add.s32 	%r151, %r135, %r150;
	add.s32 	%r152, %r136, %r151;
	add.s32 	%r685, %r137, %r152;
	setp.lt.u32 	%p4, %r120, 8192;
	mov.b32 	%r674, 4096;
	@%p4 bra 	$L__BB12_60;
	add.s32 	%r87, %r120, -4096;
	mov.b32 	%r674, 4096;
$L__BB12_58:
	mul.wide.s32 	%rd52, %r674, 4;
	add.s64 	%rd36, %rd19, %rd52;
	// begin inline asm
	ld.global.nc.u32 %r154, [%rd36];
	// end inline asm
	add.s64 	%rd37, %rd36, 1024;
	// begin inline asm
	ld.global.nc.u32 %r155, [%rd37];
	// end inline asm
	add.s64 	%rd38, %rd36, 2048;
	// begin inline asm
	ld.global.nc.u32 %r156, [%rd38];
	// end inline asm
	add.s64 	%rd39, %rd36, 3072;
	// begin inline asm
	ld.global.nc.u32 %r157, [%rd39];
	// end inline asm
	add.s64 	%rd40, %rd36, 4096;
	// begin inline asm
	ld.global.nc.u32 %r158, [%rd40];
	// end inline asm
	add.s64 	%rd41, %rd36, 5120;
	// begin inline asm
	ld.global.nc.u32 %r159, [%rd41];
	// end inline asm
	add.s64 	%rd42, %rd36, 6144;
	// begin inline asm
	ld.global.nc.u32 %r160, [%rd42];
	// end inline asm
	add.s64 	%rd43, %rd36, 7168;
	// begin inline asm
	ld.global.nc.u32 %r161, [%rd43];
	// end inline asm
	add.s64 	%rd44, %rd36, 8192;
	// begin inline asm
	ld.global.nc.u32 %r162, [%rd44];
	// end inline asm
	add.s64 	%rd45, %rd36, 9216;
	// begin inline asm
	ld.global.nc.u32 %r163, [%rd45];
	// end inline asm
	add.s64 	%rd46, %rd36, 10240;
	// begin inline asm
	ld.global.nc.u32 %r164, [%rd46];
	// end inline asm
	add.s64 	%rd47, %rd36, 11264;
	// begin inline asm
	ld.global.nc.u32 %r165, [%rd47];
	// end inline asm
	add.s64 	%rd48, %rd36, 12288;
	// begin inline asm
	ld.global.nc.u32 %r166, [%rd48];
	// end inline asm
	add.s64 	%rd49, %rd36, 13312;
	// begin inline asm
	ld.global.nc.u32 %r167, [%rd49];
	// end inline asm
	add.s64 	%rd50, %rd36, 14336;
	// begin inline asm
	ld.global.nc.u32 %r168, [%rd50];
	// end inline asm
	add.s64 	%rd51, %rd36, 15360;
	// begin inline asm
	ld.global.nc.u32 %r169, [%rd51];
	// end inline asm
	add.s32 	%r170, %r154, %r685;
	add.s32 	%r171, %r155, %r170;
	add.s32 	%r172, %r156, %r171;
	add.s32 	%r173, %r157, %r172;
	add.s32 	%r174, %r158, %r173;
	add.s32 	%r175, %r159, %r174;
	add.s32 	%r176, %r160, %r175;
	add.s32 	%r177, %r161, %r176;
	add.s32 	%r178, %r162, %r177;
	add.s32 	%r179, %r163, %r178;
	add.s32 	%r180, %r164, %r179;
	add.s32 	%r181, %r165, %r180;
	add.s32 	%r182, %r166, %r181;
	add.s32 	%r183, %r167, %r182;
	add.s32 	%r184, %r168, %r183;
	add.s32 	%r685, %r169, %r184;
	sub.s32 	%r185, %r120, %r674;
	setp.lt.s32 	%p5, %r185, 4096;
	@%p5 bra 	$L__BB12_68;
	add.s32 	%r674, %r674, 4096;
	setp.le.s32 	%p6, %r674, %r87;
	@%p6 bra 	$L__BB12_58;
$L__BB12_60:
	setp.le.s32 	%p7, %r120, %r674;
	@%p7 bra 	$L__BB12_68;
	sub.s32 	%r94, %r120, %r674;
	setp.ge.s32 	%p8, %r85, %r94;
	@%p8 bra 	$L__BB12_68;
	not.b32 	%r187, %r85;
	add.s32 	%r188, %r120, %r187;
	sub.s32 	%r95, %r188, %r674;
	and.b32  	%r189, %r95, 768;
	setp.eq.s32 	%p9, %r189, 768;
	mov.u32 	%r679, %r85;
	@%p9 bra 	$L__BB12_65;
	add.s32 	%r676, %r85, %r674;
	shr.u32 	%r190, %r95, 8;
	add.s32 	%r191, %r190, 1;
	and.b32  	%r192, %r191, 3;
	neg.s32 	%r675, %r192;
	mov.u32 	%r679, %r85;
$L__BB12_64:
	.pragma "nounroll";
	mul.wide.u32 	%rd54, %r676, 4;
	add.s64 	%rd53, %rd16, %rd54;
	// begin inline asm
	ld.global.nc.u32 %r193, [%rd53];
	// end inline asm
	add.s32 	%r685, %r193, %r685;
	add.s32 	%r679, %r679, 256;
	add.s32 	%r676, %r676, 256;
	add.s32 	%r675, %r675, 1;
	setp.ne.s32 	%p10, %r675, 0;
	@%p10 bra 	$L__BB12_64;
$L__BB12_65:
	setp.lt.u32 	%p11, %r95, 768;
	@%p11 bra 	$L__BB12_68;
	cvt.u64.u32 	%rd55, %r679;
	cvt.u64.u32 	%rd56, %r674;
	add.s64 	%rd57, %rd55, %rd56;
	shl.b64 	%rd58, %rd57, 2;
	add.s64 	%rd59, %rd58, %rd16;
	add.s64 	%rd124, %rd59, 2048;
	add.s32 	%r682, %r679, %r674;
$L__BB12_67:
	mul.wide.u32 	%rd64, %r682, 4;
	add.s64 	%rd60, %rd16, %rd64;
	// begin inline asm
	ld.global.nc.u32 %r194, [%rd60];
	// end inline asm
	add.s32 	%r198, %r194, %r685;
	add.s64 	%rd61, %rd124, -1024;
	// begin inline asm
	ld.global.nc.u32 %r195, [%rd61];
	// end inline asm
	add.s32 	%r199, %r195, %r198;
	// begin inline asm
	ld.global.nc.u32 %r196, [%rd124];
	// end inline asm
	add.s32 	%r200, %r196, %r199;
	add.s64 	%rd63, %rd124, 1024;
	// begin inline asm
	ld.global.nc.u32 %r197, [%rd63];
	// end inline asm
	add.s32 	%r685, %r197, %r200;
	add.s32 	%r679, %r679, 1024;
	add.s64 	%rd124, %rd124, 4096;
	add.s32 	%r682, %r682, 1024;
	setp.lt.s32 	%p12, %r679, %r94;
	@%p12 bra 	$L__BB12_67;
$L__BB12_68:
	// begin inline asm
	mov.u32 %r201, %laneid;
	// end inline asm
	mov.b32 	%r204, 1;
	mov.b32 	%r225, 31;
	mov.b32 	%r226, -1;
	// begin inline asm
	shfl.sync.down.b32 %r202, %r685, %r204, %r225, %r226;
	// end inline asm
	setp.gt.s32 	%p13, %r201, 30;
	selp.b32 	%r227, 0, %r202, %p13;
	add.s32 	%r208, %r227, %r685;
	mov.b32 	%r209, 2;
	// begin inline asm
	shfl.sync.down.b32 %r207, %r208, %r209, %r225, %r226;
	// end inline asm
	setp.gt.s32 	%p14, %r201, 29;
	selp.b32 	%r228, 0, %r207, %p14;
	add.s32 	%r213, %r208, %r228;
	mov.b32 	%r214, 4;
	// begin inline asm
	shfl.sync.down.b32 %r212, %r213, %r214, %r225, %r226;
	// end inline asm
	setp.gt.s32 	%p15, %r201, 27;
	selp.b32 	%r229, 0, %r212, %p15;
	add.s32 	%r218, %r213, %r229;
	mov.b32 	%r219, 8;
	// begin inline asm
	shfl.sync.down.b32 %r217, %r218, %r219, %r225, %r226;
	// end inline asm
	setp.gt.s32 	%p16, %r201, 23;
	selp.b32 	%r230, 0, %r217, %p16;
	add.s32 	%r223, %r218, %r230;
	mov.b32 	%r224, 16;
	// begin inline asm
	shfl.sync.down.b32 %r222, %r223, %r224, %r225, %r226;
	// end inline asm
	setp.gt.s32 	%p17, %r201, 15;
	selp.b32 	%r231, 0, %r222, %p17;
	add.s32 	%r686, %r223, %r231;
	setp.ne.s32 	%p18, %r201, 0;
	@%p18 bra 	$L__BB12_70;
	shr.u32 	%r232, %r85, 3;
	and.b32  	%r233, %r232, 124;
	mov.u32 	%r234, _ZZN3cub18CUB_300001_SM_10006detail6reduce28DeviceReduceSingleTileKernelINS2_10policy_hubIiyN4cuda3std3__44plusIiEEE10Policy1000EPiSC_iS9_iiNS7_10__identityEEEvT0_T1_T2_T3_T4_T6_E12temp_storage;
	add.s32 	%r235, %r234, %r233;
	st.shared.u32 	[%r235+8], %r686;
$L__BB12_70:
	bar.sync 	0;
	setp.ne.s32 	%p19, %r85, 0;
	@%p19 bra 	$L__BB12_72;
	ld.shared.u32 	%r236, [_ZZN3cub18CUB_300001_SM_10006detail6reduce28DeviceReduceSingleTileKernelINS2_10policy_hubIiyN4cuda3std3__44plusIiEEE10Policy1000EPiSC_iS9_iiNS7_10__identityEEEvT0_T1_T2_T3_T4_T6_E12temp_storage+12];
	add.s32 	%r237, %r236, %r686;
	ld.shared.u32 	%r238, [_ZZN3cub18CUB_300001_SM_10006detail6reduce28DeviceReduceSingleTileKernelINS2_10policy_hubIiyN4cuda3std3__44plusIiEEE10Policy1000EPiSC_iS9_iiNS7_10__identityEEEvT0_T1_T2_T3_T4_T6_E12temp_storage+16];
	add.s32 	%r239, %r237, %r238;
	ld.shared.u32 	%r240, [_ZZN3cub18CUB_300001_SM_10006detail6reduce28DeviceReduceSingleTileKernelINS2_10policy_hubIiyN4cuda3std3__44plusIiEEE10Policy1000EPiSC_iS9_iiNS7_10__identityEEEvT0_T1_T2_T3_T4_T6_E12temp_storage+20];
	add.s32 	%r241, %r239, %r240;
	ld.shared.u32 	%r242, [_ZZN3cub18CUB_300001_SM_10006detail6reduce28DeviceReduceSingleTileKernelINS2_10policy_hubIiyN4cuda3std3__44plusIiEEE10Policy1000EPiSC_iS9_iiNS7_10__identityEEEvT0_T1_T2_T3_T4_T6_E12temp_storage+24];
	add.s32 	%r243, %r241, %r242;
	ld.shared.u32 	%r244, [_ZZN3cub18CUB_300001_SM_10006detail6reduce28DeviceReduceSingleTileKernelINS2_10policy_hubIiyN4cuda3std3__44plusIiEEE10Policy1000EPiSC_iS9_iiNS7_10__identityEEEvT0_T1_T2_T3_T4_T6_E12temp_storage+28];
	add.s32 	%r245, %r243, %r244;
	ld.shared.u32 	%r246, [_ZZN3cub18CUB_300001_SM_10006detail6reduce28DeviceReduceSingleTileKernelINS2_10policy_hubIiyN4cuda3std3__44plusIiEEE10Policy1000EPiSC_iS9_iiNS7_10__identityEEEvT0_T1_T2_T3_T4_T6_E12temp_storage+32];
	add.s32 	%r247, %r245, %r246;
	ld.shared.u32 	%r248, [_ZZN3cub18CUB_300001_SM_10006detail6reduce28DeviceReduceSingleTileKernelINS2_10policy_hubIiyN4cuda3std3__44plusIiEEE10Policy1000EPiSC_iS9_iiNS7_10__identityEEEvT0_T1_T2_T3_T4_T6_E12temp_storage+36];
	add.s32 	%r686, %r247, %r248;
$L__BB12_72:
	mov.u32 	%r631, %tid.x;
	setp.ne.s32 	%p95, %r631, 0;
	@%p95 bra 	$L__BB12_74;
	add.s32 	%r632, %r686, %r121;
	st.global.u32 	[%rd1], %r632;
$L__BB12_74:
	ret;

}
	// .globl	_ZN3cub18CUB_300001_SM_10006detail4scan20DeviceScanInitKernelINS0_13ScanTileStateIiLb1EEEEEvT_i
.visible .entry _ZN3cub18CUB_300001_SM_10006detail4scan20DeviceScanInitKernelINS0_13ScanTileStateIiLb1EEEEEvT_i(
	.param .align 8 .b8 _ZN3cub18CUB_300001_SM_10006detail4scan20DeviceScanInitKernelINS0_13ScanTileStateIiLb1EEEEEvT_i_param_0[8],
	.param .u32 _ZN3cub18CUB_300001_SM_10006detail4scan20DeviceScanInitKernelINS0_13ScanTileStateIiLb1EEEEEvT_i_param_1
)
{
	.reg .pred 	%p<5>;
	.reg .b32 	%r<10>;
	.reg .b64 	%rd<7>;

	ld.param.u64 	%rd2, [_ZN3cub18CUB_300001_SM_10006detail4scan20DeviceScanInitKernelINS0_13ScanTileStateIiLb1EEEEEvT_i_param_0];
	ld.param.u32 	%r4, [_ZN3cub18CUB_300001_SM_10006detail4scan20DeviceScanInitKernelINS0_13ScanTileStateIiLb1EEEEEvT_i_param_1];
	cvta.to.global.u64 	%rd1, %rd2;
	mov.u32 	%r1, %ctaid.x;
	mov.u32 	%r5, %ntid.x;
	mov.u32 	%r2, %tid.x;
	mad.lo.s32 	%r3, %r1, %r5, %r2;
	setp.ge.s32 	%p1, %r3, %r4;
	@%p1 bra 	$L__BB13_2;
	mul.wide.s32 	%rd3, %r3, 8;
	add.s64 	%rd4, %rd1, %rd3;
	mov.b32 	%r6, 0;
	mov.b32 	%r7, 99;
	st.global.v2.u32 	[%rd4+256], {%r7, %r6};
$L__BB13_2:
	setp.ne.s32 	%p2, %r1, 0;
	setp.gt.u32 	%p3, %r2, 31;
	or.pred  	%p4, %p2, %p3;
	@%p4 bra 	$L__BB13_4;
	mul.wide.u32 	%rd5, %r2, 8;
	add.s64 	%rd6, %rd1, %rd5;
	mov.b32 	%r9, 0;
	st.global.v2.u32 	[%rd6], {%r9, %r9};
$L__BB13_4:
	ret;

}
	// .globl	_ZN3cub18CUB_300001_SM_10006detail4scan16DeviceScanKernelINS2_10policy_hubIiiijN4cuda3std3__44plusIvEEE10Policy1000EN6thrust24THRUST_300001_SM_1000_NS6detail15normal_iteratorINSD_10device_ptrIiEEEESI_NS0_13ScanTileStateIiLb1EEES9_NS1_10InputValueIiPiEEjiLb0EiEEvT0_T1_T2_iT3_T4_T5_
.visible .entry _ZN3cub18CUB_300001_SM_10006detail4scan16DeviceScanKernelINS2_10policy_hubIiiijN4cuda3std3__44plusIvEEE10Policy1000EN6thrust24THRUST_300001_SM_1000_NS6detail15normal_iteratorINSD_10device_ptrIiEEEESI_NS0_13ScanTileStateIiLb1EEES9_NS1_10InputValueIiPiEEjiLb0EiEEvT0_T1_T2_iT3_T4_T5_(
	.param .align 8 .b8 _ZN3cub18CUB_300001_SM_10006detail4scan16DeviceScanKernelINS2_10policy_hubIiiijN4cuda3std3__44plusIvEEE10Policy1000EN6thrust24THRUST_300001_SM_1000_NS6detail15normal_iteratorINSD_10device_ptrIiEEEESI_NS0_13ScanTileStateIiLb1EEES9_NS1_10InputValueIiPiEEjiLb0EiEEvT0_T1_T2_iT3_T4_T5__param_0[8],
	.param .align 8 .b8 _ZN3cub18CUB_300001_SM_10006detail4scan16DeviceScanKernelINS2_10policy_hubIiiijN4cuda3std3__44plusIvEEE10Policy1000EN6thrust24THRUST_300001_SM_1000_NS6detail15normal_iteratorINSD_10device_ptrIiEEEESI_NS0_13ScanTileStateIiLb1EEES9_NS1_10InputValueIiPiEEjiLb0EiEEvT0_T1_T2_iT3_T4_T5__param_1[8],
	.param .align 8 .b8 _ZN3cub18CUB_300001_SM_10006detail4scan16DeviceScanKernelINS2_10policy_hubIiiijN4cuda3std3__44plusIvEEE10Policy1000EN6thrust24THRUST_300001_SM_1000_NS6detail15normal_iteratorINSD_10device_ptrIiEEEESI_NS0_13ScanTileStateIiLb1EEES9_NS1_10InputValueIiPiEEjiLb0EiEEvT0_T1_T2_iT3_T4_T5__param_2[8],
	.param .u32 _ZN3cub18CUB_300001_SM_10006detail4scan16DeviceScanKernelINS2_10policy_hubIiiijN4cuda3std3__44plusIvEEE10Policy1000EN6thrust24THRUST_300001_SM_1000_NS6detail15normal_iteratorINSD_10device_ptrIiEEEESI_NS0_13ScanTileStateIiLb1EEES9_NS1_10InputValueIiPiEEjiLb0EiEEvT0_T1_T2_iT3_T4_T5__param_3,
	.param .align 1 .b8 _ZN3cub18CUB_300001_SM_10006detail4scan16DeviceScanKernelINS2_10policy_hubIiiijN4cuda3std3__44plusIvEEE10Policy1000EN6thrust24THRUST_300001_SM_1000_NS6detail15normal_iteratorINSD_10device_ptrIiEEEESI_NS0_13ScanTileStateIiLb1EEES9_NS1_10InputValueIiPiEEjiLb0EiEEvT0_T1_T2_iT3_T4_T5__param_4[1],
	.param .align 8 .b8 _ZN3cub18CUB_300001_SM_10006detail4scan16DeviceScanKernelINS2_10policy_hubIiiijN4cuda3std3__44plusIvEEE10Policy1000EN6thrust24THRUST_300001_SM_1000_NS6detail15normal_iteratorINSD_10device_ptrIiEEEESI_NS0_13ScanTileStateIiLb1EEES9_NS1_10InputValueIiPiEEjiLb0EiEEvT0_T1_T2_iT3_T4_T5__param_5[16],
	.param .u32 _ZN3cub18CUB_300001_SM_10006detail4scan16DeviceScanKernelINS2_10policy_hubIiiijN4cuda3std3__44plusIvEEE10Policy1000EN6thrust24THRUST_300001_SM_1000_NS6detail15normal_iteratorINSD_10device_ptrIiEEEESI_NS0_13ScanTileStateIiLb1EEES9_NS1_10InputValueIiPiEEjiLb0EiEEvT0_T1_T2_iT3_T4_T5__param_6
)
.maxntid 384
{
	.reg .pred 	%p<160>;
	.reg .b16 	%rs<3>;
	.reg .b32 	%r<1050>;
	.reg .b64 	%rd<58>;
	// demoted variable
	.shared .align 16 .b8 _ZZN3cub18CUB_300001_SM_10006detail4scan16DeviceScanKernelINS2_10policy_hubIiiijN4cuda3std3__44plusIvEEE10Policy1000EN6thrust24THRUST_300001_SM_1000_NS6detail15normal_iteratorINSD_10device_ptrIiEEEESI_NS0_13ScanTileStateIiLb1EEES9_NS1_10InputValueIiPiEEjiLb0EiEEvT0_T1_T2_iT3_T4_T5_E12temp_storage[33808];
	ld.param.u32 	%r239, [_ZN3cub18CUB_300001_SM_10006detail4scan16DeviceScanKernelINS2_10policy_hubIiiijN4cuda3std3__44plusIvEEE10Policy1000EN6thrust24THRUST_300001_SM_1000_NS6detail15normal_iteratorINSD_10device_ptrIiEEEESI_NS0_13ScanTileStateIiLb1EEES9_NS1_10InputValueIiPiEEjiLb0EiEEvT0_T1_T2_iT3_T4_T5__param_5];
	bfe.u32 	%r240, %r239, 0, 8;
	cvt.u16.u32 	%rs1, %r240;
	and.b16  	%rs2, %rs1, 255;
	ld.param.u64 	%rd16, [_ZN3cub18CUB_300001_SM_10006detail4scan16DeviceScanKernelINS2_10policy_hubIiiijN4cuda3std3__44plusIvEEE10Policy1000EN6thrust24THRUST_300001_SM_1000_NS6detail15normal_iteratorINSD_10device_ptrIiEEEESI_NS0_13ScanTileStateIiLb1EEES9_NS1_10InputValueIiPiEEjiLb0EiEEvT0_T1_T2_iT3_T4_T5__param_2];
	ld.param.u64 	%rd15, [_ZN3cub18CUB_300001_SM_10006detail4scan16DeviceScanKernelINS2_10policy_hubIiiijN4cuda3std3__44plusIvEEE10Policy1000EN6thrust24THRUST_300001_SM_1000_NS6detail15normal_iteratorINSD_10device_ptrIiEEEESI_NS0_13ScanTileStateIiLb1EEES9_NS1_10InputValueIiPiEEjiLb0EiEEvT0_T1_T2_iT3_T4_T5__param_1];
	ld.param.u64 	%rd14, [_ZN3cub18CUB_300001_SM_10006detail4scan16DeviceScanKernelINS2_10policy_hubIiiijN4cuda3std3__44plusIvEEE10Policy1000EN6thrust24THRUST_300001_SM_1000_NS6detail15normal_iteratorINSD_10device_ptrIiEEEESI_NS0_13ScanTileStateIiLb1EEES9_NS1_10InputValueIiPiEEjiLb0EiEEvT0_T1_T2_iT3_T4_T5__param_0];
	ld.param.u64 	%rd1, [_ZN3cub18CUB_300001_SM_10006detail4scan16DeviceScanKernelINS2_10policy_hubIiiijN4cuda3std3__44plusIvEEE10Policy1000EN6thrust24THRUST_300001_SM_1000_NS6detail15normal_iteratorINSD_10device_ptrIiEEEESI_NS0_13ScanTileStateIiLb1EEES9_NS1_10InputValueIiPiEEjiLb0EiEEvT0_T1_T2_iT3_T4_T5__param_5+8];
	ld.param.u32 	%r238, [_ZN3cub18CUB_300001_SM_10006detail4scan16DeviceScanKernelINS2_10policy_hubIiiijN4cuda3std3__44plusIvEEE10Policy1000EN6thrust24THRUST_300001_SM_1000_NS6detail15normal_iteratorINSD_10device_ptrIiEEEESI_NS0_13ScanTileStateIiLb1EEES9_NS1_10InputValueIiPiEEjiLb0EiEEvT0_T1_T2_iT3_T4_T5__param_6];
	setp.eq.s16 	%p1, %rs2, 0;
	@%p1 bra 	$L__BB14_2;
	cvta.to.global.u64 	%rd17, %rd1;
	ld.global.u32 	%r997, [%rd17];
	bra.uni 	$L__BB14_3;
$L__BB14_2:
	cvt.u32.u64 	%r997, %rd1;
$L__BB14_3:
	ld.param.u32 	%r995, [_ZN3cub18CUB_300001_SM_10006detail4scan16DeviceScanKernelINS2_10policy_hubIiiijN4cuda3std3__44plusIvEEE10Policy1000EN6thrust24THRUST_300001_SM_1000_NS6detail15normal_iteratorINSD_10device_ptrIiEEEESI_NS0_13ScanTileStateIiLb1EEES9_NS1_10InputValueIiPiEEjiLb0EiEEvT0_T1_T2_iT3_T4_T5__param_3];
	cvta.to.global.u64 	%rd3, %rd14;
	cvta.to.global.u64 	%rd4, %rd15;
	mov.u32 	%r241, %ctaid.x;
	add.s32 	%r998, %r995, %r241;
	mul.lo.s32 	%r5, %r998, 8448;
	sub.s32 	%r6, %r238, %r5;
	setp.lt.u32 	%p2, %r6, 8449;
	@%p2 bra 	$L__BB14_29;
	cvt.u64.u32 	%rd40, %r5;
	mov.u32 	%r7, %tid.x;
	and.b32  	%r640, %r7, 31;
	and.b32  	%r641, %r7, 992;
	mul.lo.s32 	%r642, %r641, 22;
	or.b32  	%r643, %r642, %r640;
	cvt.u64.u32 	%rd41, %r643;
	add.s64 	%rd5, %rd41, %rd40;
	shl.b64 	%rd42, %rd5, 2;
	add.s64 	%rd43, %rd3, %rd42;
	ld.global.u32 	%r644, [%rd43];
	ld.global.u32 	%r645, [%rd43+128];
	ld.global.u32 	%r646, [%rd43+256];
	ld.global.u32 	%r647, [%rd43+384];
	ld.global.u32 	%r648, [%rd43+512];
	ld.global.u32 	%r649, [%rd43+640];
	ld.global.u32 	%r650, [%rd43+768];
	ld.global.u32 	%r651, [%rd43+896];
	ld.global.u32 	%r652, [%rd43+1024];
	ld.global.u32 	%r653, [%rd43+1152];
	ld.global.u32 	%r654, [%rd43+1280];
	ld.global.u32 	%r655, [%rd43+1408];
	ld.global.u32 	%r656, [%rd43+1536];
	ld.global.u32 	%r657, [%rd43+1664];
	ld.global.u32 	%r658, [%rd43+1792];
	ld.global.u32 	%r659, [%rd43+1920];
	ld.global.u32 	%r660, [%rd43+2048];
	ld.global.u32 	%r661, [%rd43+2176];
	ld.global.u32 	%r662, [%rd43+2304];
	ld.global.u32 	%r663, [%rd43+2432];
	ld.global.u32 	%r664, [%rd43+2560];
	ld.global.u32 	%r665, [%rd43+2688];
	// begin inline asm
	mov.u32 %r639, %laneid;
	// end inline asm
	shr.u32 	%r9, %r7, 5;
	mad.lo.s32 	%r666, %r9, 704, %r639;
	shl.b32 	%r667, %r666, 2;
	mov.u32 	%r668, _ZZN3cub18CUB_300001_SM_10006detail4scan16DeviceScanKernelINS2_10policy_hubIiiijN4cuda3std3__44plusIvEEE10Policy1000EN6thrust24THRUST_300001_SM_1000_NS6detail15normal_iteratorINSD_10device_ptrIiEEEESI_NS0_13ScanTileStateIiLb1EEES9_NS1_10InputValueIiPiEEjiLb0EiEEvT0_T1_T2_iT3_T4_T5_E12temp_storage;
	add.s32 	%r10, %r668, %r667;
	st.shared.u32 	[%r10], %r644;
	st.shared.u32 	[%r10+128], %r645;
	st.shared.u32 	[%r10+256], %r646;
	st.shared.u32 	[%r10+384], %r647;
	st.shared.u32 	[%r10+512], %r648;
	st.shared.u32 	[%r10+640], %r649;
	st.shared.u32 	[%r10+768], %r650;
	st.shared.u32 	[%r10+896], %r651;
	st.shared.u32 	[%r10+1024], %r652;
	st.shared.u32 	[%r10+1152], %r653;
	st.shared.u32 	[%r10+1280], %r654;
	st.shared.u32 	[%r10+1408], %r655;
	st.shared.u32 	[%r10+1536], %r656;
	st.shared.u32 	[%r10+1664], %r657;
	st.shared.u32 	[%r10+1792], %r658;
	st.shared.u32 	[%r10+1920], %r659;
	st.shared.u32 	[%r10+2048], %r660;
	st.shared.u32 	[%r10+2176], %r661;
	st.shared.u32 	[%r10+2304], %r662;
	st.shared.u32 	[%r10+2432], %r663;
	st.shared.u32 	[%r10+2560], %r664;
	st.shared.u32 	[%r10+2688], %r665;
	bar.warp.sync 	-1;
	mad.lo.s32 	%r11, %r639, 84, %r10;
	ld.shared.v2.u32 	{%r12, %r13}, [%r11];
	ld.shared.v2.u32 	{%r14, %r15}, [%r11+8];
	ld.shared.v2.u32 	{%r16, %r17}, [%r11+16];
	ld.shared.v2.u32 	{%r18, %r19}, [%r11+24];
	ld.shared.v2.u32 	{%r20, %r21}, [%r11+32];
	ld.shared.v2.u32 	{%r22, %r23}, [%r11+40];
	ld.shared.v2.u32 	{%r24, %r25}, [%r11+48];
	ld.shared.v2.u32 	{%r26, %r27}, [%r11+56];
	ld.shared.v2.u32 	{%r28, %r29}, [%r11+64];
	ld.shared.v2.u32 	{%r30, %r31}, [%r11+72];
	ld.shared.v2.u32 	{%r32, %r33}, [%r11+80];
	bar.sync 	0;
	setp.ne.s32 	%p104, %r998, 0;
	@%p104 bra 	$L__BB14_9;
	add.s32 	%r890, %r13, %r12;
	add.s32 	%r891, %r14, %r890;
	add.s32 	%r892, %r15, %r891;
	add.s32 	%r893, %r16, %r892;
	add.s32 	%r894, %r17, %r893;
	add.s32 	%r895, %r18, %r894;
	add.s32 	%r896, %r19, %r895;
	add.s32 	%r897, %r20, %r896;
	add.s32 	%r898, %r21, %r897;
	add.s32 	%r899, %r22, %r898;
	add.s32 	%r900, %r23, %r899;
	add.s32 	%r901, %r24, %r900;
	add.s32 	%r902, %r25, %r901;
	add.s32 	%r903, %r26, %r902;
	add.s32 	%r904, %r27, %r903;
	add.s32 	%r905, %r28, %r904;
	add.s32 	%r906, %r29, %r905;
	add.s32 	%r907, %r30, %r906;
	add.s32 	%r908, %r31, %r907;
	add.s32 	%r909, %r32, %r908;
	add.s32 	%r864, %r33, %r909;
	mov.b32 	%r862, 1;
	mov.b32 	%r887, 0;
	mov.b32 	%r889, -1;
	// begin inline asm
	{  .reg .s32 r0;  .reg .pred p;  shfl.sync.up.b32 r0|p, %r864, %r862, %r887, %r889;  @p add.s32 r0, r0, %r864;  mov.s32 %r860, r0;}
	// end inline asm
	mov.b32 	%r868, 2;
	// begin inline asm
	{  .reg .s32 r0;  .reg .pred p;  shfl.sync.up.b32 r0|p, %r860, %r868, %r887, %r889;  @p add.s32 r0, r0, %r860;  mov.s32 %r866, r0;}
	// end inline asm
	mov.b32 	%r874, 4;
	// begin inline asm
	{  .reg .s32 r0;  .reg .pred p;  shfl.sync.up.b32 r0|p, %r866, %r874, %r887, %r889;  @p add.s32 r0, r0, %r866;  mov.s32 %r872, r0;}
	// end inline asm
	mov.b32 	%r880, 8;
	// begin inline asm
	{  .reg .s32 r0;  .reg .pred p;  shfl.sync.up.b32 r0|p, %r872, %r880, %r887, %r889;  @p add.s32 r0, r0, %r872;  mov.s32 %r878, r0;}
	// end inline asm
	mov.b32 	%r886, 16;
	// begin inline asm
	{  .reg .s32 r0;  .reg .pred p;  shfl.sync.up.b32 r0|p, %r878, %r886, %r887, %r889;  @p add.s32 r0, r0, %r878;  mov.s32 %r884, r0;}
	// end inline asm
	setp.ne.s32 	%p146, %r639, 31;
	@%p146 bra 	$L__BB14_7;
	shl.b32 	%r910, %r9, 2;
	add.s32 	%r912, %r668, %r910;
	st.shared.u32 	[%r912+16], %r884;
$L__BB14_7:
	bar.sync 	0;
	ld.shared.v4.u32 	{%r913, %r914, %r915, %r916}, [_ZZN3cub18CUB_300001_SM_10006detail4scan16DeviceScanKernelINS2_10policy_hubIiiijN4cuda3std3__44plusIvEEE10Policy1000EN6thrust24THRUST_300001_SM_1000_NS6detail15normal_iteratorINSD_10device_ptrIiEEEESI_NS0_13ScanTileStateIiLb1EEES9_NS1_10InputValueIiPiEEjiLb0EiEEvT0_T1_T2_iT3_T4_T5_E12temp_storage+16];
	add.s32 	%r917, %r914, %r913;
	setp.eq.s32 	%p147, %r9, 2;
	selp.b32 	%r918, %r917, %r913, %p147;
	add.s32 	%r919, %r917, %r915;
	setp.eq.s32 	%p148, %r9, 3;
	selp.b32 	%r920, %r919, %r918, %p148;
	add.s32 	%r921, %r919, %r916;
	setp.eq.s32 	%p149, %r9, 4;
	selp.b32 	%r922, %r921, %r920, %p149;
	ld.shared.v4.u32 	{%r923, %r924, %r925, %r926}, [_ZZN3cub18CUB_300001_SM_10006detail4scan16DeviceScanKernelINS2_10policy_hubIiiijN4cuda3std3__44plusIvEEE10Policy1000EN6thrust24THRUST_300001_SM_1000_NS6detail15normal_iteratorINSD_10device_ptrIiEEEESI_NS0_13ScanTileStateIiLb1EEES9_NS1_10InputValueIiPiEEjiLb0EiEEvT0_T1_T2_iT3_T4_T5_E12temp_storage+32];
	add.s32 	%r927, %r921, %r923;
	setp.eq.s32 	%p150, %r9, 5;
	selp.b32 	%r928, %r927, %r922, %p150;
	add.s32 	%r929, %r927, %r924;
	setp.eq.s32 	%p151, %r9, 6;
	selp.b32 	%r930, %r929, %r928, %p151;
	add.s32 	%r931, %r929, %r925;
	setp.eq.s32 	%p152, %r9, 7;
	selp.b32 	%r932, %r931, %r930, %p152;
	add.s32 	%r933, %r931, %r926;
	setp.eq.s32 	%p153, %r9, 8;
	selp.b32 	%r934, %r933, %r932, %p153;
	ld.shared.v4.u32 	{%r935, %r936, %r937, %r938}, [_ZZN3cub18CUB_300001_SM_10006detail4scan16DeviceScanKernelINS2_10policy_hubIiiijN4cuda3std3__44plusIvEEE10Policy1000EN6thrust24THRUST_300001_SM_1000_NS6detail15normal_iteratorINSD_10device_ptrIiEEEESI_NS0_13ScanTileStateIiLb1EEES9_NS1_10InputValueIiPiEEjiLb0EiEEvT0_T1_T2_iT3_T4_T5_E12temp_storage+48];
	add.s32 	%r939, %r933, %r935;
	setp.eq.s32 	%p154, %r9, 9;
	selp.b32 	%r940, %r939, %r934, %p154;
	add.s32 	%r941, %r939, %r936;
	setp.eq.s32 	%p155, %r9, 10;
	selp.b32 	%r942, %r941, %r940, %p155;
	add.s32 	%r943, %r941, %r937;
	setp.eq.s32 	%p156, %r9, 11;
	selp.b32 	%r944, %r943, %r942, %p156;
	setp.lt.u32 	%p157, %r7, 32;
	selp.b32 	%r945, 0, %r944, %p157;
	setp.eq.s32 	%p158, %r639, 0;
	sub.s32 	%r946, %r884, %r864;
	selp.b32 	%r947, 0, %r946, %p158;
	add.s32 	%r948, %r947, %r997;
	add.s32 	%r1012, %r948, %r945;
	add.s32 	%r949, %r938, %r997;
	add.s32 	%r37, %r949, %r943;
	setp.ne.s32 	%p159, %r7, 0;
	@%p159 bra 	$L__BB14_28;
	add.s64 	%rd55, %rd16, 256;
	mov.b32 	%r950, 101;
	// begin inline asm
	st.relaxed.gpu.v2.u32 [%rd55], {%r950, %r37};
	// end inline asm
	bra.uni 	$L__BB14_28;
$L__BB14_9:
	add.s32 	%r699, %r13, %r12;
	add.s32 	%r700, %r14, %r699;
	add.s32 	%r701, %r15, %r700;
	add.s32 	%r702, %r16, %r701;
	add.s32 	%r703, %r17, %r702;
	add.s32 	%r704, %r18, %r703;
	add.s32 	%r705, %r19, %r704;
	add.s32 	%r706, %r20, %r705;
	add.s32 	%r707, %r21, %r706;
	add.s32 	%r708, %r22, %r707;
	add.s32 	%r709, %r23, %r708;
	add.s32 	%r710, %r24, %r709;
	add.s32 	%r711, %r25, %r710;
	add.s32 	%r712, %r26, %r711;
	add.s32 	%r713, %r27, %r712;
	add.s32 	%r714, %r28, %r713;
	add.s32 	%r715, %r29, %r714;
	add.s32 	%r716, %r30, %r715;
	add.s32 	%r717, %r31, %r716;
	add.s32 	%r718, %r32, %r717;
	add.s32 	%r673, %r33, %r718;
	mov.b32 	%r671, 1;
	mov.b32 	%r696, 0;
	mov.b32 	%r698, -1;
	// begin inline asm
	{  .reg .s32 r0;  .reg .pred p;  shfl.sync.up.b32 r0|p, %r673, %r671, %r696, %r698;  @p add.s32 r0, r0, %r673;  mov.s32 %r669, r0;}
	// end inline asm
	mov.b32 	%r677, 2;
	// begin inline asm
	{  .reg .s32 r0;  .reg .pred p;  shfl.sync.up.b32 r0|p, %r669, %r677, %r696, %r698;  @p add.s32 r0, r0, %r669;  mov.s32 %r675, r0;}
	// end inline asm
	mov.b32 	%r683, 4;
	// begin inline asm
	{  .reg .s32 r0;  .reg .pred p;  shfl.sync.up.b32 r0|p, %r675, %r683, %r696, %r698;  @p add.s32 r0, r0, %r675;  mov.s32 %r681, r0;}
	// end inline asm
	mov.b32 	%r689, 8;
	// begin inline asm
	{  .reg .s32 r0;  .reg .pred p;  shfl.sync.up.b32 r0|p, %r681, %r689, %r696, %r698;  @p add.s32 r0, r0, %r681;  mov.s32 %r687, r0;}
	// end inline asm
	mov.b32 	%r695, 16;
	// begin inline asm
	{  .reg .s32 r0;  .reg .pred p;  shfl.sync.up.b32 r0|p, %r687, %r695, %r696, %r698;  @p add.s32 r0, r0, %r687;  mov.s32 %r693, r0;}
	// end inline asm
	setp.ne.s32 	%p105, %r639, 31;
	@%p105 bra 	$L__BB14_11;
	shl.b32 	%r719, %r9, 2;
	add.s32 	%r721, %r668, %r719;
	st.shared.u32 	[%r721+16], %r693;
$L__BB14_11:
	sub.s32 	%r722, %r693, %r673;
	bar.sync 	0;
	ld.shared.v4.u32 	{%r723, %r724, %r725, %r726}, [_ZZN3cub18CUB_300001_SM_10006detail4scan16DeviceScanKernelINS2_10policy_hubIiiijN4cuda3std3__44plusIvEEE10Policy1000EN6thrust24THRUST_300001_SM_1000_NS6detail15normal_iteratorINSD_10device_ptrIiEEEESI_NS0_13ScanTileStateIiLb1EEES9_NS1_10InputValueIiPiEEjiLb0EiEEvT0_T1_T2_iT3_T4_T5_E12temp_storage+16];
	add.s32 	%r727, %r724, %r723;
	setp.eq.s32 	%p106, %r9, 2;
	selp.b32 	%r728, %r727, %r723, %p106;
	add.s32 	%r729, %r727, %r725;
	setp.eq.s32 	%p107, %r9, 3;
	selp.b32 	%r730, %r729, %r728, %p107;
	add.s32 	%r731, %r729, %r726;
	setp.eq.s32 	%p108, %r9, 4;
	selp.b32 	%r732, %r731, %r730, %p108;
	ld.shared.v4.u32 	{%r733, %r734, %r735, %r736}, [_ZZN3cub18CUB_300001_SM_10006detail4scan16DeviceScanKernelINS2_10policy_hubIiiijN4cuda3std3__44plusIvEEE10Policy1000EN6thrust24THRUST_300001_SM_1000_NS6detail15normal_iteratorINSD_10device_ptrIiEEEESI_NS0_13ScanTileStateIiLb1EEES9_NS1_10InputValueIiPiEEjiLb0EiEEvT0_T1_T2_iT3_T4_T5_E12temp_storage+32];
	add.s32 	%r737, %r731, %r733;
	setp.eq.s32 	%p109, %r9, 5;
	selp.b32 	%r738, %r737, %r732, %p109;
	add.s32 	%r739, %r737, %r734;
	setp.eq.s32 	%p110, %r9, 6;
	selp.b32 	%r740, %r739, %r738, %p110;
	add.s32 	%r741, %r739, %r735;
	setp.eq.s32 	%p111, %r9, 7;
	selp.b32 	%r742, %r741, %r740, %p111;
	add.s32 	%r743, %r741, %r736;
	setp.eq.s32 	%p112, %r9, 8;
	selp.b32 	%r744, %r743, %r742, %p112;
	ld.shared.v4.u32 	{%r745, %r746, %r747, %r748}, [_ZZN3cub18CUB_300001_SM_10006detail4scan16DeviceScanKernelINS2_10policy_hubIiiijN4cuda3std3__44plusIvEEE10Policy1000EN6thrust24THRUST_300001_SM_1000_NS6detail15normal_iteratorINSD_10device_ptrIiEEEESI_NS0_13ScanTileStateIiLb1EEES9_NS1_10InputValueIiPiEEjiLb0EiEEvT0_T1_T2_iT3_T4_T5_E12temp_storage+48];
	add.s32 	%r749, %r743, %r745;
	setp.eq.s32 	%p113, %r9, 9;
	selp.b32 	%r750, %r749, %r744, %p113;
	add.s32 	%r751, %r749, %r746;
	setp.eq.s32 	%p114, %r9, 10;
	selp.b32 	%r752, %r751, %r750, %p114;
	add.s32 	%r753, %r751, %r747;
	setp.eq.s32 	%p115, %r9, 11;
	selp.b32 	%r754, %r753, %r752, %p115;
	add.s32 	%r40, %r753, %r748;
	setp.gt.u32 	%p116, %r7, 31;
	setp.lt.u32 	%p117, %r7, 32;
	setp.eq.s32 	%p118, %r639, 0;
	selp.b32 	%r755, 0, %r722, %p118;
	add.s32 	%r1011, %r754, %r755;
	selp.b32 	%r42, %r722, %r1011, %p117;
	@%p116 bra 	$L__BB14_27;
	setp.ne.s32 	%p119, %r7, 0;
	mul.wide.s32 	%rd44, %r998, 8;
	add.s64 	%rd6, %rd16, %rd44;
	@%p119 bra 	$L__BB14_14;
	st.shared.u32 	[_ZZN3cub18CUB_300001_SM_10006detail4scan16DeviceScanKernelINS2_10policy_hubIiiijN4cuda3std3__44plusIvEEE10Policy1000EN6thrust24THRUST_300001_SM_1000_NS6detail15normal_iteratorINSD_10device_ptrIiEEEESI_NS0_13ScanTileStateIiLb1EEES9_NS1_10InputValueIiPiEEjiLb0EiEEvT0_T1_T2_iT3_T4_T5_E12temp_storage+12], %r40;
	add.s64 	%rd45, %rd6, 256;
	mov.b32 	%r756, 100;
	// begin inline asm
	st.relaxed.gpu.v2.u32 [%rd45], {%r756, %r40};
	// end inline asm
$L__BB14_14:
	not.b32 	%r762, %r7;
	add.s32 	%r1006, %r998, %r762;
	mov.b32 	%r758, 830;
	// begin inline asm
	nanosleep.u32 %r758;
	// end inline asm
	mul.wide.s32 	%rd47, %r1006, 8;
	add.s64 	%rd48, %rd16, %rd47;
	add.s64 	%rd46, %rd48, 256;
	// begin inline asm
	ld.relaxed.gpu.v2.u32 {%r1008, %r1000}, [%rd46];
	// end inline asm
	mov.b32 	%r1001, 952;
$L__BB14_15:
	setp.eq.s32 	%p120, %r1008, 99;
	mov.b32 	%r763, -1;
	vote.sync.any.pred 	%p121, %p120, %r763;
	not.pred 	%p122, %p121;
	@%p122 bra 	$L__BB14_17;
	mul.lo.s32 	%r858, %r998, 16807;
	and.b32  	%r998, %r858, 2147483647;
	add.s32 	%r859, %r1001, 1;
	rem.u32 	%r855, %r998, %r859;
	// begin inline asm
	nanosleep.u32 %r855;
	// end inline asm
	shr.u32 	%r1001, %r1001, 1;
	// begin inline asm
	ld.relaxed.gpu.v2.u32 {%r1008, %r1000}, [%rd46];
	// end inline asm
	bra.uni 	$L__BB14_15;
$L__BB14_17:
	setp.eq.s32 	%p123, %r1008, 101;
	mov.b32 	%r790, -1;
	vote.sync.ballot.b32 	%r792, %p123, %r790;
	// begin inline asm
	mov.u32 %r765, %lanemask_ge;
	// end inline asm
	and.b32  	%r793, %r792, %r765;
	or.b32  	%r794, %r793, -2147483648;
	add.s32 	%r795, %r794, -1;
	not.b32 	%r796, %r794;
	and.b32  	%r797, %r796, %r795;
	popc.b32 	%r769, %r797;
	mov.b32 	%r768, 1;
	// begin inline asm
	shfl.sync.down.b32 %r766, %r1000, %r768, %r769, %r790;
	// end inline asm
	setp.lt.s32 	%p125, %r639, %r769;
	selp.b32 	%r798, %r766, 0, %p125;
	add.s32 	%r772, %r798, %r1000;
	mov.b32 	%r773, 2;
	// begin inline asm
	shfl.sync.down.b32 %r771, %r772, %r773, %r769, %r790;
	// end inline asm
	add.s32 	%r57, %r639, 2;
	setp.gt.s32 	%p126, %r57, %r769;
	selp.b32 	%r799, 0, %r771, %p126;
	add.s32 	%r777, %r772, %r799;
	mov.b32 	%r778, 4;
	// begin inline asm
	shfl.sync.down.b32 %r776, %r777, %r778, %r769, %r790;
	// end inline asm
	add.s32 	%r58, %r639, 4;
	setp.gt.s32 	%p127, %r58, %r769;
	selp.b32 	%r800, 0, %r776, %p127;
	add.s32 	%r782, %r777, %r800;
	mov.b32 	%r783, 8;
	// begin inline asm
	shfl.sync.down.b32 %r781, %r782, %r783, %r769, %r790;
	// end inline asm
	add.s32 	%r59, %r639, 8;
	setp.gt.s32 	%p128, %r59, %r769;
	selp.b32 	%r801, 0, %r781, %p128;
	add.s32 	%r787, %r782, %r801;
	mov.b32 	%r788, 16;
	// begin inline asm
	shfl.sync.down.b32 %r786, %r787, %r788, %r769, %r790;
	// end inline asm
	add.s32 	%r60, %r639, 16;
	setp.gt.s32 	%p129, %r60, %r769;
	selp.b32 	%r802, 0, %r786, %p129;
	add.s32 	%r1005, %r787, %r802;
	add.s64 	%rd8, %rd16, 256;
	mov.b32 	%r1002, 952;
$L__BB14_18:
	setp.ne.s32 	%p130, %r1008, 101;
	mov.b32 	%r803, -1;
	vote.sync.all.pred 	%p131, %p130, %r803;
	not.pred 	%p132, %p131;
	@%p132 bra 	$L__BB14_23;
	shr.u32 	%r1002, %r1002, 1;
	mul.wide.s32 	%rd51, %r1006, 8;
	add.s64 	%rd52, %rd8, %rd51;
	add.s64 	%rd50, %rd52, -256;
	// begin inline asm
	ld.relaxed.gpu.v2.u32 {%r1008, %r1009}, [%rd50];
	// end inline asm
	mov.u32 	%r1010, %r1002;
$L__BB14_20:
	setp.eq.s32 	%p136, %r1008, 99;
	mov.b32 	%r811, -1;
	vote.sync.any.pred 	%p137, %p136, %r811;
	not.pred 	%p138, %p137;
	@%p138 bra 	$L__BB14_22;
	mul.lo.s32 	%r853, %r998, 16807;
	and.b32  	%r998, %r853, 2147483647;
	add.s32 	%r854, %r1010, 1;
	rem.u32 	%r850, %r998, %r854;
	// begin inline asm
	nanosleep.u32 %r850;
	// end inline asm
	shr.u32 	%r1010, %r1010, 1;
	// begin inline asm
	ld.relaxed.gpu.v2.u32 {%r1008, %r1009}, [%rd50];
	// end inline asm
	bra.uni 	$L__BB14_20;
$L__BB14_22:
	setp.eq.s32 	%p139, %r1008, 101;
	mov.b32 	%r837, -1;
	vote.sync.ballot.b32 	%r838, %p139, %r837;
	and.b32  	%r839, %r838, %r765;
	or.b32  	%r840, %r839, -2147483648;
	add.s32 	%r841, %r840, -1;
	not.b32 	%r842, %r840;
	and.b32  	%r843, %r842, %r841;
	popc.b32 	%r816, %r843;
	mov.b32 	%r815, 1;
	// begin inline asm
	shfl.sync.down.b32 %r813, %r1009, %r815, %r816, %r837;
	// end inline asm
	setp.lt.s32 	%p141, %r639, %r816;
	selp.b32 	%r844, %r813, 0, %p141;
	add.s32 	%r819, %r844, %r1009;
	mov.b32 	%r820, 2;
	// begin inline asm
	shfl.sync.down.b32 %r818, %r819, %r820, %r816, %r837;
	// end inline asm
	setp.gt.s32 	%p142, %r57, %r816;
	selp.b32 	%r845, 0, %r818, %p142;
	add.s32 	%r824, %r819, %r845;
	mov.b32 	%r825, 4;
	// begin inline asm
	shfl.sync.down.b32 %r823, %r824, %r825, %r816, %r837;
	// end inline asm
	setp.gt.s32 	%p143, %r58, %r816;
	selp.b32 	%r846, 0, %r823, %p143;
	add.s32 	%r829, %r824, %r846;
	mov.b32 	%r830, 8;
	// begin inline asm
	shfl.sync.down.b32 %r828, %r829, %r830, %r816, %r837;
	// end inline asm
	setp.gt.s32 	%p144, %r59, %r816;
	selp.b32 	%r847, 0, %r828, %p144;
	add.s32 	%r834, %r829, %r847;
	mov.b32 	%r835, 16;
	// begin inline asm
	shfl.sync.down.b32 %r833, %r834, %r835, %r816, %r837;
	// end inline asm
	setp.gt.s32 	%p145, %r60, %r816;
	selp.b32 	%r848, 0, %r833, %p145;
	add.s32 	%r849, %r848, %r1005;
	add.s32 	%r1005, %r849, %r834;
	add.s32 	%r1006, %r1006, -32;
	bra.uni 	$L__BB14_18;
$L__BB14_23:
	@%p119 bra 	$L__BB14_25;
	add.s32 	%r806, %r1005, %r40;
	add.s64 	%rd49, %rd6, 256;
	mov.b32 	%r805, 101;
	// begin inline asm
	st.relaxed.gpu.v2.u32 [%rd49], {%r805, %r806};
	// end inline asm
	st.shared.u32 	[_ZZN3cub18CUB_300001_SM_10006detail4scan16DeviceScanKernelINS2_10policy_hubIiiijN4cuda3std3__44plusIvEEE10Policy1000EN6thrust24THRUST_300001_SM_1000_NS6detail15normal_iteratorINSD_10device_ptrIiEEEESI_NS0_13ScanTileStateIiLb1EEES9_NS1_10InputValueIiPiEEjiLb0EiEEvT0_T1_T2_iT3_T4_T5_E12temp_storage+4], %r1005;
	st.shared.u32 	[_ZZN3cub18CUB_300001_SM_10006detail4scan16DeviceScanKernelINS2_10policy_hubIiiijN4cuda3std3__44plusIvEEE10Policy1000EN6thrust24THRUST_300001_SM_1000_NS6detail15normal_iteratorINSD_10device_ptrIiEEEESI_NS0_13ScanTileStateIiLb1EEES9_NS1_10InputValueIiPiEEjiLb0EiEEvT0_T1_T2_iT3_T4_T5_E12temp_storage+8], %r806;
$L__BB14_25:
	setp.ne.s32 	%p134, %r639, 0;
	mov.u32 	%r1011, %r42;
	@%p134 bra 	$L__BB14_27;
	st.shared.u32 	[_ZZN3cub18CUB_300001_SM_10006detail4scan16DeviceScanKernelINS2_10policy_hubIiiijN4cuda3std3__44plusIvEEE10Policy1000EN6thrust24THRUST_300001_SM_1000_NS6detail15normal_iteratorINSD_10device_ptrIiEEEESI_NS0_13ScanTileStateIiLb1EEES9_NS1_10InputValueIiPiEEjiLb0EiEEvT0_T1_T2_iT3_T4_T5_E12temp_storage+76], %r1005;
	mov.u32 	%r1011, %r1005;
$L__BB14_27:
	bar.sync 	0;
	setp.eq.s32 	%p135, %r7, 0;
	ld.shared.u32 	%r807, [_ZZN3cub18CUB_300001_SM_10006detail4scan16DeviceScanKernelINS2_10policy_hubIiiijN4cuda3std3__44plusIvEEE10Policy1000EN6thrust24THRUST_300001_SM_1000_NS6detail15normal_iteratorINSD_10device_ptrIiEEEESI_NS0_13ScanTileStateIiLb1EEES9_NS1_10InputValueIiPiEEjiLb0EiEEvT0_T1_T2_iT3_T4_T5_E12temp_storage+76];
	selp.b32 	%r808, 0, %r807, %p135;
	add.s32 	%r1012, %r808, %r1011;
$L__BB14_28:
	add.s32 	%r952, %r1012, %r12;
	add.s32 	%r953, %r13, %r952;
	add.s32 	%r954, %r14, %r953;
	add.s32 	%r955, %r15, %r954;
	add.s32 	%r956, %r16, %r955;
	add.s32 	%r957, %r17, %r956;
	add.s32 	%r958, %r18, %r957;
	add.s32 	%r959, %r19, %r958;
	add.s32 	%r960, %r20, %r959;
	add.s32 	%r961, %r21, %r960;
	add.s32 	%r962, %r22, %r961;
	add.s32 	%r963, %r23, %r962;
	add.s32 	%r964, %r24, %r963;
	add.s32 	%r965, %r25, %r964;
	add.s32 	%r966, %r26, %r965;
	add.s32 	%r967, %r27, %r966;
	add.s32 	%r968, %r28, %r967;
	add.s32 	%r969, %r29, %r968;
	add.s32 	%r970, %r30, %r969;
	add.s32 	%r971, %r31, %r970;
	add.s32 	%r972, %r32, %r971;
	bar.sync 	0;
	st.shared.v2.u32 	[%r11], {%r1012, %r952};
	st.shared.v2.u32 	[%r11+8], {%r953, %r954};
	st.shared.v2.u32 	[%r11+16], {%r955, %r956};
	st.shared.v2.u32 	[%r11+24], {%r957, %r958};
	st.shared.v2.u32 	[%r11+32], {%r959, %r960};
	st.shared.v2.u32 	[%r11+40], {%r961, %r962};
	st.shared.v2.u32 	[%r11+48], {%r963, %r964};
	st.shared.v2.u32 	[%r11+56], {%r965, %r966};
	st.shared.v2.u32 	[%r11+64], {%r967, %r968};
	st.shared.v2.u32 	[%r11+72], {%r969, %r970};
	st.shared.v2.u32 	[%r11+80], {%r971, %r972};
	bar.warp.sync 	-1;
	ld.shared.u32 	%r973, [%r10];
	ld.shared.u32 	%r974, [%r10+128];
	ld.shared.u32 	%r975, [%r10+256];
	ld.shared.u32 	%r976, [%r10+384];
	ld.shared.u32 	%r977, [%r10+512];
	ld.shared.u32 	%r978, [%r10+640];
	ld.shared.u32 	%r979, [%r10+768];
	ld.shared.u32 	%r980, [%r10+896];
	ld.shared.u32 	%r981, [%r10+1024];
	ld.shared.u32 	%r982, [%r10+1152];
	ld.shared.u32 	%r983, [%r10+1280];
	ld.shared.u32 	%r984, [%r10+1408];
	ld.shared.u32 	%r985, [%r10+1536];
	ld.shared.u32 	%r986, [%r10+1664];
	ld.shared.u32 	%r987, [%r10+1792];
	ld.shared.u32 	%r988, [%r10+1920];
	ld.shared.u32 	%r989, [%r10+2048];
	ld.shared.u32 	%r990, [%r10+2176];
	ld.shared.u32 	%r991, [%r10+2304];
	ld.shared.u32 	%r992, [%r10+2432];
	ld.shared.u32 	%r993, [%r10+2560];
	ld.shared.u32 	%r994, [%r10+2688];
	add.s64 	%rd57, %rd4, %rd42;
	st.global.u32 	[%rd57], %r973;
	st.global.u32 	[%rd57+128], %r974;
	st.global.u32 	[%rd57+256], %r975;
	st.global.u32 	[%rd57+384], %r976;
	st.global.u32 	[%rd57+512], %r977;
	st.global.u32 	[%rd57+640], %r978;
	st.global.u32 	[%rd57+768], %r979;
	st.global.u32 	[%rd57+896], %r980;
	st.global.u32 	[%rd57+1024], %r981;
	st.global.u32 	[%rd57+1152], %r982;
	st.global.u32 	[%rd57+1280], %r983;
	st.global.u32 	[%rd57+1408], %r984;
	st.global.u32 	[%rd57+1536], %r985;
	st.global.u32 	[%rd57+1664], %r986;
	st.global.u32 	[%rd57+1792], %r987;
	st.global.u32 	[%rd57+1920], %r988;
	st.global.u32 	[%rd57+2048], %r989;
	st.global.u32 	[%rd57+2176], %r990;
	st.global.u32 	[%rd57+2304], %r991;
	st.global.u32 	[%rd57+2432], %r992;
	st.global.u32 	[%rd57+2560], %r993;
	st.global.u32 	[%rd57+2688], %r994;
	bra.uni 	$L__BB14_143;
$L__BB14_29:
	setp.eq.s32 	%p3, %r6, 0;
	@%p3 bra 	$L__BB14_143;
	mul.wide.u32 	%rd18, %r5, 4;
	add.s64 	%rd19, %rd3, %rd18;
	mov.u32 	%r85, %tid.x;
	ld.global.u32 	%r1034, [%rd19];
	and.b32  	%r242, %r85, 31;
	and.b32  	%r243, %r85, 992;
	mul.lo.s32 	%r244, %r243, 22;
	or.b32  	%r87, %r244, %r242;
	setp.ge.u32 	%p4, %r87, %r6;
	shl.b32 	%r245, %r87, 2;
	cvt.u64.u32 	%rd20, %r245;
	add.s64 	%rd10, %rd19, %rd20;
	mov.u32 	%r1013, %r1034;
	@%p4 bra 	$L__BB14_32;
	ld.global.u32 	%r1013, [%rd10];
$L__BB14_32:
	add.s32 	%r90, %r87, 32;
	setp.ge.u32 	%p5, %r90, %r6;
	mov.u32 	%r1014, %r1034;
	@%p5 bra 	$L__BB14_34;
	ld.global.u32 	%r1014, [%rd10+128];
$L__BB14_34:
	add.s32 	%r93, %r87, 64;
	setp.ge.u32 	%p6, %r93, %r6;
	mov.u32 	%r1015, %r1034;
	@%p6 bra 	$L__BB14_36;
	ld.global.u32 	%r1015, [%rd10+256];
$L__BB14_36:
	add.s32 	%r96, %r87, 96;
	setp.ge.u32 	%p7, %r96, %r6;
	mov.u32 	%r1016, %r1034;
	@%p7 bra 	$L__BB14_38;
	ld.global.u32 	%r1016, [%rd10+384];
$L__BB14_38:
	add.s32 	%r246, %r87, 128;
	setp.ge.u32 	%p8, %r246, %r6;
	mov.u32 	%r1017, %r1034;
	@%p8 bra 	$L__BB14_40;
	ld.global.u32 	%r1017, [%rd10+512];
$L__BB14_40:
	add.s32 	%r247, %r87, 160;
	setp.ge.u32 	%p9, %r247, %r6;
	mov.u32 	%r1018, %r1034;
	@%p9 bra 	$L__BB14_42;
	ld.global.u32 	%r1018, [%rd10+640];
$L__BB14_42:
	add.s32 	%r248, %r87, 192;
	setp.ge.u32 	%p10, %r248, %r6;
	mov.u32 	%r1019, %r1034;
	@%p10 bra 	$L__BB14_44;
	ld.global.u32 	%r1019, [%rd10+768];
$L__BB14_44:
	add.s32 	%r249, %r87, 224;
	setp.ge.u32 	%p11, %r249, %r6;
	mov.u32 	%r1020, %r1034;
	@%p11 bra 	$L__BB14_46;
	ld.global.u32 	%r1020, [%rd10+896];
$L__BB14_46:
	add.s32 	%r250, %r87, 256;
	setp.ge.u32 	%p12, %r250, %r6;
	mov.u32 	%r1021, %r1034;
	@%p12 bra 	$L__BB14_48;
	ld.global.u32 	%r1021, [%rd10+1024];
$L__BB14_48:
	add.s32 	%r251, %r87, 288;
	setp.ge.u32 	%p13, %r251, %r6;
	mov.u32 	%r1022, %r1034;
	@%p13 bra 	$L__BB14_50;
	ld.global.u32 	%r1022, [%rd10+1152];
$L__BB14_50:
	add.s32 	%r111, %r87, 320;
	setp.ge.u32 	%p14, %r111, %r6;
	mov.u32 	%r1023, %r1034;
	@%p14 bra 	$L__BB14_52;
	ld.global.u32 	%r1023, [%rd10+1280];
$L__BB14_52:
	add.s32 	%r114, %r87, 352;
	setp.ge.u32 	%p15, %r114, %r6;
	mov.u32 	%r1024, %r1034;
	@%p15 bra 	$L__BB14_54;
	ld.global.u32 	%r1024, [%rd10+1408];
$L__BB14_54:
	add.s32 	%r117, %r87, 384;
	setp.ge.u32 	%p16, %r117, %r6;
	mov.u32 	%r1025, %r1034;
	@%p16 bra 	$L__BB14_56;
	ld.global.u32 	%r1025, [%rd10+1536];
$L__BB14_56:
	add.s32 	%r120, %r87, 416;
	setp.ge.u32 	%p17, %r120, %r6;
	mov.u32 	%r1026, %r1034;
	@%p17 bra 	$L__BB14_58;
	ld.global.u32 	%r1026, [%rd10+1664];
$L__BB14_58:
	add.s32 	%r252, %r87, 448;
	setp.ge.u32 	%p18, %r252, %r6;
	mov.u32 	%r1027, %r1034;
	@%p18 bra 	$L__BB14_60;
	ld.global.u32 	%r1027, [%rd10+1792];
$L__BB14_60:
	add.s32 	%r253, %r87, 480;
	setp.ge.u32 	%p19, %r253, %r6;
	mov.u32 	%r1028, %r1034;
	@%p19 bra 	$L__BB14_62;
	ld.global.u32 	%r1028, [%rd10+1920];
$L__BB14_62:
	add.s32 	%r254, %r87, 512;
	setp.ge.u32 	%p20, %r254, %r6;
	mov.u32 	%r1029, %r1034;
	@%p20 bra 	$L__BB14_64;
	ld.global.u32 	%r1029, [%rd10+2048];
$L__BB14_64:
	add.s32 	%r129, %r87, 544;
	setp.ge.u32 	%p21, %r129, %r6;
	mov.u32 	%r1030, %r1034;
	@%p21 bra 	$L__BB14_66;
	ld.global.u32 	%r1030, [%rd10+2176];
$L__BB14_66:
	add.s32 	%r132, %r87, 576;
	setp.ge.u32 	%p22, %r132, %r6;
	mov.u32 	%r1031, %r1034;
	@%p22 bra 	$L__BB14_68;
	ld.global.u32 	%r1031, [%rd10+2304];
$L__BB14_68:
	add.s32 	%r255, %r87, 608;
	setp.ge.u32 	%p23, %r255, %r6;
	mov.u32 	%r1032, %r1034;
	@%p23 bra 	$L__BB14_70;
	ld.global.u32 	%r1032, [%rd10+2432];
$L__BB14_70:
	add.s32 	%r256, %r87, 640;
	setp.ge.u32 	%p24, %r256, %r6;
	mov.u32 	%r1033, %r1034;
	@%p24 bra 	$L__BB14_72;
	ld.global.u32 	%r1033, [%rd10+2560];
$L__BB14_72:
	add.s32 	%r139, %r87, 672;
	setp.ge.u32 	%p25, %r139, %r6;
	@%p25 bra 	$L__BB14_74;
	ld.global.u32 	%r1034, [%rd10+2688];
$L__BB14_74:
	// begin inline asm
	mov.u32 %r257, %laneid;
	// end inline asm
	shr.u32 	%r143, %r85, 5;
	mad.lo.s32 	%r258, %r143, 704, %r257;
	shl.b32 	%r259, %r258, 2;
	mov.u32 	%r260, _ZZN3cub18CUB_300001_SM_10006detail4scan16DeviceScanKernelINS2_10policy_hubIiiijN4cuda3std3__44plusIvEEE10Policy1000EN6thrust24THRUST_300001_SM_1000_NS6detail15normal_iteratorINSD_10device_ptrIiEEEESI_NS0_13ScanTileStateIiLb1EEES9_NS1_10InputValueIiPiEEjiLb0EiEEvT0_T1_T2_iT3_T4_T5_E12temp_storage;
	add.s32 	%r144, %r260, %r259;
	st.shared.u32 	[%r144], %r1013;
	st.shared.u32 	[%r144+128], %r1014;
	st.shared.u32 	[%r144+256], %r1015;
	st.shared.u32 	[%r144+384], %r1016;
	st.shared.u32 	[%r144+512], %r1017;
	st.shared.u32 	[%r144+640], %r1018;
	st.shared.u32 	[%r144+768], %r1019;
	st.shared.u32 	[%r144+896], %r1020;
	st.shared.u32 	[%r144+1024], %r1021;
	st.shared.u32 	[%r144+1152], %r1022;
	st.shared.u32 	[%r144+1280], %r1023;
	st.shared.u32 	[%r144+1408], %r1024;
	st.shared.u32 	[%r144+1536], %r1025;
	st.shared.u32 	[%r144+1664], %r1026;
	st.shared.u32 	[%r144+1792], %r1027;
	st.shared.u32 	[%r144+1920], %r1028;
	st.shared.u32 	[%r144+2048], %r1029;
	st.shared.u32 	[%r144+2176], %r1030;
	st.shared.u32 	[%r144+2304], %r1031;
	st.shared.u32 	[%r144+2432], %r1032;
	st.shared.u32 	[%r144+2560], %r1033;
	st.shared.u32 	[%r144+2688], %r1034;
	bar.warp.sync 	-1;
	mad.lo.s32 	%r145, %r257, 84, %r144;
	ld.shared.v2.u32 	{%r146, %r147}, [%r145];
	ld.shared.v2.u32 	{%r148, %r149}, [%r145+8];
	ld.shared.v2.u32 	{%r150, %r151}, [%r145+16];
	ld.shared.v2.u32 	{%r152, %r153}, [%r145+24];
	ld.shared.v2.u32 	{%r154, %r155}, [%r145+32];
	ld.shared.v2.u32 	{%r156, %r157}, [%r145+40];
	ld.shared.v2.u32 	{%r158, %r159}, [%r145+48];
	ld.shared.v2.u32 	{%r160, %r161}, [%r145+56];
	ld.shared.v2.u32 	{%r162, %r163}, [%r145+64];
	ld.shared.v2.u32 	{%r164, %r165}, [%r145+72];
	ld.shared.v2.u32 	{%r166, %r167}, [%r145+80];
	bar.sync 	0;
	setp.ne.s32 	%p26, %r998, 0;
	@%p26 bra 	$L__BB14_78;
	add.s32 	%r490, %r147, %r146;
	add.s32 	%r491, %r148, %r490;
	add.s32 	%r492, %r149, %r491;
	add.s32 	%r493, %r150, %r492;
	add.s32 	%r494, %r151, %r493;
	add.s32 	%r495, %r152, %r494;
	add.s32 	%r496, %r153, %r495;
	add.s32 	%r497, %r154, %r496;
	add.s32 	%r498, %r155, %r497;
	add.s32 	%r499, %r156, %r498;
	add.s32 	%r500, %r157, %r499;
	add.s32 	%r501, %r158, %r500;
	add.s32 	%r502, %r159, %r501;
	add.s32 	%r503, %r160, %r502;
	add.s32 	%r504, %r161, %r503;
	add.s32 	%r505, %r162, %r504;
	add.s32 	%r506, %r163, %r505;
	add.s32 	%r507, %r164, %r506;
	add.s32 	%r508, %r165, %r507;
	add.s32 	%r509, %r166, %r508;
	add.s32 	%r464, %r167, %r509;
	mov.b32 	%r462, 1;
	mov.b32 	%r487, 0;
	mov.b32 	%r489, -1;
	// begin inline asm
	{  .reg .s32 r0;  .reg .pred p;  shfl.sync.up.b32 r0|p, %r464, %r462, %r487, %r489;  @p add.s32 r0, r0, %r464;  mov.s32 %r460, r0;}
	// end inline asm
	mov.b32 	%r468, 2;
	// begin inline asm
	{  .reg .s32 r0;  .reg .pred p;  shfl.sync.up.b32 r0|p, %r460, %r468, %r487, %r489;  @p add.s32 r0, r0, %r460;  mov.s32 %r466, r0;}
	// end inline asm
	mov.b32 	%r474, 4;
	// begin inline asm
	{  .reg .s32 r0;  .reg .pred p;  shfl.sync.up.b32 r0|p, %r466, %r474, %r487, %r489;  @p add.s32 r0, r0, %r466;  mov.s32 %r472, r0;}
	// end inline asm
	mov.b32 	%r480, 8;
	// begin inline asm
	{  .reg .s32 r0;  .reg .pred p;  shfl.sync.up.b32 r0|p, %r472, %r480, %r487, %r489;  @p add.s32 r0, r0, %r472;  mov.s32 %r478, r0;}
	// end inline asm
	mov.b32 	%r486, 16;
	// begin inline asm
	{  .reg .s32 r0;  .reg .pred p;  shfl.sync.up.b32 r0|p, %r478, %r486, %r487, %r489;  @p add.s32 r0, r0, %r478;  mov.s32 %r484, r0;}
	// end inline asm
	setp.ne.s32 	%p68, %r257, 31;
	@%p68 bra 	$L__BB14_77;
	shl.b32 	%r510, %r143, 2;
	mov.u32 	%r511, _ZZN3cub18CUB_300001_SM_10006detail4scan16DeviceScanKernelINS2_10policy_hubIiiijN4cuda3std3__44plusIvEEE10Policy1000EN6thrust24THRUST_300001_SM_1000_NS6detail15normal_iteratorINSD_10device_ptrIiEEEESI_NS0_13ScanTileStateIiLb1EEES9_NS1_10InputValueIiPiEEjiLb0EiEEvT0_T1_T2_iT3_T4_T5_E12temp_storage;
	add.s32 	%r512, %r511, %r510;
	st.shared.u32 	[%r512+16], %r484;
$L__BB14_77:
	bar.sync 	0;
	ld.shared.v4.u32 	{%r513, %r514, %r515, %r516}, [_ZZN3cub18CUB_300001_SM_10006detail4scan16DeviceScanKernelINS2_10policy_hubIiiijN4cuda3std3__44plusIvEEE10Policy1000EN6thrust24THRUST_300001_SM_1000_NS6detail15normal_iteratorINSD_10device_ptrIiEEEESI_NS0_13ScanTileStateIiLb1EEES9_NS1_10InputValueIiPiEEjiLb0EiEEvT0_T1_T2_iT3_T4_T5_E12temp_storage+16];
	add.s32 	%r517, %r514, %r513;
	setp.eq.s32 	%p69, %r143, 2;
	selp.b32 	%r518, %r517, %r513, %p69;
	add.s32 	%r519, %r517, %r515;
	setp.eq.s32 	%p70, %r143, 3;
	selp.b32 	%r520, %r519, %r518, %p70;
	add.s32 	%r521, %r519, %r516;
	setp.eq.s32 	%p71, %r143, 4;
	selp.b32 	%r522, %r521, %r520, %p71;
	ld.shared.v4.u32 	{%r523, %r524, %r525, %r526}, [_ZZN3cub18CUB_300001_SM_10006detail4scan16DeviceScanKernelINS2_10policy_hubIiiijN4cuda3std3__44plusIvEEE10Policy1000EN6thrust24THRUST_300001_SM_1000_NS6detail15normal_iteratorINSD_10device_ptrIiEEEESI_NS0_13ScanTileStateIiLb1EEES9_NS1_10InputValueIiPiEEjiLb0EiEEvT0_T1_T2_iT3_T4_T5_E12temp_storage+32];
	add.s32 	%r527, %r521, %r523;
	setp.eq.s32 	%p72, %r143, 5;
	selp.b32 	%r528, %r527, %r522, %p72;
	add.s32 	%r529, %r527, %r524;
	setp.eq.s32 	%p73, %r143, 6;
	selp.b32 	%r530, %r529, %r528, %p73;
	add.s32 	%r531, %r529, %r525;
	setp.eq.s32 	%p74, %r143, 7;
	selp.b32 	%r532, %r531, %r530, %p74;
	add.s32 	%r533, %r531, %r526;
	setp.eq.s32 	%p75, %r143, 8;
	selp.b32 	%r534, %r533, %r532, %p75;
	.pragma "used_bytes_mask 4095";
	ld.shared.v4.u32 	{%r535, %r536, %r537, %r538}, [_ZZN3cub18CUB_300001_SM_10006detail4scan16DeviceScanKernelINS2_10policy_hubIiiijN4cuda3std3__44plusIvEEE10Policy1000EN6thrust24THRUST_300001_SM_1000_NS6detail15normal_iteratorINSD_10device_ptrIiEEEESI_NS0_13ScanTileStateIiLb1EEES9_NS1_10InputValueIiPiEEjiLb0EiEEvT0_T1_T2_iT3_T4_T5_E12temp_storage+48];
	add.s32 	%r539, %r533, %r535;
	setp.eq.s32 	%p76, %r143, 9;
	selp.b32 	%r540, %r539, %r534, %p76;
	add.s32 	%r541, %r539, %r536;
	setp.eq.s32 	%p77, %r143, 10;
	selp.b32 	%r542, %r541, %r540, %p77;
	add.s32 	%r543, %r541, %r537;
	setp.eq.s32 	%p78, %r143, 11;
	selp.b32 	%r544, %r543, %r542, %p78;
	setp.lt.u32 	%p79, %r85, 32;
	selp.b32 	%r545, 0, %r544, %p79;
	setp.eq.s32 	%p80, %r257, 0;
	sub.s32 	%r546, %r484, %r464;
	selp.b32 	%r547, 0, %r546, %p80;
	add.s32 	%r548, %r547, %r997;
	add.s32 	%r1049, %r548, %r545;
	bra.uni 	$L__BB14_97;
$L__BB14_78:
	add.s32 	%r291, %r147, %r146;
	add.s32 	%r292, %r148, %r291;
	add.s32 	%r293, %r149, %r292;
	add.s32 	%r294, %r150, %r293;
	add.s32 	%r295, %r151, %r294;
	add.s32 	%r296, %r152, %r295;
	add.s32 	%r297, %r153, %r296;
	add.s32 	%r298, %r154, %r297;
	add.s32 	%r299, %r155, %r298;
	add.s32 	%r300, %r156, %r299;
	add.s32 	%r301, %r157, %r300;
	add.s32 	%r302, %r158, %r301;
	add.s32 	%r303, %r159, %r302;
	add.s32 	%r304, %r160, %r303;
	add.s32 	%r305, %r161, %r304;
	add.s32 	%r306, %r162, %r305;
	add.s32 	%r307, %r163, %r306;
	add.s32 	%r308, %r164, %r307;
	add.s32 	%r309, %r165, %r308;
	add.s32 	%r310, %r166, %r309;
	add.s32 	%r265, %r167, %r310;
	mov.b32 	%r263, 1;
	mov.b32 	%r288, 0;
	mov.b32 	%r290, -1;
	// begin inline asm
	{  .reg .s32 r0;  .reg .pred p;  shfl.sync.up.b32 r0|p, %r265, %r263, %r288, %r290;  @p add.s32 r0, r0, %r265;  mov.s32 %r261, r0;}
	// end inline asm
	mov.b32 	%r269, 2;
	// begin inline asm
	{  .reg .s32 r0;  .reg .pred p;  shfl.sync.up.b32 r0|p, %r261, %r269, %r288, %r290;  @p add.s32 r0, r0, %r261;  mov.s32 %r267, r0;}
	// end inline asm
	mov.b32 	%r275, 4;
	// begin inline asm
	{  .reg .s32 r0;  .reg .pred p;  shfl.sync.up.b32 r0|p, %r267, %r275, %r288, %r290;  @p add.s32 r0, r0, %r267;  mov.s32 %r273, r0;}
	// end inline asm
	mov.b32 	%r281, 8;
	// begin inline asm
	{  .reg .s32 r0;  .reg .pred p;  shfl.sync.up.b32 r0|p, %r273, %r281, %r288, %r290;  @p add.s32 r0, r0, %r273;  mov.s32 %r279, r0;}
	// end inline asm
	mov.b32 	%r287, 16;
	// begin inline asm
	{  .reg .s32 r0;  .reg .pred p;  shfl.sync.up.b32 r0|p, %r279, %r287, %r288, %r290;  @p add.s32 r0, r0, %r279;  mov.s32 %r285, r0;}
	// end inline asm
	setp.ne.s32 	%p27, %r257, 31;
	@%p27 bra 	$L__BB14_80;
	shl.b32 	%r311, %r143, 2;
	mov.u32 	%r312, _ZZN3cub18CUB_300001_SM_10006detail4scan16DeviceScanKernelINS2_10policy_hubIiiijN4cuda3std3__44plusIvEEE10Policy1000EN6thrust24THRUST_300001_SM_1000_NS6detail15normal_iteratorINSD_10device_ptrIiEEEESI_NS0_13ScanTileStateIiLb1EEES9_NS1_10InputValueIiPiEEjiLb0EiEEvT0_T1_T2_iT3_T4_T5_E12temp_storage;
	add.s32 	%r313, %r312, %r311;
	st.shared.u32 	[%r313+16], %r285;
$L__BB14_80:
	sub.s32 	%r314, %r285, %r265;
	bar.sync 	0;
	ld.shared.v4.u32 	{%r315, %r316, %r317, %r318}, [_ZZN3cub18CUB_300001_SM_10006detail4scan16DeviceScanKernelINS2_10policy_hubIiiijN4cuda3std3__44plusIvEEE10Policy1000EN6thrust24THRUST_300001_SM_1000_NS6detail15normal_iteratorINSD_10device_ptrIiEEEESI_NS0_13ScanTileStateIiLb1EEES9_NS1_10InputValueIiPiEEjiLb0EiEEvT0_T1_T2_iT3_T4_T5_E12temp_storage+16];
	add.s32 	%r319, %r316, %r315;
	setp.eq.s32 	%p28, %r143, 2;
	selp.b32 	%r320, %r319, %r315, %p28;
	add.s32 	%r321, %r319, %r317;
	setp.eq.s32 	%p29, %r143, 3;
	selp.b32 	%r322, %r321, %r320, %p29;
	add.s32 	%r323, %r321, %r318;
	setp.eq.s32 	%p30, %r143, 4;
	selp.b32 	%r324, %r323, %r322, %p30;
	ld.shared.v4.u32 	{%r325, %r326, %r327, %r328}, [_ZZN3cub18CUB_300001_SM_10006detail4scan16DeviceScanKernelINS2_10policy_hubIiiijN4cuda3std3__44plusIvEEE10Policy1000EN6thrust24THRUST_300001_SM_1000_NS6detail15normal_iteratorINSD_10device_ptrIiEEEESI_NS0_13ScanTileStateIiLb1EEES9_NS1_10InputValueIiPiEEjiLb0EiEEvT0_T1_T2_iT3_T4_T5_E12temp_storage+32];
	add.s32 	%r329, %r323, %r325;
	setp.eq.s32 	%p31, %r143, 5;
	selp.b32 	%r330, %r329, %r324, %p31;
	add.s32 	%r331, %r329, %r326;
	setp.eq.s32 	%p32, %r143, 6;
	selp.b32 	%r332, %r331, %r330, %p32;
	add.s32 	%r333, %r331, %r327;
	setp.eq.s32 	%p33, %r143, 7;
	selp.b32 	%r334, %r333, %r332, %p33;
	add.s32 	%r335, %r333, %r328;
	setp.eq.s32 	%p34, %r143, 8;
	selp.b32 	%r336, %r335, %r334, %p34;
	ld.shared.v4.u32 	{%r337, %r338, %r339, %r340}, [_ZZN3cub18CUB_300001_SM_10006detail4scan16DeviceScanKernelINS2_10policy_hubIiiijN4cuda3std3__44plusIvEEE10Policy1000EN6thrust24THRUST_300001_SM_1000_NS6detail15normal_iteratorINSD_10device_ptrIiEEEESI_NS0_13ScanTileStateIiLb1EEES9_NS1_10InputValueIiPiEEjiLb0EiEEvT0_T1_T2_iT3_T4_T5_E12temp_storage+48];
	add.s32 	%r341, %r335, %r337;
	setp.eq.s32 	%p35, %r143, 9;
	selp.b32 	%r342, %r341, %r336, %p35;
	add.s32 	%r343, %r341, %r338;
	setp.eq.s32 	%p36, %r143, 10;
	selp.b32 	%r344, %r343, %r342, %p36;
	add.s32 	%r345, %r343, %r339;
	setp.eq.s32 	%p37, %r143, 11;
	selp.b32 	%r346, %r345, %r344, %p37;
	add.s32 	%r173, %r345, %r340;
	setp.gt.u32 	%p38, %r85, 31;
	setp.lt.u32 	%p39, %r85, 32;
	setp.eq.s32 	%p40, %r257, 0;
	selp.b32 	%r347, 0, %r314, %p40;
	add.s32 	%r1048, %r346, %r347;
	selp.b32 	%r175, %r314, %r1048, %p39;
	@%p38 bra 	$L__BB14_96;
	setp.ne.s32 	%p41, %r85, 0;
	mul.wide.s32 	%rd21, %r998, 8;
	add.s64 	%rd11, %rd16, %rd21;
	@%p41 bra 	$L__BB14_83;
	st.shared.u32 	[_ZZN3cub18CUB_300001_SM_10006detail4scan16DeviceScanKernelINS2_10policy_hubIiiijN4cuda3std3__44plusIvEEE10Policy1000EN6thrust24THRUST_300001_SM_1000_NS6detail15normal_iteratorINSD_10device_ptrIiEEEESI_NS0_13ScanTileStateIiLb1EEES9_NS1_10InputValueIiPiEEjiLb0EiEEvT0_T1_T2_iT3_T4_T5_E12temp_storage+12], %r173;
	add.s64 	%rd22, %rd11, 256;
	mov.b32 	%r348, 100;
	// begin inline asm
	st.relaxed.gpu.v2.u32 [%rd22], {%r348, %r173};
	// end inline asm
$L__BB14_83:
	not.b32 	%r354, %r85;
	add.s32 	%r1043, %r998, %r354;
	mov.b32 	%r350, 830;
	// begin inline asm
	nanosleep.u32 %r350;
	// end inline asm
	mul.wide.s32 	%rd24, %r1043, 8;
	add.s64 	%rd25, %rd16, %rd24;
	add.s64 	%rd23, %rd25, 256;
	// begin inline asm
	ld.relaxed.gpu.v2.u32 {%r1045, %r1037}, [%rd23];
	// end inline asm
	mov.b32 	%r1038, 952;
$L__BB14_84:
	setp.eq.s32 	%p42, %r1045, 99;
	mov.b32 	%r355, -1;
	vote.sync.any.pred 	%p43, %p42, %r355;
	not.pred 	%p44, %p43;
	@%p44 bra 	$L__BB14_86;
	mul.lo.s32 	%r458, %r998, 16807;
	and.b32  	%r998, %r458, 2147483647;
	add.s32 	%r459, %r1038, 1;
	rem.u32 	%r455, %r998, %r459;
	// begin inline asm
	nanosleep.u32 %r455;
	// end inline asm
	shr.u32 	%r1038, %r1038, 1;
	// begin inline asm
	ld.relaxed.gpu.v2.u32 {%r1045, %r1037}, [%rd23];
	// end inline asm
	bra.uni 	$L__BB14_84;
$L__BB14_86:
	setp.eq.s32 	%p45, %r1045, 101;
	mov.b32 	%r382, -1;
	vote.sync.ballot.b32 	%r384, %p45, %r382;
	// begin inline asm
	mov.u32 %r357, %lanemask_ge;
	// end inline asm
	and.b32  	%r385, %r384, %r357;
	or.b32  	%r386, %r385, -2147483648;
	add.s32 	%r387, %r386, -1;
	not.b32 	%r388, %r386;
	and.b32  	%r389, %r388, %r387;
	popc.b32 	%r361, %r389;
	mov.b32 	%r360, 1;
	// begin inline asm
	shfl.sync.down.b32 %r358, %r1037, %r360, %r361, %r382;
	// end inline asm
	setp.lt.s32 	%p47, %r257, %r361;
	selp.b32 	%r390, %r358, 0, %p47;
	add.s32 	%r364, %r390, %r1037;
	mov.b32 	%r365, 2;
	// begin inline asm
	shfl.sync.down.b32 %r363, %r364, %r365, %r361, %r382;
	// end inline asm
	add.s32 	%r391, %r257, 2;
	setp.gt.s32 	%p48, %r391, %r361;
	selp.b32 	%r392, 0, %r363, %p48;
	add.s32 	%r369, %r364, %r392;
	mov.b32 	%r370, 4;
	// begin inline asm
	shfl.sync.down.b32 %r368, %r369, %r370, %r361, %r382;
	// end inline asm
	add.s32 	%r393, %r257, 4;
	setp.gt.s32 	%p49, %r393, %r361;
	selp.b32 	%r394, 0, %r368, %p49;
	add.s32 	%r374, %r369, %r394;
	mov.b32 	%r375, 8;
	// begin inline asm
	shfl.sync.down.b32 %r373, %r374, %r375, %r361, %r382;
	// end inline asm
	add.s32 	%r395, %r257, 8;
	setp.gt.s32 	%p50, %r395, %r361;
	selp.b32 	%r396, 0, %r373, %p50;
	add.s32 	%r379, %r374, %r396;
	mov.b32 	%r380, 16;
	// begin inline asm
	shfl.sync.down.b32 %r378, %r379, %r380, %r361, %r382;
	// end inline asm
	add.s32 	%r397, %r257, 16;
	setp.gt.s32 	%p51, %r397, %r361;
	selp.b32 	%r398, 0, %r378, %p51;
	add.s32 	%r1041, %r379, %r398;
	add.s64 	%rd12, %rd16, 256;
	mov.b32 	%r1039, 952;
$L__BB14_87:
	setp.ne.s32 	%p52, %r1045, 101;
	mov.b32 	%r399, -1;
	vote.sync.all.pred 	%p53, %p52, %r399;
	not.pred 	%p54, %p53;
	@%p54 bra 	$L__BB14_92;
	shr.u32 	%r1039, %r1039, 1;
	mul.wide.s32 	%rd28, %r1043, 8;
	add.s64 	%rd29, %rd12, %rd28;
	add.s64 	%rd27, %rd29, -256;
	// begin inline asm
	ld.relaxed.gpu.v2.u32 {%r1045, %r1046}, [%rd27];
	// end inline asm
	mov.u32 	%r1047, %r1039;
$L__BB14_89:
	setp.eq.s32 	%p58, %r1045, 99;
	mov.b32 	%r407, -1;
	vote.sync.any.pred 	%p59, %p58, %r407;
	not.pred 	%p60, %p59;
	@%p60 bra 	$L__BB14_91;
	mul.lo.s32 	%r453, %r998, 16807;
	and.b32  	%r998, %r453, 2147483647;
	add.s32 	%r454, %r1047, 1;
	rem.u32 	%r450, %r998, %r454;
	// begin inline asm
	nanosleep.u32 %r450;
	// end inline asm
	shr.u32 	%r1047, %r1047, 1;
	// begin inline asm
	ld.relaxed.gpu.v2.u32 {%r1045, %r1046}, [%rd27];
	// end inline asm
	bra.uni 	$L__BB14_89;
$L__BB14_91:
	setp.eq.s32 	%p61, %r1045, 101;
	mov.b32 	%r433, -1;
	vote.sync.ballot.b32 	%r434, %p61, %r433;
	and.b32  	%r435, %r434, %r357;
	or.b32  	%r436, %r435, -2147483648;
	add.s32 	%r437, %r436, -1;
	not.b32 	%r438, %r436;
	and.b32  	%r439, %r438, %r437;
	popc.b32 	%r412, %r439;
	mov.b32 	%r411, 1;
	// begin inline asm
	shfl.sync.down.b32 %r409, %r1046, %r411, %r412, %r433;
	// end inline asm
	setp.lt.s32 	%p63, %r257, %r412;
	selp.b32 	%r440, %r409, 0, %p63;
	add.s32 	%r415, %r440, %r1046;
	mov.b32 	%r416, 2;
	// begin inline asm
	shfl.sync.down.b32 %r414, %r415, %r416, %r412, %r433;
	// end inline asm
	add.s32 	%r441, %r257, 2;
	setp.gt.s32 	%p64, %r441, %r412;
	selp.b32 	%r442, 0, %r414, %p64;
	add.s32 	%r420, %r415, %r442;
	mov.b32 	%r421, 4;
	// begin inline asm
	shfl.sync.down.b32 %r419, %r420, %r421, %r412, %r433;
	// end inline asm
	add.s32 	%r443, %r257, 4;
	setp.gt.s32 	%p65, %r443, %r412;
	selp.b32 	%r444, 0, %r419, %p65;
	add.s32 	%r425, %r420, %r444;
	mov.b32 	%r426, 8;
	// begin inline asm
	shfl.sync.down.b32 %r424, %r425, %r426, %r412, %r433;
	// end inline asm
	add.s32 	%r445, %r257, 8;
	setp.gt.s32 	%p66, %r445, %r412;
	selp.b32 	%r446, 0, %r424, %p66;
	add.s32 	%r430, %r425, %r446;
	mov.b32 	%r431, 16;
	// begin inline asm
	shfl.sync.down.b32 %r429, %r430, %r431, %r412, %r433;
	// end inline asm
	add.s32 	%r447, %r257, 16;
	setp.gt.s32 	%p67, %r447, %r412;
	selp.b32 	%r448, 0, %r429, %p67;
	add.s32 	%r449, %r448, %r1041;
	add.s32 	%r1041, %r449, %r430;
	add.s32 	%r1043, %r1043, -32;
	bra.uni 	$L__BB14_87;
$L__BB14_92:
	@%p41 bra 	$L__BB14_94;
	add.s32 	%r402, %r1041, %r173;
	add.s64 	%rd26, %rd11, 256;
	mov.b32 	%r401, 101;
	// begin inline asm
	st.relaxed.gpu.v2.u32 [%rd26], {%r401, %r402};
	// end inline asm
	st.shared.u32 	[_ZZN3cub18CUB_300001_SM_10006detail4scan16DeviceScanKernelINS2_10policy_hubIiiijN4cuda3std3__44plusIvEEE10Policy1000EN6thrust24THRUST_300001_SM_1000_NS6detail15normal_iteratorINSD_10device_ptrIiEEEESI_NS0_13ScanTileStateIiLb1EEES9_NS1_10InputValueIiPiEEjiLb0EiEEvT0_T1_T2_iT3_T4_T5_E12temp_storage+4], %r1041;
	st.shared.u32 	[_ZZN3cub18CUB_300001_SM_10006detail4scan16DeviceScanKernelINS2_10policy_hubIiiijN4cuda3std3__44plusIvEEE10Policy1000EN6thrust24THRUST_300001_SM_1000_NS6detail15normal_iteratorINSD_10device_ptrIiEEEESI_NS0_13ScanTileStateIiLb1EEES9_NS1_10InputValueIiPiEEjiLb0EiEEvT0_T1_T2_iT3_T4_T5_E12temp_storage+8], %r402;
$L__BB14_94:
	setp.ne.s32 	%p56, %r257, 0;
	mov.u32 	%r1048, %r175;
	@%p56 bra 	$L__BB14_96;
	st.shared.u32 	[_ZZN3cub18CUB_300001_SM_10006detail4scan16DeviceScanKernelINS2_10policy_hubIiiijN4cuda3std3__44plusIvEEE10Policy1000EN6thrust24THRUST_300001_SM_1000_NS6detail15normal_iteratorINSD_10device_ptrIiEEEESI_NS0_13ScanTileStateIiLb1EEES9_NS1_10InputValueIiPiEEjiLb0EiEEvT0_T1_T2_iT3_T4_T5_E12temp_storage+76], %r1041;
	mov.u32 	%r1048, %r1041;
$L__BB14_96:
	bar.sync 	0;
	setp.eq.s32 	%p57, %r85, 0;
	ld.shared.u32 	%r403, [_ZZN3cub18CUB_300001_SM_10006detail4scan16DeviceScanKernelINS2_10policy_hubIiiijN4cuda3std3__44plusIvEEE10Policy1000EN6thrust24THRUST_300001_SM_1000_NS6detail15normal_iteratorINSD_10device_ptrIiEEEESI_NS0_13ScanTileStateIiLb1EEES9_NS1_10InputValueIiPiEEjiLb0EiEEvT0_T1_T2_iT3_T4_T5_E12temp_storage+76];
	selp.b32 	%r404, 0, %r403, %p57;
	add.s32 	%r1049, %r404, %r1048;
$L__BB14_97:
	add.s32 	%r549, %r1049, %r146;
	add.s32 	%r550, %r147, %r549;
	add.s32 	%r551, %r148, %r550;
	add.s32 	%r552, %r149, %r551;
	add.s32 	%r553, %r150, %r552;
	add.s32 	%r554, %r151, %r553;
	add.s32 	%r555, %r152, %r554;
	add.s32 	%r556, %r153, %r555;
	add.s32 	%r557, %r154, %r556;
	add.s32 	%r558, %r155, %r557;
	add.s32 	%r559, %r156, %r558;
	add.s32 	%r560, %r157, %r559;
	add.s32 	%r561, %r158, %r560;
	add.s32 	%r562, %r159, %r561;
	add.s32 	%r563, %r160, %r562;
	add.s32 	%r564, %r161, %r563;
	add.s32 	%r565, %r162, %r564;
	add.s32 	%r566, %r163, %r565;
	add.s32 	%r567, %r164, %r566;
	add.s32 	%r568, %r165, %r567;
	add.s32 	%r569, %r166, %r568;
	bar.sync 	0;
	st.shared.v2.u32 	[%r145], {%r1049, %r549};
	st.shared.v2.u32 	[%r145+8], {%r550, %r551};
	st.shared.v2.u32 	[%r145+16], {%r552, %r553};
	st.shared.v2.u32 	[%r145+24], {%r554, %r555};
	st.shared.v2.u32 	[%r145+32], {%r556, %r557};
	st.shared.v2.u32 	[%r145+40], {%r558, %r559};
	st.shared.v2.u32 	[%r145+48], {%r560, %r561};
	st.shared.v2.u32 	[%r145+56], {%r562, %r563};
	st.shared.v2.u32 	[%r145+64], {%r564, %r565};
	st.shared.v2.u32 	[%r145+72], {%r566, %r567};
	st.shared.v2.u32 	[%r145+80], {%r568, %r569};
	bar.warp.sync 	-1;
	ld.shared.u32 	%r214, [%r144];
	ld.shared.u32 	%r215, [%r144+128];
	ld.shared.u32 	%r216, [%r144+256];
	ld.shared.u32 	%r217, [%r144+384];
	ld.shared.u32 	%r218, [%r144+512];
	ld.shared.u32 	%r219, [%r144+640];
	ld.shared.u32 	%r220, [%r144+768];
	ld.shared.u32 	%r221, [%r144+896];
	ld.shared.u32 	%r222, [%r144+1024];
	ld.shared.u32 	%r223, [%r144+1152];
	ld.shared.u32 	%r224, [%r144+1280];
	ld.shared.u32 	%r225, [%r144+1408];
	ld.shared.u32 	%r226, [%r144+1536];
	ld.shared.u32 	%r227, [%r144+1664];
	ld.shared.u32 	%r228, [%r144+1792];
	ld.shared.u32 	%r229, [%r144+1920];
	ld.shared.u32 	%r230, [%r144+2048];
	ld.shared.u32 	%r231, [%r144+2176];
	ld.shared.u32 	%r232, [%r144+2304];
	ld.shared.u32 	%r233, [%r144+2432];
	ld.shared.u32 	%r234, [%r144+2560];
	ld.shared.u32 	%r235, [%r144+2688];
	setp.ne.s32 	%p81, %r85, 0;
	@%p81 bra 	$L__BB14_99;
	st.volatile.shared.u32 	[_ZZN3cub18CUB_300001_SM_10006detail4scan16DeviceScanKernelINS2_10policy_hubIiiijN4cuda3std3__44plusIvEEE10Policy1000EN6thrust24THRUST_300001_SM_1000_NS6detail15normal_iteratorINSD_10device_ptrIiEEEESI_NS0_13ScanTileStateIiLb1EEES9_NS1_10InputValueIiPiEEjiLb0EiEEvT0_T1_T2_iT3_T4_T5_E12temp_storage+33792], %r6;
$L__BB14_99:
	ld.param.u32 	%r996, [_ZN3cub18CUB_300001_SM_10006detail4scan16DeviceScanKernelINS2_10policy_hubIiiijN4cuda3std3__44plusIvEEE10Policy1000EN6thrust24THRUST_300001_SM_1000_NS6detail15normal_iteratorINSD_10device_ptrIiEEEESI_NS0_13ScanTileStateIiLb1EEES9_NS1_10InputValueIiPiEEjiLb0EiEEvT0_T1_T2_iT3_T4_T5__param_3];
	bar.sync 	0;
	ld.volatile.shared.u32 	%r236, [_ZZN3cub18CUB_300001_SM_10006detail4scan16DeviceScanKernelINS2_10policy_hubIiiijN4cuda3std3__44plusIvEEE10Policy1000EN6thrust24THRUST_300001_SM_1000_NS6detail15normal_iteratorINSD_10device_ptrIiEEEESI_NS0_13ScanTileStateIiLb1EEES9_NS1_10InputValueIiPiEEjiLb0EiEEvT0_T1_T2_iT3_T4_T5_E12temp_storage+33792];
	cvt.u64.u32 	%rd36, %r87;
	mov.u32 	%r570, %ctaid.x;
	add.s32 	%r571, %r996, %r570;
	mul.lo.s32 	%r572, %r571, 8448;
	cvt.u64.u32 	%rd37, %r572;
	add.s64 	%rd38, %rd36, %rd37;
	setp.ge.s32 	%p82, %r87, %r236;
	shl.b64 	%rd39, %rd38, 2;
	add.s64 	%rd13, %rd4, %rd39;
	@%p82 bra 	$L__BB14_101;
	st.global.u32 	[%rd13], %r214;
$L__BB14_101:
	setp.ge.s32 	%p83, %r90, %r236;
	@%p83 bra 	$L__BB14_103;
	st.global.u32 	[%rd13+128], %r215;
$L__BB14_103:
	setp.ge.s32 	%p84, %r93, %r236;
	@%p84 bra 	$L__BB14_105;
	st.global.u32 	[%rd13+256], %r216;
$L__BB14_105:
	setp.ge.s32 	%p85, %r96, %r236;
	@%p85 bra 	$L__BB14_107;
	st.global.u32 	[%rd13+384], %r217;
$L__BB14_107:
	mov.u32 	%r573, %tid.x;
	and.b32  	%r574, %r573, 992;
	mul.lo.s32 	%r575, %r574, 22;
	and.b32  	%r576, %r573, 31;
	or.b32  	%r577, %r575, %r576;
	add.s32 	%r578, %r577, 128;
	setp.ge.s32 	%p86, %r578, %r236;
	@%p86 bra 	$L__BB14_109;
	st.global.u32 	[%rd13+512], %r218;
$L__BB14_109:
	add.s32 	%r584, %r577, 160;
	setp.ge.s32 	%p87, %r584, %r236;
	@%p87 bra 	$L__BB14_111;
	st.global.u32 	[%rd13+640], %r219;
$L__BB14_111:
	add.s32 	%r590, %r577, 192;
	setp.ge.s32 	%p88, %r590, %r236;
	@%p88 bra 	$L__BB14_113;
	st.global.u32 	[%rd13+768], %r220;
$L__BB14_113:
	add.s32 	%r596, %r577, 224;
	setp.ge.s32 	%p89, %r596, %r236;
	@%p89 bra 	$L__BB14_115;
	st.global.u32 	[%rd13+896], %r221;
$L__BB14_115:
	add.s32 	%r602, %r577, 256;
	setp.ge.s32 	%p90, %r602, %r236;
	@%p90 bra 	$L__BB14_117;
	st.global.u32 	[%rd13+1024], %r222;
$L__BB14_117:
	add.s32 	%r608, %r577, 288;
	setp.ge.s32 	%p91, %r608, %r236;
	@%p91 bra 	$L__BB14_119;
	st.global.u32 	[%rd13+1152], %r223;
$L__BB14_119:
	setp.ge.s32 	%p92, %r111, %r236;
	@%p92 bra 	$L__BB14_121;
	st.global.u32 	[%rd13+1280], %r224;
$L__BB14_121:
	setp.ge.s32 	%p93, %r114, %r236;
	@%p93 bra 	$L__BB14_123;
	st.global.u32 	[%rd13+1408], %r225;
$L__BB14_123:
	setp.ge.s32 	%p94, %r117, %r236;
	@%p94 bra 	$L__BB14_125;
	st.global.u32 	[%rd13+1536], %r226;
$L__BB14_125:
	setp.ge.s32 	%p95, %r120, %r236;
	@%p95 bra 	$L__BB14_127;
	st.global.u32 	[%rd13+1664], %r227;
$L__BB14_127:
	add.s32 	%r614, %r577, 448;
	setp.ge.s32 	%p96, %r614, %r236;
	@%p96 bra 	$L__BB14_129;
	st.global.u32 	[%rd13+1792], %r228;
$L__BB14_129:
	add.s32 	%r620, %r577, 480;
	setp.ge.s32 	%p97, %r620, %r236;
	@%p97 bra 	$L__BB14_131;
	st.global.u32 	[%rd13+1920], %r229;
$L__BB14_131:
	add.s32 	%r626, %r577, 512;
	setp.ge.s32 	%p98, %r626, %r236;
	@%p98 bra 	$L__BB14_133;
	st.global.u32 	[%rd13+2048], %r230;
$L__BB14_133:
	setp.ge.s32 	%p99, %r129, %r236;
	@%p99 bra 	$L__BB14_135;
	st.global.u32 	[%rd13+2176], %r231;
$L__BB14_135:
	setp.ge.s32 	%p100, %r132, %r236;
	@%p100 bra 	$L__BB14_137;
	st.global.u32 	[%rd13+2304], %r232;
$L__BB14_137:
	add.s32 	%r632, %r577, 608;
	setp.ge.s32 	%p101, %r632, %r236;
	@%p101 bra 	$L__BB14_139;
	st.global.u32 	[%rd13+2432], %r233;
$L__BB14_139:
	add.s32 	%r638, %r577, 640;
	setp.ge.s32 	%p102, %r638, %r236;
	@%p102 bra 	$L__BB14_141;
	st.global.u32 	[%rd13+2560], %r234;
$L__BB14_141:
	setp.ge.s32 	%p103, %r139, %r236;
	@%p103 bra 	$L__BB14_143;
	st.global.u32 	[%rd13+2688], %r235;
$L__BB14_143:
	ret;

}
	// .globl	_ZN3cub18CUB_300001_SM_10006detail4scan16DeviceScanKernelINS2_10policy_hubIiiimN4cuda3std3__44plusIvEEE10Policy1000EN6thrust24THRUST_300001_SM_1000_NS6detail15normal_iteratorINSD_10device_ptrIiEEEESI_NS0_13ScanTileStateIiLb1EEES9_NS1_10InputValueIiPiEEmiLb0EiEEvT0_T1_T2_iT3_T4_T5_
.visible .entry _ZN3cub18CUB_300001_SM_10006detail4scan16DeviceScanKernelINS2_10policy_hubIiiimN4cuda3std3__44plusIvEEE10Policy1000EN6thrust24THRUST_300001_SM_1000_NS6detail15normal_iteratorINSD_10device_ptrIiEEEESI_NS0_13ScanTileStateIiLb1EEES9_NS1_10InputValueIiPiEEmiLb0EiEEvT0_T1_T2_iT3_T4_T5_(
	.param .align 8 .b8 _ZN3cub18CUB_300001_SM_10006detail4scan16DeviceScanKernelINS2_10policy_hubIiiimN4cuda3std3__44plusIvEEE10Policy1000EN6thrust24THRUST_300001_SM_1000_NS6detail15normal_iteratorINSD_10device_ptrIiEEEESI_NS0_13ScanTileStateIiLb1EEES9_NS1_10InputValueIiPiEEmiLb0EiEEvT0_T1_T2_iT3_T4_T5__param_0[8],
	.param .align 8 .b8 _ZN3cub18CUB_300001_SM_10006detail4scan16DeviceScanKernelINS2_10policy_hubIiiimN4cuda3std3__44plusIvEEE10Policy1000EN6thrust24THRUST_300001_SM_1000_NS6detail15normal_iteratorINSD_10device_ptrIiEEEESI_NS0_13ScanTileStateIiLb1EEES9_NS1_10InputValueIiPiEEmiLb0EiEEvT0_T1_T2_iT3_T4_T5__param_1[8],
	.param .align 8 .b8 _ZN3cub18CUB_300001_SM_10006detail4scan16DeviceScanKernelINS2_10policy_hubIiiimN4cuda3std3__44plusIvEEE10Policy1000EN6thrust24THRUST_300001_SM_1000_NS6detail15normal_iteratorINSD_10device_ptrIiEEEESI_NS0_13ScanTileStateIiLb1EEES9_NS1_10InputValueIiPiEEmiLb0EiEEvT0_T1_T2_iT3_T4_T5__param_2[8],
	.param .u32 _ZN3cub18CUB_300001_SM_10006detail4scan16DeviceScanKernelINS2_10policy_hubIiiimN4cuda3std3__44plusIvEEE10Policy1000EN6thrust24THRUST_300001_SM_1000_NS6detail15normal_iteratorINSD_10device_ptrIiEEEESI_NS0_13ScanTileStateIiLb1EEES9_NS1_10InputValueIiPiEEmiLb0EiEEvT0_T1_T2_iT3_T4_T5__param_3,
	.param .align 1 .b8 _ZN3cub18CUB_300001_SM_10006detail4scan16DeviceScanKernelINS2_10policy_hubIiiimN4cuda3std3__44plusIvEEE10Policy1000EN6thrust24THRUST_300001_SM_1000_NS6detail15normal_iteratorINSD_10device_ptrIiEEEESI_NS0_13ScanTileStateIiLb1EEES9_NS1_10InputValueIiPiEEmiLb0EiEEvT0_T1_T2_iT3_T4_T5__param_4[1],
	.param .align 8 .b8 _ZN3cub18CUB_300001_SM_10006detail4scan16DeviceScanKernelINS2_10policy_hubIiiimN4cuda3std3__44plusIvEEE10Policy1000EN6thrust24THRUST_300001_SM_1000_NS6detail15normal_iteratorINSD_10device_ptrIiEEEESI_NS0_13ScanTileStateIiLb1EEES9_NS1_10InputValueIiPiEEmiLb0EiEEvT0_T1_T2_iT3_T4_T5__param_5[16],
	.param .u64 _ZN3cub18CUB_300001_SM_10006detail4scan16DeviceScanKernelINS2_10policy_hubIiiimN4cuda3std3__44plusIvEEE10Policy1000EN6thrust24THRUST_300001_SM_1000_NS6detail15normal_iteratorINSD_10device_ptrIiEEEESI_NS0_13ScanTileStateIiLb1EEES9_NS1_10InputValueIiPiEEmiLb0EiEEvT0_T1_T2_iT3_T4_T5__param_6
)
.maxntid 416
{
	.reg .pred 	%p<158>;
	.reg .b16 	%rs<3>;
	.reg .b32 	%r<1003>;
	.reg .b64 	%rd<59>;
	// demoted variable
	.shared .align 16 .b8 _ZZN3cub18CUB_300001_SM_10006detail4scan16DeviceScanKernelINS2_10policy_hubIiiimN4cuda3std3__44plusIvEEE10Policy1000EN6thrust24THRUST_300001_SM_1000_NS6detail15normal_iteratorINSD_10device_ptrIiEEEESI_NS0_13ScanTileStateIiLb1EEES9_NS1_10InputValueIiPiEEmiLb0EiEEvT0_T1_T2_iT3_T4_T5_E12temp_storage[31632];
	ld.param.u32 	%r206, [_ZN3cub18CUB_300001_SM_10006detail4scan16DeviceScanKernelINS2_10policy_hubIiiimN4cuda3std3__44plusIvEEE10Policy1000EN6thrust24THRUST_300001_SM_1000_NS6detail15normal_iteratorINSD_10device_ptrIiEEEESI_NS0_13ScanTileStateIiLb1EEES9_NS1_10InputValueIiPiEEmiLb0EiEEvT0_T1_T2_iT3_T4_T5__param_5];
	bfe.u32 	%r207, %r206, 0, 8;
	cvt.u16.u32 	%rs1, %r207;
	and.b16  	%rs2, %rs1, 255;
	ld.param.u64 	%rd18, [_ZN3cub18CUB_300001_SM_10006detail4scan16DeviceScanKernelINS2_10policy_hubIiiimN4cuda3std3__44plusIvEEE10Policy1000EN6thrust24THRUST_300001_SM_1000_NS6detail15normal_iteratorINSD_10device_ptrIiEEEESI_NS0_13ScanTileStateIiLb1EEES9_NS1_10InputValueIiPiEEmiLb0EiEEvT0_T1_T2_iT3_T4_T5__param_2];
	ld.param.u64 	%rd17, [_ZN3cub18CUB_300001_SM_10006detail4scan16DeviceScanKernelINS2_10policy_hubIiiimN4cuda3std3__44plusIvEEE10Policy1000EN6thrust24THRUST_300001_SM_1000_NS6detail15normal_iteratorINSD_10device_ptrIiEEEESI_NS0_13ScanTileStateIiLb1EEES9_NS1_10InputValueIiPiEEmiLb0EiEEvT0_T1_T2_iT3_T4_T5__param_1];
	ld.param.u64 	%rd16, [_ZN3cub18CUB_300001_SM_10006detail4scan16DeviceScanKernelINS2_10policy_hubIiiimN4cuda3std3__44plusIvEEE10Policy1000EN6thrust24THRUST_300001_SM_1000_NS6detail15normal_iteratorINSD_10device_ptrIiEEEESI_NS0_13ScanTileStateIiLb1EEES9_NS1_10InputValueIiPiEEmiLb0EiEEvT0_T1_T2_iT3_T4_T5__param_0];
	ld.param.u64 	%rd1, [_ZN3cub18CUB_300001_SM_10006detail4scan16DeviceScanKernelINS2_10policy_hubIiiimN4cuda3std3__44plusIvEEE10Policy1000EN6thrust24THRUST_300001_SM_1000_NS6detail15normal_iteratorINSD_10device_ptrIiEEEESI_NS0_13ScanTileStateIiLb1EEES9_NS1_10InputValueIiPiEEmiLb0EiEEvT0_T1_T2_iT3_T4_T5__param_5+8];
	ld.param.u32 	%r205, [_ZN3cub18CUB_300001_SM_10006detail4scan16DeviceScanKernelINS2_10policy_hubIiiimN4cuda3std3__44plusIvEEE10Policy1000EN6thrust24THRUST_300001_SM_1000_NS6detail15normal_iteratorINSD_10device_ptrIiEEEESI_NS0_13ScanTileStateIiLb1EEES9_NS1_10InputValueIiPiEEmiLb0EiEEvT0_T1_T2_iT3_T4_T5__param_3];
	ld.param.u64 	%rd19, [_ZN3cub18CUB_300001_SM_10006detail4scan16DeviceScanKernelINS2_10policy_hubIiiimN4cuda3std3__44plusIvEEE10Policy1000EN6thrust24THRUST_300001_SM_1000_NS6detail15normal_iteratorINSD_10device_ptrIiEEEESI_NS0_13ScanTileStateIiLb1EEES9_NS1_10InputValueIiPiEEmiLb0EiEEvT0_T1_T2_iT3_T4_T5__param_6];
	setp.eq.s16 	%p1, %rs2, 0;
	@%p1 bra 	$L__BB15_2;
	cvta.to.global.u64 	%rd20, %rd1;
	ld.global.u32 	%r959, [%rd20];
	bra.uni 	$L__BB15_3;
$L__BB15_2:
	cvt.u32.u64 	%r959, %rd1;
$L__BB15_3:
	cvta.to.global.u64 	%rd3, %rd16;
	cvta.to.global.u64 	%rd4, %rd17;
	mov.u32 	%r208, %ctaid.x;
	add.s32 	%r4, %r205, %r208;
	mul.wide.s32 	%rd5, %r4, 7904;
	sub.s64 	%rd6, %rd19, %rd5;
	setp.lt.u64 	%p2, %rd6, 7905;
	@%p2 bra 	$L__BB15_29;
	mov.u32 	%r5, %tid.x;
	and.b32  	%r617, %r5, 31;
	and.b32  	%r618, %r5, 992;
	mul.lo.s32 	%r619, %r618, 19;
	or.b32  	%r620, %r619, %r617;
	cvt.u64.u32 	%rd42, %r620;
	add.s64 	%rd7, %rd5, %rd42;
	shl.b64 	%rd43, %rd7, 2;
	add.s64 	%rd44, %rd3, %rd43;
	ld.global.u32 	%r621, [%rd44];
	ld.global.u32 	%r622, [%rd44+128];
	ld.global.u32 	%r623, [%rd44+256];
	ld.global.u32 	%r624, [%rd44+384];
	ld.global.u32 	%r625, [%rd44+512];
	ld.global.u32 	%r626, [%rd44+640];
	ld.global.u32 	%r627, [%rd44+768];
	ld.global.u32 	%r628, [%rd44+896];
	ld.global.u32 	%r629, [%rd44+1024];
	ld.global.u32 	%r630, [%rd44+1152];
	ld.global.u32 	%r631, [%rd44+1280];
	ld.global.u32 	%r632, [%rd44+1408];
	ld.global.u32 	%r633, [%rd44+1536];
	ld.global.u32 	%r634, [%rd44+1664];
	ld.global.u32 	%r635, [%rd44+1792];
	ld.global.u32 	%r636, [%rd44+1920];
	ld.global.u32 	%r637, [%rd44+2048];
	ld.global.u32 	%r638, [%rd44+2176];
	ld.global.u32 	%r639, [%rd44+2304];
	// begin inline asm
	mov.u32 %r616, %laneid;
	// end inline asm
	shr.u32 	%r7, %r5, 5;
	mad.lo.s32 	%r640, %r7, 608, %r616;
	shl.b32 	%r641, %r640, 2;
	mov.u32 	%r642, _ZZN3cub18CUB_300001_SM_10006detail4scan16DeviceScanKernelINS2_10policy_hubIiiimN4cuda3std3__44plusIvEEE10Policy1000EN6thrust24THRUST_300001_SM_1000_NS6detail15normal_iteratorINSD_10device_ptrIiEEEESI_NS0_13ScanTileStateIiLb1EEES9_NS1_10InputValueIiPiEEmiLb0EiEEvT0_T1_T2_iT3_T4_T5_E12temp_storage;
	add.s32 	%r8, %r642, %r641;
	st.shared.u32 	[%r8], %r621;
	st.shared.u32 	[%r8+128], %r622;
	st.shared.u32 	[%r8+256], %r623;
	st.shared.u32 	[%r8+384], %r624;
	st.shared.u32 	[%r8+512], %r625;
	st.shared.u32 	[%r8+640], %r626;
	st.shared.u32 	[%r8+768], %r627;
	st.shared.u32 	[%r8+896], %r628;
	st.shared.u32 	[%r8+1024], %r629;
	st.shared.u32 	[%r8+1152], %r630;
	st.shared.u32 	[%r8+1280], %r631;
	st.shared.u32 	[%r8+1408], %r632;
	st.shared.u32 	[%r8+1536], %r633;
	st.shared.u32 	[%r8+1664], %r634;
	st.shared.u32 	[%r8+1792], %r635;
	st.shared.u32 	[%r8+1920], %r636;
	st.shared.u32 	[%r8+2048], %r637;
	st.shared.u32 	[%r8+2176], %r638;
	st.shared.u32 	[%r8+2304], %r639;
	bar.warp.sync 	-1;
	mad.lo.s32 	%r9, %r616, 72, %r8;
	ld.shared.u32 	%r10, [%r9];
	ld.shared.u32 	%r11, [%r9+4];
	ld.shared.u32 	%r12, [%r9+8];
	ld.shared.u32 	%r13, [%r9+12];
	ld.shared.u32 	%r14, [%r9+16];
	ld.shared.u32 	%r15, [%r9+20];
	ld.shared.u32 	%r16, [%r9+24];
	ld.shared.u32 	%r17, [%r9+28];
	ld.shared.u32 	%r18, [%r9+32];
	ld.shared.u32 	%r19, [%r9+36];
	ld.shared.u32 	%r20, [%r9+40];
	ld.shared.u32 	%r21, [%r9+44];
	ld.shared.u32 	%r22, [%r9+48];
	ld.shared.u32 	%r23, [%r9+52];
	ld.shared.u32 	%r24, [%r9+56];
	ld.shared.u32 	%r25, [%r9+60];
	ld.shared.u32 	%r26, [%r9+64];
	ld.shared.u32 	%r27, [%r9+68];
	ld.shared.u32 	%r28, [%r9+72];
	bar.sync 	0;
	setp.ne.s32 	%p100, %r4, 0;
	@%p100 bra 	$L__BB15_9;
	add.s32 	%r860, %r11, %r10;
	add.s32 	%r861, %r12, %r860;
	add.s32 	%r862, %r13, %r861;
	add.s32 	%r863, %r14, %r862;
	add.s32 	%r864, %r15, %r863;
	add.s32 	%r865, %r16, %r864;
	add.s32 	%r866, %r17, %r865;
	add.s32 	%r867, %r18, %r866;
	add.s32 	%r868, %r19, %r867;
	add.s32 	%r869, %r20, %r868;
	add.s32 	%r870, %r21, %r869;
	add.s32 	%r871, %r22, %r870;
	add.s32 	%r872, %r23, %r871;
	add.s32 	%r873, %r24, %r872;
	add.s32 	%r874, %r25, %r873;
	add.s32 	%r875, %r26, %r874;
	add.s32 	%r876, %r27, %r875;
	add.s32 	%r834, %r28, %r876;
	mov.b32 	%r832, 1;
	mov.b32 	%r857, 0;
	mov.b32 	%r859, -1;
	// begin inline asm
	{  .reg .s32 r0;  .reg .pred p;  shfl.sync.up.b32 r0|p, %r834, %r832, %r857, %r859;  @p add.s32 r0, r0, %r834;  mov.s32 %r830, r0;}
	// end inline asm
	mov.b32 	%r838, 2;
	// begin inline asm
	{  .reg .s32 r0;  .reg .pred p;  shfl.sync.up.b32 r0|p, %r830, %r838, %r857, %r859;  @p add.s32 r0, r0, %r830;  mov.s32 %r836, r0;}
	// end inline asm
	mov.b32 	%r844, 4;
	// begin inline asm
	{  .reg .s32 r0;  .reg .pred p;  shfl.sync.up.b32 r0|p, %r836, %r844, %r857, %r859;  @p add.s32 r0, r0, %r836;  mov.s32 %r842, r0;}
	// end inline asm
	mov.b32 	%r850, 8;
	// begin inline asm
	{  .reg .s32 r0;  .reg .pred p;  shfl.sync.up.b32 r0|p, %r842, %r850, %r857, %r859;  @p add.s32 r0, r0, %r842;  mov.s32 %r848, r0;}
	// end inline asm
	mov.b32 	%r856, 16;
	// begin inline asm
	{  .reg .s32 r0;  .reg .pred p;  shfl.sync.up.b32 r0|p, %r848, %r856, %r857, %r859;  @p add.s32 r0, r0, %r848;  mov.s32 %r854, r0;}
	// end inline asm
	setp.ne.s32 	%p143, %r616, 31;
	@%p143 bra 	$L__BB15_7;
	shl.b32 	%r877, %r7, 2;
	mov.u32 	%r878, _ZZN3cub18CUB_300001_SM_10006detail4scan16DeviceScanKernelINS2_10policy_hubIiiimN4cuda3std3__44plusIvEEE10Policy1000EN6thrust24THRUST_300001_SM_1000_NS6detail15normal_iteratorINSD_10device_ptrIiEEEESI_NS0_13ScanTileStateIiLb1EEES9_NS1_10InputValueIiPiEEmiLb0EiEEvT0_T1_T2_iT3_T4_T5_E12temp_storage;
	add.s32 	%r879, %r878, %r877;
	st.shared.u32 	[%r879+16], %r854;
$L__BB15_7:
	bar.sync 	0;
	ld.shared.v4.u32 	{%r880, %r881, %r882, %r883}, [_ZZN3cub18CUB_300001_SM_10006detail4scan16DeviceScanKernelINS2_10policy_hubIiiimN4cuda3std3__44plusIvEEE10Policy1000EN6thrust24THRUST_300001_SM_1000_NS6detail15normal_iteratorINSD_10device_ptrIiEEEESI_NS0_13ScanTileStateIiLb1EEES9_NS1_10InputValueIiPiEEmiLb0EiEEvT0_T1_T2_iT3_T4_T5_E12temp_storage+16];
	add.s32 	%r884, %r881, %r880;
	setp.eq.s32 	%p144, %r7, 2;
	selp.b32 	%r885, %r884, %r880, %p144;
	add.s32 	%r886, %r884, %r882;
	setp.eq.s32 	%p145, %r7, 3;
	selp.b32 	%r887, %r886, %r885, %p145;
	add.s32 	%r888, %r886, %r883;
	setp.eq.s32 	%p146, %r7, 4;
	selp.b32 	%r889, %r888, %r887, %p146;
	ld.shared.v4.u32 	{%r890, %r891, %r892, %r893}, [_ZZN3cub18CUB_300001_SM_10006detail4scan16DeviceScanKernelINS2_10policy_hubIiiimN4cuda3std3__44plusIvEEE10Policy1000EN6thrust24THRUST_300001_SM_1000_NS6detail15normal_iteratorINSD_10device_ptrIiEEEESI_NS0_13ScanTileStateIiLb1EEES9_NS1_10InputValueIiPiEEmiLb0EiEEvT0_T1_T2_iT3_T4_T5_E12temp_storage+32];
	add.s32 	%r894, %r888, %r890;
	setp.eq.s32 	%p147, %r7, 5;
	selp.b32 	%r895, %r894, %r889, %p147;
	add.s32 	%r896, %r894, %r891;
	setp.eq.s32 	%p148, %r7, 6;
	selp.b32 	%r897, %r896, %r895, %p148;
	add.s32 	%r898, %r896, %r892;
	setp.eq.s32 	%p149, %r7, 7;
	selp.b32 	%r899, %r898, %r897, %p149;
	add.s32 	%r900, %r898, %r893;
	setp.eq.s32 	%p150, %r7, 8;
	selp.b32 	%r901, %r900, %r899, %p150;
	ld.shared.v4.u32 	{%r902, %r903, %r904, %r905}, [_ZZN3cub18CUB_300001_SM_10006detail4scan16DeviceScanKernelINS2_10policy_hubIiiimN4cuda3std3__44plusIvEEE10Policy1000EN6thrust24THRUST_300001_SM_1000_NS6detail15normal_iteratorINSD_10device_ptrIiEEEESI_NS0_13ScanTileStateIiLb1EEES9_NS1_10InputValueIiPiEEmiLb0EiEEvT0_T1_T2_iT3_T4_T5_E12temp_storage+48];
	add.s32 	%r906, %r900, %r902;
	setp.eq.s32 	%p151, %r7, 9;
	selp.b32 	%r907, %r906, %r901, %p151;
	add.s32 	%r908, %r906, %r903;
	setp.eq.s32 	%p152, %r7, 10;
	selp.b32 	%r909, %r908, %r907, %p152;
	add.s32 	%r910, %r908, %r904;
	setp.eq.s32 	%p153, %r7, 11;
	selp.b32 	%r911, %r910, %r909, %p153;
	add.s32 	%r912, %r910, %r905;
	setp.eq.s32 	%p154, %r7, 12;
	selp.b32 	%r913, %r912, %r911, %p154;
	ld.shared.u32 	%r914, [_ZZN3cub18CUB_300001_SM_10006detail4scan16DeviceScanKernelINS2_10policy_hubIiiimN4cuda3std3__44plusIvEEE10Policy1000EN6thrust24THRUST_300001_SM_1000_NS6detail15normal_iteratorINSD_10device_ptrIiEEEESI_NS0_13ScanTileStateIiLb1EEES9_NS1_10InputValueIiPiEEmiLb0EiEEvT0_T1_T2_iT3_T4_T5_E12temp_storage+64];
	setp.lt.u32 	%p155, %r5, 32;
	selp.b32 	%r915, 0, %r913, %p155;
	setp.eq.s32 	%p156, %r616, 0;
	sub.s32 	%r916, %r854, %r834;
	selp.b32 	%r917, 0, %r916, %p156;
	add.s32 	%r918, %r917, %r959;
	add.s32 	%r971, %r918, %r915;
	add.s32 	%r919, %r914, %r959;
	add.s32 	%r32, %r919, %r912;
	setp.ne.s32 	%p157, %r5, 0;
	@%p157 bra 	$L__BB15_28;
	add.s64 	%rd56, %rd18, 256;
	mov.b32 	%r920, 101;
	// begin inline asm
	st.relaxed.gpu.v2.u32 [%rd56], {%r920, %r32};
	// end inline asm
	bra.uni 	$L__BB15_28;
$L__BB15_9:
	add.s32 	%r673, %r11, %r10;
	add.s32 	%r674, %r12, %r673;
	add.s32 	%r675, %r13, %r674;
	add.s32 	%r676, %r14, %r675;
	add.s32 	%r677, %r15, %r676;
	add.s32 	%r678, %r16, %r677;
	add.s32 	%r679, %r17, %r678;
	add.s32 	%r680, %r18, %r679;
	add.s32 	%r681, %r19, %r680;
	add.s32 	%r682, %r20, %r681;
	add.s32 	%r683, %r21, %r682;
	add.s32 	%r684, %r22, %r683;
	add.s32 	%r685, %r23, %r684;
	add.s32 	%r686, %r24, %r685;
	add.s32 	%r687, %r25, %r686;
	add.s32 	%r688, %r26, %r687;
	add.s32 	%r689, %r27, %r688;
	add.s32 	%r647, %r28, %r689;
	mov.b32 	%r645, 1;
	mov.b32 	%r670, 0;
	mov.b32 	%r672, -1;
	// begin inline asm
	{  .reg .s32 r0;  .reg .pred p;  shfl.sync.up.b32 r0|p, %r647, %r645, %r670, %r672;  @p add.s32 r0, r0, %r647;  mov.s32 %r643, r0;}
	// end inline asm
	mov.b32 	%r651, 2;
	// begin inline asm
	{  .reg .s32 r0;  .reg .pred p;  shfl.sync.up.b32 r0|p, %r643, %r651, %r670, %r672;  @p add.s32 r0, r0, %r643;  mov.s32 %r649, r0;}
	// end inline asm
	mov.b32 	%r657, 4;
	// begin inline asm
	{  .reg .s32 r0;  .reg .pred p;  shfl.sync.up.b32 r0|p, %r649, %r657, %r670, %r672;  @p add.s32 r0, r0, %r649;  mov.s32 %r655, r0;}
	// end inline asm
	mov.b32 	%r663, 8;
	// begin inline asm
	{  .reg .s32 r0;  .reg .pred p;  shfl.sync.up.b32 r0|p, %r655, %r663, %r670, %r672;  @p add.s32 r0, r0, %r655;  mov.s32 %r661, r0;}
	// end inline asm
	mov.b32 	%r669, 16;
	// begin inline asm
	{  .reg .s32 r0;  .reg .pred p;  shfl.sync.up.b32 r0|p, %r661, %r669, %r670, %r672;  @p add.s32 r0, r0, %r661;  mov.s32 %r667, r0;}
	// end inline asm
	setp.ne.s32 	%p101, %r616, 31;
	@%p101 bra 	$L__BB15_11;
	shl.b32 	%r690, %r7, 2;
	mov.u32 	%r691, _ZZN3cub18CUB_300001_SM_10006detail4scan16DeviceScanKernelINS2_10policy_hubIiiimN4cuda3std3__44plusIvEEE10Policy1000EN6thrust24THRUST_300001_SM_1000_NS6detail15normal_iteratorINSD_10device_ptrIiEEEESI_NS0_13ScanTileStateIiLb1EEES9_NS1_10InputValueIiPiEEmiLb0EiEEvT0_T1_T2_iT3_T4_T5_E12temp_storage;
	add.s32 	%r692, %r691, %r690;
	st.shared.u32 	[%r692+16], %r667;
$L__BB15_11:
	sub.s32 	%r693, %r667, %r647;
	bar.sync 	0;
	ld.shared.v4.u32 	{%r694, %r695, %r696, %r697}, [_ZZN3cub18CUB_300001_SM_10006detail4scan16DeviceScanKernelINS2_10policy_hubIiiimN4cuda3std3__44plusIvEEE10Policy1000EN6thrust24THRUST_300001_SM_1000_NS6detail15normal_iteratorINSD_10device_ptrIiEEEESI_NS0_13ScanTileStateIiLb1EEES9_NS1_10InputValueIiPiEEmiLb0EiEEvT0_T1_T2_iT3_T4_T5_E12temp_storage+16];
	add.s32 	%r698, %r695, %r694;
	setp.eq.s32 	%p102, %r7, 2;
	selp.b32 	%r699, %r698, %r694, %p102;
	add.s32 	%r700, %r698, %r696;
	setp.eq.s32 	%p103, %r7, 3;
	selp.b32 	%r701, %r700, %r699, %p103;
	add.s32 	%r702, %r700, %r697;
	setp.eq.s32 	%p104, %r7, 4;
	selp.b32 	%r703, %r702, %r701, %p104;
	ld.shared.v4.u32 	{%r704, %r705, %r706, %r707}, [_ZZN3cub18CUB_300001_SM_10006detail4scan16DeviceScanKernelINS2_10policy_hubIiiimN4cuda3std3__44plusIvEEE10Policy1000EN6thrust24THRUST_300001_SM_1000_NS6detail15normal_iteratorINSD_10device_ptrIiEEEESI_NS0_13ScanTileStateIiLb1EEES9_NS1_10InputValueIiPiEEmiLb0EiEEvT0_T1_T2_iT3_T4_T5_E12temp_storage+32];
	add.s32 	%r708, %r702, %r704;
	setp.eq.s32 	%p105, %r7, 5;
	selp.b32 	%r709, %r708, %r703, %p105;
	add.s32 	%r710, %r708, %r705;
	setp.eq.s32 	%p106, %r7, 6;
	selp.b32 	%r711, %r710, %r709, %p106;
	add.s32 	%r712, %r710, %r706;
	setp.eq.s32 	%p107, %r7, 7;
	selp.b32 	%r713, %r712, %r711, %p107;
	add.s32 	%r714, %r712, %r707;
	setp.eq.s32 	%p108, %r7, 8;
	selp.b32 	%r715, %r714, %r713, %p108;
	ld.shared.v4.u32 	{%r716, %r717, %r718, %r719}, [_ZZN3cub18CUB_300001_SM_10006detail4scan16DeviceScanKernelINS2_10policy_hubIiiimN4cuda3std3__44plusIvEEE10Policy1000EN6thrust24THRUST_300001_SM_1000_NS6detail15normal_iteratorINSD_10device_ptrIiEEEESI_NS0_13ScanTileStateIiLb1EEES9_NS1_10InputValueIiPiEEmiLb0EiEEvT0_T1_T2_iT3_T4_T5_E12temp_storage+48];
	add.s32 	%r720, %r714, %r716;
	setp.eq.s32 	%p109, %r7, 9;
	selp.b32 	%r721, %r720, %r715, %p109;
	add.s32 	%r722, %r720, %r717;
	setp.eq.s32 	%p110, %r7, 10;
	selp.b32 	%r723, %r722, %r721, %p110;
	add.s32 	%r724, %r722, %r718;
	setp.eq.s32 	%p111, %r7, 11;
	selp.b32 	%r725, %r724, %r723, %p111;
	add.s32 	%r726, %r724, %r719;
	setp.eq.s32 	%p112, %r7, 12;
	selp.b32 	%r727, %r726, %r725, %p112;
	ld.shared.u32 	%r728, [_ZZN3cub18CUB_300001_SM_10006detail4scan16DeviceScanKernelINS2_10policy_hubIiiimN4cuda3std3__44plusIvEEE10Policy1000EN6thrust24THRUST_300001_SM_1000_NS6detail15normal_iteratorINSD_10device_ptrIiEEEESI_NS0_13ScanTileStateIiLb1EEES9_NS1_10InputValueIiPiEEmiLb0EiEEvT0_T1_T2_iT3_T4_T5_E12temp_storage+64];
	add.s32 	%r35, %r726, %r728;
	setp.gt.u32 	%p113, %r5, 31;
	setp.lt.u32 	%p114, %r5, 32;
	setp.eq.s32 	%p115, %r616, 0;
	selp.b32 	%r729, 0, %r693, %p115;
	add.s32 	%r970, %r727, %r729;
	selp.b32 	%r37, %r693, %r970, %p114;
	@%p113 bra 	$L__BB15_27;
	setp.ne.s32 	%p116, %r5, 0;
	mul.wide.s32 	%rd45, %r4, 8;
	add.s64 	%rd8, %rd18, %rd45;
	@%p116 bra 	$L__BB15_14;
	st.shared.u32 	[_ZZN3cub18CUB_300001_SM_10006detail4scan16DeviceScanKernelINS2_10policy_hubIiiimN4cuda3std3__44plusIvEEE10Policy1000EN6thrust24THRUST_300001_SM_1000_NS6detail15normal_iteratorINSD_10device_ptrIiEEEESI_NS0_13ScanTileStateIiLb1EEES9_NS1_10InputValueIiPiEEmiLb0EiEEvT0_T1_T2_iT3_T4_T5_E12temp_storage+12], %r35;
	add.s64 	%rd46, %rd8, 256;
	mov.b32 	%r730, 100;
	// begin inline asm
	st.relaxed.gpu.v2.u32 [%rd46], {%r730, %r35};
	// end inline asm
$L__BB15_14:
	not.b32 	%r736, %r5;
	add.s32 	%r966, %r4, %r736;
	mov.b32 	%r732, 550;
	// begin inline asm
	nanosleep.u32 %r732;
	// end inline asm
	mul.wide.s32 	%rd48, %r966, 8;
	add.s64 	%rd49, %rd18, %rd48;
	add.s64 	%rd47, %rd49, 256;
	// begin inline asm
	ld.relaxed.gpu.v2.u32 {%r967, %r961}, [%rd47];
	// end inline asm
	mov.b32 	%r962, 478;
$L__BB15_15:
	setp.eq.s32 	%p117, %r967, 99;
	mov.b32 	%r737, -1;
	vote.sync.any.pred 	%p118, %p117, %r737;
	not.pred 	%p119, %p118;
	@%p119 bra 	$L__BB15_17;
	// begin inline asm
	nanosleep.u32 %r962;
	// end inline asm
	shr.u32 	%r962, %r962, 1;
	// begin inline asm
	ld.relaxed.gpu.v2.u32 {%r967, %r961}, [%rd47];
	// end inline asm
	bra.uni 	$L__BB15_15;
$L__BB15_17:
	setp.eq.s32 	%p120, %r967, 101;
	mov.b32 	%r764, -1;
	vote.sync.ballot.b32 	%r766, %p120, %r764;
	// begin inline asm
	mov.u32 %r739, %lanemask_ge;
	// end inline asm
	and.b32  	%r767, %r766, %r739;
	or.b32  	%r768, %r767, -2147483648;
	add.s32 	%r769, %r768, -1;
	not.b32 	%r770, %r768;
	and.b32  	%r771, %r770, %r769;
	popc.b32 	%r743, %r771;
	mov.b32 	%r742, 1;
	// begin inline asm
	shfl.sync.down.b32 %r740, %r961, %r742, %r743, %r764;
	// end inline asm
	setp.lt.s32 	%p122, %r616, %r743;
	selp.b32 	%r772, %r740, 0, %p122;
	add.s32 	%r746, %r772, %r961;
	mov.b32 	%r747, 2;
	// begin inline asm
	shfl.sync.down.b32 %r745, %r746, %r747, %r743, %r764;
	// end inline asm
	add.s32 	%r50, %r616, 2;
	setp.gt.s32 	%p123, %r50, %r743;
	selp.b32 	%r773, 0, %r745, %p123;
	add.s32 	%r751, %r746, %r773;
	mov.b32 	%r752, 4;
	// begin inline asm
	shfl.sync.down.b32 %r750, %r751, %r752, %r743, %r764;
	// end inline asm
	add.s32 	%r51, %r616, 4;
	setp.gt.s32 	%p124, %r51, %r743;
	selp.b32 	%r774, 0, %r750, %p124;
	add.s32 	%r756, %r751, %r774;
	mov.b32 	%r757, 8;
	// begin inline asm
	shfl.sync.down.b32 %r755, %r756, %r757, %r743, %r764;
	// end inline asm
	add.s32 	%r52, %r616, 8;
	setp.gt.s32 	%p125, %r52, %r743;
	selp.b32 	%r775, 0, %r755, %p125;
	add.s32 	%r761, %r756, %r775;
	mov.b32 	%r762, 16;
	// begin inline asm
	shfl.sync.down.b32 %r760, %r761, %r762, %r743, %r764;
	// end inline asm
	add.s32 	%r53, %r616, 16;
	setp.gt.s32 	%p126, %r53, %r743;
	selp.b32 	%r776, 0, %r760, %p126;
	add.s32 	%r965, %r761, %r776;
	add.s64 	%rd10, %rd18, 256;
	mov.b32 	%r963, 478;
$L__BB15_18:
	setp.ne.s32 	%p127, %r967, 101;
	mov.b32 	%r777, -1;
	vote.sync.all.pred 	%p128, %p127, %r777;
	not.pred 	%p129, %p128;
	@%p129 bra 	$L__BB15_23;
	shr.u32 	%r963, %r963, 1;
	mul.wide.s32 	%rd52, %r966, 8;
	add.s64 	%rd53, %rd10, %rd52;
	add.s64 	%rd51, %rd53, -256;
	// begin inline asm
	ld.relaxed.gpu.v2.u32 {%r967, %r968}, [%rd51];
	// end inline asm
	mov.u32 	%r969, %r963;
$L__BB15_20:
	setp.eq.s32 	%p133, %r967, 99;
	mov.b32 	%r785, -1;
	vote.sync.any.pred 	%p134, %p133, %r785;
	not.pred 	%p135, %p134;
	@%p135 bra 	$L__BB15_22;
	// begin inline asm
	nanosleep.u32 %r969;
	// end inline asm
	shr.u32 	%r969, %r969, 1;
	// begin inline asm
	ld.relaxed.gpu.v2.u32 {%r967, %r968}, [%rd51];
	// end inline asm
	bra.uni 	$L__BB15_20;
$L__BB15_22:
	setp.eq.s32 	%p136, %r967, 101;
	mov.b32 	%r811, -1;
	vote.sync.ballot.b32 	%r812, %p136, %r811;
	and.b32  	%r813, %r812, %r739;
	or.b32  	%r814, %r813, -2147483648;
	add.s32 	%r815, %r814, -1;
	not.b32 	%r816, %r814;
	and.b32  	%r817, %r816, %r815;
	popc.b32 	%r790, %r817;
	mov.b32 	%r789, 1;
	// begin inline asm
	shfl.sync.down.b32 %r787, %r968, %r789, %r790, %r811;
	// end inline asm
	setp.lt.s32 	%p138, %r616, %r790;
	selp.b32 	%r818, %r787, 0, %p138;
	add.s32 	%r793, %r818, %r968;
	mov.b32 	%r794, 2;
	// begin inline asm
	shfl.sync.down.b32 %r792, %r793, %r794, %r790, %r811;
	// end inline asm
	setp.gt.s32 	%p139, %r50, %r790;
	selp.b32 	%r819, 0, %r792, %p139;
	add.s32 	%r798, %r793, %r819;
	mov.b32 	%r799, 4;
	// begin inline asm
	shfl.sync.down.b32 %r797, %r798, %r799, %r790, %r811;
	// end inline asm
	setp.gt.s32 	%p140, %r51, %r790;
	selp.b32 	%r820, 0, %r797, %p140;
	add.s32 	%r803, %r798, %r820;
	mov.b32 	%r804, 8;
	// begin inline asm
	shfl.sync.down.b32 %r802, %r803, %r804, %r790, %r811;
	// end inline asm
	setp.gt.s32 	%p141, %r52, %r790;
	selp.b32 	%r821, 0, %r802, %p141;
	add.s32 	%r808, %r803, %r821;
	mov.b32 	%r809, 16;
	// begin inline asm
	shfl.sync.down.b32 %r807, %r808, %r809, %r790, %r811;
	// end inline asm
	setp.gt.s32 	%p142, %r53, %r790;
	selp.b32 	%r822, 0, %r807, %p142;
	add.s32 	%r823, %r822, %r965;
	add.s32 	%r965, %r823, %r808;
	add.s32 	%r966, %r966, -32;
	bra.uni 	$L__BB15_18;
$L__BB15_23:
	@%p116 bra 	$L__BB15_25;
	add.s32 	%r780, %r965, %r35;
	add.s64 	%rd50, %rd8, 256;
	mov.b32 	%r779, 101;
	// begin inline asm
	st.relaxed.gpu.v2.u32 [%rd50], {%r779, %r780};
	// end inline asm
	st.shared.u32 	[_ZZN3cub18CUB_300001_SM_10006detail4scan16DeviceScanKernelINS2_10policy_hubIiiimN4cuda3std3__44plusIvEEE10Policy1000EN6thrust24THRUST_300001_SM_1000_NS6detail15normal_iteratorINSD_10device_ptrIiEEEESI_NS0_13ScanTileStateIiLb1EEES9_NS1_10InputValueIiPiEEmiLb0EiEEvT0_T1_T2_iT3_T4_T5_E12temp_storage+4], %r965;
	st.shared.u32 	[_ZZN3cub18CUB_300001_SM_10006detail4scan16DeviceScanKernelINS2_10policy_hubIiiimN4cuda3std3__44plusIvEEE10Policy1000EN6thrust24THRUST_300001_SM_1000_NS6detail15normal_iteratorINSD_10device_ptrIiEEEESI_NS0_13ScanTileStateIiLb1EEES9_NS1_10InputValueIiPiEEmiLb0EiEEvT0_T1_T2_iT3_T4_T5_E12temp_storage+8], %r780;
$L__BB15_25:
	setp.ne.s32 	%p131, %r616, 0;
	mov.u32 	%r970, %r37;
	@%p131 bra 	$L__BB15_27;
	st.shared.u32 	[_ZZN3cub18CUB_300001_SM_10006detail4scan16DeviceScanKernelINS2_10policy_hubIiiimN4cuda3std3__44plusIvEEE10Policy1000EN6thrust24THRUST_300001_SM_1000_NS6detail15normal_iteratorINSD_10device_ptrIiEEEESI_NS0_13ScanTileStateIiLb1EEES9_NS1_10InputValueIiPiEEmiLb0EiEEvT0_T1_T2_iT3_T4_T5_E12temp_storage+84], %r965;
	mov.u32 	%r970, %r965;
$L__BB15_27:
	bar.sync 	0;
	setp.eq.s32 	%p132, %r5, 0;
	ld.shared.u32 	%r781, [_ZZN3cub18CUB_300001_SM_10006detail4scan16DeviceScanKernelINS2_10policy_hubIiiimN4cuda3std3__44plusIvEEE10Policy1000EN6thrust24THRUST_300001_SM_1000_NS6detail15normal_iteratorINSD_10device_ptrIiEEEESI_NS0_13ScanTileStateIiLb1EEES9_NS1_10InputValueIiPiEEmiLb0EiEEvT0_T1_T2_iT3_T4_T5_E12temp_storage+84];
	selp.b32 	%r782, 0, %r781, %p132;
	add.s32 	%r971, %r782, %r970;
$L__BB15_28:
	add.s32 	%r922, %r971, %r10;
	add.s32 	%r923, %r11, %r922;
	add.s32 	%r924, %r12, %r923;
	add.s32 	%r925, %r13, %r924;
	add.s32 	%r926, %r14, %r925;
	add.s32 	%r927, %r15, %r926;
	add.s32 	%r928, %r16, %r927;
	add.s32 	%r929, %r17, %r928;
	add.s32 	%r930, %r18, %r929;
	add.s32 	%r931, %r19, %r930;
	add.s32 	%r932, %r20, %r931;
	add.s32 	%r933, %r21, %r932;
	add.s32 	%r934, %r22, %r933;
	add.s32 	%r935, %r23, %r934;
	add.s32 	%r936, %r24, %r935;
	add.s32 	%r937, %r25, %r936;
	add.s32 	%r938, %r26, %r937;
	add.s32 	%r939, %r27, %r938;
	bar.sync 	0;
	st.shared.u32 	[%r9], %r971;
	st.shared.u32 	[%r9+4], %r922;
	st.shared.u32 	[%r9+8], %r923;
	st.shared.u32 	[%r9+12], %r924;
	st.shared.u32 	[%r9+16], %r925;
	st.shared.u32 	[%r9+20], %r926;
	st.shared.u32 	[%r9+24], %r927;
	st.shared.u32 	[%r9+28], %r928;
	st.shared.u32 	[%r9+32], %r929;
	st.shared.u32 	[%r9+36], %r930;
	st.shared.u32 	[%r9+40], %r931;
	st.shared.u32 	[%r9+44], %r932;
	st.shared.u32 	[%r9+48], %r933;
	st.shared.u32 	[%r9+52], %r934;
	st.shared.u32 	[%r9+56], %r935;
	st.shared.u32 	[%r9+60], %r936;
	st.shared.u32 	[%r9+64], %r937;
	st.shared.u32 	[%r9+68], %r938;
	st.shared.u32 	[%r9+72], %r939;
	bar.warp.sync 	-1;
	ld.shared.u32 	%r940, [%r8];
	ld.shared.u32 	%r941, [%r8+128];
	ld.shared.u32 	%r942, [%r8+256];
	ld.shared.u32 	%r943, [%r8+384];
	ld.shared.u32 	%r944, [%r8+512];
	ld.shared.u32 	%r945, [%r8+640];
	ld.shared.u32 	%r946, [%r8+768];
	ld.shared.u32 	%r947, [%r8+896];
	ld.shared.u32 	%r948, [%r8+1024];
	ld.shared.u32 	%r949, [%r8+1152];
	ld.shared.u32 	%r950, [%r8+1280];
	ld.shared.u32 	%r951, [%r8+1408];
	ld.shared.u32 	%r952, [%r8+1536];
	ld.shared.u32 	%r953, [%r8+1664];
	ld.shared.u32 	%r954, [%r8+1792];
	ld.shared.u32 	%r955, [%r8+1920];
	ld.shared.u32 	%r956, [%r8+2048];
	ld.shared.u32 	%r957, [%r8+2176];
	ld.shared.u32 	%r958, [%r8+2304];
	add.s64 	%rd58, %rd4, %rd43;
	st.global.u32 	[%rd58], %r940;
	st.global.u32 	[%rd58+128], %r941;
	st.global.u32 	[%rd58+256], %r942;
	st.global.u32 	[%rd58+384], %r943;
	st.global.u32 	[%rd58+512], %r944;
	st.global.u32 	[%rd58+640], %r945;
	st.global.u32 	[%rd58+768], %r946;
	st.global.u32 	[%rd58+896], %r947;
	st.global.u32 	[%rd58+1024], %r948;
	st.global.u32 	[%rd58+1152], %r949;
	st.global.u32 	[%rd58+1280], %r950;
	st.global.u32 	[%rd58+1408], %r951;
	st.global.u32 	[%rd58+1536], %r952;
	st.global.u32 	[%rd58+1664], %r953;
	st.global.u32 	[%rd58+1792], %r954;
	st.global.u32 	[%rd58+1920], %r955;
	st.global.u32 	[%rd58+2048], %r956;
	st.global.u32 	[%rd58+2176], %r957;
	st.global.u32 	[%rd58+2304], %r958;
	bra.uni 	$L__BB15_131;
$L__BB15_29:
	setp.eq.s64 	%p3, %rd6, 0;
	@%p3 bra 	$L__BB15_131;
	cvt.u32.u64 	%r75, %rd6;
	shl.b64 	%rd21, %rd5, 2;
	add.s64 	%rd22, %rd3, %rd21;
	mov.u32 	%r76, %tid.x;
	ld.global.u32 	%r990, [%rd22];
	and.b32  	%r209, %r76, 31;
	and.b32  	%r210, %r76, 992;
	mul.lo.s32 	%r211, %r210, 19;
	or.b32  	%r78, %r211, %r209;
	setp.ge.u32 	%p4, %r78, %r75;
	shl.b32 	%r212, %r78, 2;
	cvt.u64.u32 	%rd23, %r212;
	add.s64 	%rd12, %rd22, %rd23;
	mov.u32 	%r972, %r990;
	@%p4 bra 	$L__BB15_32;
	ld.global.u32 	%r972, [%rd12];
$L__BB15_32:
	add.s32 	%r213, %r78, 32;
	setp.ge.u32 	%p5, %r213, %r75;
	mov.u32 	%r973, %r990;
	@%p5 bra 	$L__BB15_34;
	ld.global.u32 	%r973, [%rd12+128];
$L__BB15_34:
	add.s32 	%r214, %r78, 64;
	setp.ge.u32 	%p6, %r214, %r75;
	mov.u32 	%r974, %r990;
	@%p6 bra 	$L__BB15_36;
	ld.global.u32 	%r974, [%rd12+256];
$L__BB15_36:
	add.s32 	%r215, %r78, 96;
	setp.ge.u32 	%p7, %r215, %r75;
	mov.u32 	%r975, %r990;
	@%p7 bra 	$L__BB15_38;
	ld.global.u32 	%r975, [%rd12+384];
$L__BB15_38:
	add.s32 	%r216, %r78, 128;
	setp.ge.u32 	%p8, %r216, %r75;
	mov.u32 	%r976, %r990;
	@%p8 bra 	$L__BB15_40;
	ld.global.u32 	%r976, [%rd12+512];
$L__BB15_40:
	add.s32 	%r217, %r78, 160;
	setp.ge.u32 	%p9, %r217, %r75;
	mov.u32 	%r977, %r990;
	@%p9 bra 	$L__BB15_42;
	ld.global.u32 	%r977, [%rd12+640];
$L__BB15_42:
	add.s32 	%r218, %r78, 192;
	setp.ge.u32 	%p10, %r218, %r75;
	mov.u32 	%r978, %r990;
	@%p10 bra 	$L__BB15_44;
	ld.global.u32 	%r978, [%rd12+768];
$L__BB15_44:
	add.s32 	%r219, %r78, 224;
	setp.ge.u32 	%p11, %r219, %r75;
	mov.u32 	%r979, %r990;
	@%p11 bra 	$L__BB15_46;
	ld.global.u32 	%r979, [%rd12+896];
$L__BB15_46:
	add.s32 	%r95, %r78, 256;
	setp.ge.u32 	%p12, %r95, %r75;
	mov.u32 	%r980, %r990;
	@%p12 bra 	$L__BB15_48;
	ld.global.u32 	%r980, [%rd12+1024];
$L__BB15_48:
	add.s32 	%r98, %r78, 288;
	setp.ge.u32 	%p13, %r98, %r75;
	mov.u32 	%r981, %r990;
	@%p13 bra 	$L__BB15_50;
	ld.global.u32 	%r981, [%rd12+1152];
$L__BB15_50:
	add.s32 	%r220, %r78, 320;
	setp.ge.u32 	%p14, %r220, %r75;
	mov.u32 	%r982, %r990;
	@%p14 bra 	$L__BB15_52;
	ld.global.u32 	%r982, [%rd12+1280];
$L__BB15_52:
	add.s32 	%r221, %r78, 352;
	setp.ge.u32 	%p15, %r221, %r75;
	mov.u32 	%r983, %r990;
	@%p15 bra 	$L__BB15_54;
	ld.global.u32 	%r983, [%rd12+1408];
$L__BB15_54:
	add.s32 	%r222, %r78, 384;
	setp.ge.u32 	%p16, %r222, %r75;
	mov.u32 	%r984, %r990;
	@%p16 bra 	$L__BB15_56;
	ld.global.u32 	%r984, [%rd12+1536];
$L__BB15_56:
	add.s32 	%r223, %r78, 416;
	setp.ge.u32 	%p17, %r223, %r75;
	mov.u32 	%r985, %r990;
	@%p17 bra 	$L__BB15_58;
	ld.global.u32 	%r985, [%rd12+1664];
$L__BB15_58:
	add.s32 	%r224, %r78, 448;
	setp.ge.u32 	%p18, %r224, %r75;
	mov.u32 	%r986, %r990;
	@%p18 bra 	$L__BB15_60;
	ld.global.u32 	%r986, [%rd12+1792];
$L__BB15_60:
	add.s32 	%r225, %r78, 480;
	setp.ge.u32 	%p19, %r225, %r75;
	mov.u32 	%r987, %r990;
	@%p19 bra 	$L__BB15_62;
	ld.global.u32 	%r987, [%rd12+1920];
$L__BB15_62:
	add.s32 	%r226, %r78, 512;
	setp.ge.u32 	%p20, %r226, %r75;
	mov.u32 	%r988, %r990;
	@%p20 bra 	$L__BB15_64;
	ld.global.u32 	%r988, [%rd12+2048];
$L__BB15_64:
	add.s32 	%r115, %r78, 544;
	setp.ge.u32 	%p21, %r115, %r75;
	mov.u32 	%r989, %r990;
	@%p21 bra 	$L__BB15_66;
	ld.global.u32 	%r989, [%rd12+2176];
$L__BB15_66:
	add.s32 	%r118, %r78, 576;
	setp.ge.u32 	%p22, %r118, %r75;
	@%p22 bra 	$L__BB15_68;
	ld.global.u32 	%r990, [%rd12+2304];
$L__BB15_68:
	// begin inline asm
	mov.u32 %r227, %laneid;
	// end inline asm
	shr.u32 	%r122, %r76, 5;
	mad.lo.s32 	%r228, %r122, 608, %r227;
	shl.b32 	%r229, %r228, 2;
	mov.u32 	%r230, _ZZN3cub18CUB_300001_SM_10006detail4scan16DeviceScanKernelINS2_10policy_hubIiiimN4cuda3std3__44plusIvEEE10Policy1000EN6thrust24THRUST_300001_SM_1000_NS6detail15normal_iteratorINSD_10device_ptrIiEEEESI_NS0_13ScanTileStateIiLb1EEES9_NS1_10InputValueIiPiEEmiLb0EiEEvT0_T1_T2_iT3_T4_T5_E12temp_storage;
	add.s32 	%r123, %r230, %r229;
	st.shared.u32 	[%r123], %r972;
	st.shared.u32 	[%r123+128], %r973;
	st.shared.u32 	[%r123+256], %r974;
	st.shared.u32 	[%r123+384], %r975;
	st.shared.u32 	[%r123+512], %r976;
	st.shared.u32 	[%r123+640], %r977;
	st.shared.u32 	[%r123+768], %r978;
	st.shared.u32 	[%r123+896], %r979;
	st.shared.u32 	[%r123+1024], %r980;
	st.shared.u32 	[%r123+1152], %r981;
	st.shared.u32 	[%r123+1280], %r982;
	st.shared.u32 	[%r123+1408], %r983;
	st.shared.u32 	[%r123+1536], %r984;
	st.shared.u32 	[%r123+1664], %r985;
	st.shared.u32 	[%r123+1792], %r986;
	st.shared.u32 	[%r123+1920], %r987;
	st.shared.u32 	[%r123+2048], %r988;
	st.shared.u32 	[%r123+2176], %r989;
	st.shared.u32 	[%r123+2304], %r990;
	bar.warp.sync 	-1;
	mad.lo.s32 	%r124, %r227, 72, %r123;
	ld.shared.u32 	%r125, [%r124];
	ld.shared.u32 	%r126, [%r124+4];
	ld.shared.u32 	%r127, [%r124+8];
	ld.shared.u32 	%r128, [%r124+12];
	ld.shared.u32 	%r129, [%r124+16];
	ld.shared.u32 	%r130, [%r124+20];
	ld.shared.u32 	%r131, [%r124+24];
	ld.shared.u32 	%r132, [%r124+28];
	ld.shared.u32 	%r133, [%r124+32];
	ld.shared.u32 	%r134, [%r124+36];
	ld.shared.u32 	%r135, [%r124+40];
	ld.shared.u32 	%r136, [%r124+44];
	ld.shared.u32 	%r137, [%r124+48];
	ld.shared.u32 	%r138, [%r124+52];
	ld.shared.u32 	%r139, [%r124+56];
	ld.shared.u32 	%r140, [%r124+60];
	ld.shared.u32 	%r141, [%r124+64];
	ld.shared.u32 	%r142, [%r124+68];
	ld.shared.u32 	%r143, [%r124+72];
	bar.sync 	0;
	setp.ne.s32 	%p23, %r4, 0;
	@%p23 bra 	$L__BB15_72;
	add.s32 	%r456, %r126, %r125;
	add.s32 	%r457, %r127, %r456;
	add.s32 	%r458, %r128, %r457;
	add.s32 	%r459, %r129, %r458;
	add.s32 	%r460, %r130, %r459;
	add.s32 	%r461, %r131, %r460;
	add.s32 	%r462, %r132, %r461;
	add.s32 	%r463, %r133, %r462;
	add.s32 	%r464, %r134, %r463;
	add.s32 	%r465, %r135, %r464;
	add.s32 	%r466, %r136, %r465;
	add.s32 	%r467, %r137, %r466;
	add.s32 	%r468, %r138, %r467;
	add.s32 	%r469, %r139, %r468;
	add.s32 	%r470, %r140, %r469;
	add.s32 	%r471, %r141, %r470;
	add.s32 	%r472, %r142, %r471;
	add.s32 	%r430, %r143, %r472;
	mov.b32 	%r428, 1;
	mov.b32 	%r453, 0;
	mov.b32 	%r455, -1;
	// begin inline asm
	{  .reg .s32 r0;  .reg .pred p;  shfl.sync.up.b32 r0|p, %r430, %r428, %r453, %r455;  @p add.s32 r0, r0, %r430;  mov.s32 %r426, r0;}
	// end inline asm
	mov.b32 	%r434, 2;
	// begin inline asm
	{  .reg .s32 r0;  .reg .pred p;  shfl.sync.up.b32 r0|p, %r426, %r434, %r453, %r455;  @p add.s32 r0, r0, %r426;  mov.s32 %r432, r0;}
	// end inline asm
	mov.b32 	%r440, 4;
	// begin inline asm
	{  .reg .s32 r0;  .reg .pred p;  shfl.sync.up.b32 r0|p, %r432, %r440, %r453, %r455;  @p add.s32 r0, r0, %r432;  mov.s32 %r438, r0;}
	// end inline asm
	mov.b32 	%r446, 8;
	// begin inline asm
	{  .reg .s32 r0;  .reg .pred p;  shfl.sync.up.b32 r0|p, %r438, %r446, %r453, %r455;  @p add.s32 r0, r0, %r438;  mov.s32 %r444, r0;}
	// end inline asm
	mov.b32 	%r452, 16;
	// begin inline asm
	{  .reg .s32 r0;  .reg .pred p;  shfl.sync.up.b32 r0|p, %r444, %r452, %r453, %r455;  @p add.s32 r0, r0, %r444;  mov.s32 %r450, r0;}
	// end inline asm
	setp.ne.s32 	%p66, %r227, 31;
	@%p66 bra 	$L__BB15_71;
	shl.b32 	%r473, %r122, 2;
	mov.u32 	%r474, _ZZN3cub18CUB_300001_SM_10006detail4scan16DeviceScanKernelINS2_10policy_hubIiiimN4cuda3std3__44plusIvEEE10Policy1000EN6thrust24THRUST_300001_SM_1000_NS6detail15normal_iteratorINSD_10device_ptrIiEEEESI_NS0_13ScanTileStateIiLb1EEES9_NS1_10InputValueIiPiEEmiLb0EiEEvT0_T1_T2_iT3_T4_T5_E12temp_storage;
	add.s32 	%r475, %r474, %r473;
	st.shared.u32 	[%r475+16], %r450;
$L__BB15_71:
	bar.sync 	0;
	ld.shared.v4.u32 	{%r476, %r477, %r478, %r479}, [_ZZN3cub18CUB_300001_SM_10006detail4scan16DeviceScanKernelINS2_10policy_hubIiiimN4cuda3std3__44plusIvEEE10Policy1000EN6thrust24THRUST_300001_SM_1000_NS6detail15normal_iteratorINSD_10device_ptrIiEEEESI_NS0_13ScanTileStateIiLb1EEES9_NS1_10InputValueIiPiEEmiLb0EiEEvT0_T1_T2_iT3_T4_T5_E12temp_storage+16];
	add.s32 	%r480, %r477, %r476;
	setp.eq.s32 	%p67, %r122, 2;
	selp.b32 	%r481, %r480, %r476, %p67;
	add.s32 	%r482, %r480, %r478;
	setp.eq.s32 	%p68, %r122, 3;
	selp.b32 	%r483, %r482, %r481, %p68;
	add.s32 	%r484, %r482, %r479;
	setp.eq.s32 	%p69, %r122, 4;
	selp.b32 	%r485, %r484, %r483, %p69;
	ld.shared.v4.u32 	{%r486, %r487, %r488, %r489}, [_ZZN3cub18CUB_300001_SM_10006detail4scan16DeviceScanKernelINS2_10policy_hubIiiimN4cuda3std3__44plusIvEEE10Policy1000EN6thrust24THRUST_300001_SM_1000_NS6detail15normal_iteratorINSD_10device_ptrIiEEEESI_NS0_13ScanTileStateIiLb1EEES9_NS1_10InputValueIiPiEEmiLb0EiEEvT0_T1_T2_iT3_T4_T5_E12temp_storage+32];
	add.s32 	%r490, %r484, %r486;
	setp.eq.s32 	%p70, %r122, 5;
	selp.b32 	%r491, %r490, %r485, %p70;
	add.s32 	%r492, %r490, %r487;
	setp.eq.s32 	%p71, %r122, 6;
	selp.b32 	%r493, %r492, %r491, %p71;
	add.s32 	%r494, %r492, %r488;
	setp.eq.s32 	%p72, %r122, 7;
	selp.b32 	%r495, %r494, %r493, %p72;
	add.s32 	%r496, %r494, %r489;
	setp.eq.s32 	%p73, %r122, 8;
	selp.b32 	%r497, %r496, %r495, %p73;
	ld.shared.v4.u32 	{%r498, %r499, %r500, %r501}, [_ZZN3cub18CUB_300001_SM_10006detail4scan16DeviceScanKernelINS2_10policy_hubIiiimN4cuda3std3__44plusIvEEE10Policy1000EN6thrust24THRUST_300001_SM_1000_NS6detail15normal_iteratorINSD_10device_ptrIiEEEESI_NS0_13ScanTileStateIiLb1EEES9_NS1_10InputValueIiPiEEmiLb0EiEEvT0_T1_T2_iT3_T4_T5_E12temp_storage+48];
	add.s32 	%r502, %r496, %r498;
	setp.eq.s32 	%p74, %r122, 9;
	selp.b32 	%r503, %r502, %r497, %p74;
	add.s32 	%r504, %r502, %r499;
	setp.eq.s32 	%p75, %r122, 10;
	selp.b32 	%r505, %r504, %r503, %p75;
	add.s32 	%r506, %r504, %r500;
	setp.eq.s32 	%p76, %r122, 11;
	selp.b32 	%r507, %r506, %r505, %p76;
	add.s32 	%r508, %r506, %r501;
	setp.eq.s32 	%p77, %r122, 12;
	selp.b32 	%r509, %r508, %r507, %p77;
	setp.lt.u32 	%p78, %r76, 32;
	selp.b32 	%r510, 0, %r509, %p78;
	setp.eq.s32 	%p79, %r227, 0;
	sub.s32 	%r511, %r450, %r430;
	selp.b32 	%r512, 0, %r511, %p79;
	add.s32 	%r513, %r512, %r959;
	add.s32 	%r1002, %r513, %r510;
	bra.uni 	$L__BB15_91;
$L__BB15_72:
	add.s32 	%r261, %r126, %r125;
	add.s32 	%r262, %r127, %r261;
	add.s32 	%r263, %r128, %r262;
	add.s32 	%r264, %r129, %r263;
	add.s32 	%r265, %r130, %r264;
	add.s32 	%r266, %r131, %r265;
	add.s32 	%r267, %r132, %r266;
	add.s32 	%r268, %r133, %r267;
	add.s32 	%r269, %r134, %r268;
	add.s32 	%r270, %r135, %r269;
	add.s32 	%r271, %r136, %r270;
	add.s32 	%r272, %r137, %r271;
	add.s32 	%r273, %r138, %r272;
	add.s32 	%r274, %r139, %r273;
	add.s32 	%r275, %r140, %r274;
	add.s32 	%r276, %r141, %r275;
	add.s32 	%r277, %r142, %r276;
	add.s32 	%r235, %r143, %r277;
	mov.b32 	%r233, 1;
	mov.b32 	%r258, 0;
	mov.b32 	%r260, -1;
	// begin inline asm
	{  .reg .s32 r0;  .reg .pred p;  shfl.sync.up.b32 r0|p, %r235, %r233, %r258, %r260;  @p add.s32 r0, r0, %r235;  mov.s32 %r231, r0;}
	// end inline asm
	mov.b32 	%r239, 2;
	// begin inline asm
	{  .reg .s32 r0;  .reg .pred p;  shfl.sync.up.b32 r0|p, %r231, %r239, %r258, %r260;  @p add.s32 r0, r0, %r231;  mov.s32 %r237, r0;}
	// end inline asm
	mov.b32 	%r245, 4;
	// begin inline asm
	{  .reg .s32 r0;  .reg .pred p;  shfl.sync.up.b32 r0|p, %r237, %r245, %r258, %r260;  @p add.s32 r0, r0, %r237;  mov.s32 %r243, r0;}
	// end inline asm
	mov.b32 	%r251, 8;
	// begin inline asm
	{  .reg .s32 r0;  .reg .pred p;  shfl.sync.up.b32 r0|p, %r243, %r251, %r258, %r260;  @p add.s32 r0, r0, %r243;  mov.s32 %r249, r0;}
	// end inline asm
	mov.b32 	%r257, 16;
	// begin inline asm
	{  .reg .s32 r0;  .reg .pred p;  shfl.sync.up.b32 r0|p, %r249, %r257, %r258, %r260;  @p add.s32 r0, r0, %r249;  mov.s32 %r255, r0;}
	// end inline asm
	setp.ne.s32 	%p24, %r227, 31;
	@%p24 bra 	$L__BB15_74;
	shl.b32 	%r278, %r122, 2;
	mov.u32 	%r279, _ZZN3cub18CUB_300001_SM_10006detail4scan16DeviceScanKernelINS2_10policy_hubIiiimN4cuda3std3__44plusIvEEE10Policy1000EN6thrust24THRUST_300001_SM_1000_NS6detail15normal_iteratorINSD_10device_ptrIiEEEESI_NS0_13ScanTileStateIiLb1EEES9_NS1_10InputValueIiPiEEmiLb0EiEEvT0_T1_T2_iT3_T4_T5_E12temp_storage;
	add.s32 	%r280, %r279, %r278;
	st.shared.u32 	[%r280+16], %r255;
$L__BB15_74:
	sub.s32 	%r281, %r255, %r235;
	bar.sync 	0;
	ld.shared.v4.u32 	{%r282, %r283, %r284, %r285}, [_ZZN3cub18CUB_300001_SM_10006detail4scan16DeviceScanKernelINS2_10policy_hubIiiimN4cuda3std3__44plusIvEEE10Policy1000EN6thrust24THRUST_300001_SM_1000_NS6detail15normal_iteratorINSD_10device_ptrIiEEEESI_NS0_13ScanTileStateIiLb1EEES9_NS1_10InputValueIiPiEEmiLb0EiEEvT0_T1_T2_iT3_T4_T5_E12temp_storage+16];
	add.s32 	%r286, %r283, %r282;
	setp.eq.s32 	%p25, %r122, 2;
	selp.b32 	%r287, %r286, %r282, %p25;
	add.s32 	%r288, %r286, %r284;
	setp.eq.s32 	%p26, %r122, 3;
	selp.b32 	%r289, %r288, %r287, %p26;
	add.s32 	%r290, %r288, %r285;
	setp.eq.s32 	%p27, %r122, 4;
	selp.b32 	%r291, %r290, %r289, %p27;
	ld.shared.v4.u32 	{%r292, %r293, %r294, %r295}, [_ZZN3cub18CUB_300001_SM_10006detail4scan16DeviceScanKernelINS2_10policy_hubIiiimN4cuda3std3__44plusIvEEE10Policy1000EN6thrust24THRUST_300001_SM_1000_NS6detail15normal_iteratorINSD_10device_ptrIiEEEESI_NS0_13ScanTileStateIiLb1EEES9_NS1_10InputValueIiPiEEmiLb0EiEEvT0_T1_T2_iT3_T4_T5_E12temp_storage+32];
	add.s32 	%r296, %r290, %r292;
	setp.eq.s32 	%p28, %r122, 5;
	selp.b32 	%r297, %r296, %r291, %p28;
	add.s32 	%r298, %r296, %r293;
	setp.eq.s32 	%p29, %r122, 6;
	selp.b32 	%r299, %r298, %r297, %p29;
	add.s32 	%r300, %r298, %r294;
	setp.eq.s32 	%p30, %r122, 7;
	selp.b32 	%r301, %r300, %r299, %p30;
	add.s32 	%r302, %r300, %r295;
	setp.eq.s32 	%p31, %r122, 8;
	selp.b32 	%r303, %r302, %r301, %p31;
	ld.shared.v4.u32 	{%r304, %r305, %r306, %r307}, [_ZZN3cub18CUB_300001_SM_10006detail4scan16DeviceScanKernelINS2_10policy_hubIiiimN4cuda3std3__44plusIvEEE10Policy1000EN6thrust24THRUST_300001_SM_1000_NS6detail15normal_iteratorINSD_10device_ptrIiEEEESI_NS0_13ScanTileStateIiLb1EEES9_NS1_10InputValueIiPiEEmiLb0EiEEvT0_T1_T2_iT3_T4_T5_E12temp_storage+48];
	add.s32 	%r308, %r302, %r304;
	setp.eq.s32 	%p32, %r122, 9;
	selp.b32 	%r309, %r308, %r303, %p32;
	add.s32 	%r310, %r308, %r305;
	setp.eq.s32 	%p33, %r122, 10;
	selp.b32 	%r311, %r310, %r309, %p33;
	add.s32 	%r312, %r310, %r306;
	setp.eq.s32 	%p34, %r122, 11;
	selp.b32 	%r313, %r312, %r311, %p34;
	add.s32 	%r314, %r312, %r307;
	setp.eq.s32 	%p35, %r122, 12;
	selp.b32 	%r315, %r314, %r313, %p35;
	ld.shared.u32 	%r316, [_ZZN3cub18CUB_300001_SM_10006detail4scan16DeviceScanKernelINS2_10policy_hubIiiimN4cuda3std3__44plusIvEEE10Policy1000EN6thrust24THRUST_300001_SM_1000_NS6detail15normal_iteratorINSD_10device_ptrIiEEEESI_NS0_13ScanTileStateIiLb1EEES9_NS1_10InputValueIiPiEEmiLb0EiEEvT0_T1_T2_iT3_T4_T5_E12temp_storage+64];
	add.s32 	%r149, %r314, %r316;
	setp.gt.u32 	%p36, %r76, 31;
	setp.lt.u32 	%p37, %r76, 32;
	setp.eq.s32 	%p38, %r227, 0;
	selp.b32 	%r317, 0, %r281, %p38;
	add.s32 	%r1001, %r315, %r317;
	selp.b32 	%r151, %r281, %r1001, %p37;
	@%p36 bra 	$L__BB15_90;
	setp.ne.s32 	%p39, %r76, 0;
	mul.wide.s32 	%rd24, %r4, 8;
	add.s64 	%rd13, %rd18, %rd24;
	@%p39 bra 	$L__BB15_77;
	st.shared.u32 	[_ZZN3cub18CUB_300001_SM_10006detail4scan16DeviceScanKernelINS2_10policy_hubIiiimN4cuda3std3__44plusIvEEE10Policy1000EN6thrust24THRUST_300001_SM_1000_NS6detail15normal_iteratorINSD_10device_ptrIiEEEESI_NS0_13ScanTileStateIiLb1EEES9_NS1_10InputValueIiPiEEmiLb0EiEEvT0_T1_T2_iT3_T4_T5_E12temp_storage+12], %r149;
	add.s64 	%rd25, %rd13, 256;
	mov.b32 	%r318, 100;
	// begin inline asm
	st.relaxed.gpu.v2.u32 [%rd25], {%r318, %r149};
	// end inline asm
$L__BB15_77:
	not.b32 	%r324, %r76;
	add.s32 	%r997, %r4, %r324;
	mov.b32 	%r320, 550;
	// begin inline asm
	nanosleep.u32 %r320;
	// end inline asm
	mul.wide.s32 	%rd27, %r997, 8;
	add.s64 	%rd28, %rd18, %rd27;
	add.s64 	%rd26, %rd28, 256;
	// begin inline asm
	ld.relaxed.gpu.v2.u32 {%r998, %r992}, [%rd26];
	// end inline asm
	mov.b32 	%r993, 478;
$L__BB15_78:
	setp.eq.s32 	%p40, %r998, 99;
	mov.b32 	%r325, -1;
	vote.sync.any.pred 	%p41, %p40, %r325;
	not.pred 	%p42, %p41;
	@%p42 bra 	$L__BB15_80;
	// begin inline asm
	nanosleep.u32 %r993;
	// end inline asm
	shr.u32 	%r993, %r993, 1;
	// begin inline asm
	ld.relaxed.gpu.v2.u32 {%r998, %r992}, [%rd26];
	// end inline asm
	bra.uni 	$L__BB15_78;
$L__BB15_80:
	setp.eq.s32 	%p43, %r998, 101;
	mov.b32 	%r352, -1;
	vote.sync.ballot.b32 	%r354, %p43, %r352;
	// begin inline asm
	mov.u32 %r327, %lanemask_ge;
	// end inline asm
	and.b32  	%r355, %r354, %r327;
	or.b32  	%r356, %r355, -2147483648;
	add.s32 	%r357, %r356, -1;
	not.b32 	%r358, %r356;
	and.b32  	%r359, %r358, %r357;
	popc.b32 	%r331, %r359;
	mov.b32 	%r330, 1;
	// begin inline asm
	shfl.sync.down.b32 %r328, %r992, %r330, %r331, %r352;
	// end inline asm
	setp.lt.s32 	%p45, %r227, %r331;
	selp.b32 	%r360, %r328, 0, %p45;
	add.s32 	%r334, %r360, %r992;
	mov.b32 	%r335, 2;
	// begin inline asm
	shfl.sync.down.b32 %r333, %r334, %r335, %r331, %r352;
	// end inline asm
	add.s32 	%r361, %r227, 2;
	setp.gt.s32 	%p46, %r361, %r331;
	selp.b32 	%r362, 0, %r333, %p46;
	add.s32 	%r339, %r334, %r362;
	mov.b32 	%r340, 4;
	// begin inline asm
	shfl.sync.down.b32 %r338, %r339, %r340, %r331, %r352;
	// end inline asm
	add.s32 	%r363, %r227, 4;
	setp.gt.s32 	%p47, %r363, %r331;
	selp.b32 	%r364, 0, %r338, %p47;
	add.s32 	%r344, %r339, %r364;
	mov.b32 	%r345, 8;
	// begin inline asm
	shfl.sync.down.b32 %r343, %r344, %r345, %r331, %r352;
	// end inline asm
	add.s32 	%r365, %r227, 8;
	setp.gt.s32 	%p48, %r365, %r331;
	selp.b32 	%r366, 0, %r343, %p48;
	add.s32 	%r349, %r344, %r366;
	mov.b32 	%r350, 16;
	// begin inline asm
	shfl.sync.down.b32 %r348, %r349, %r350, %r331, %r352;
	// end inline asm
	add.s32 	%r367, %r227, 16;
	setp.gt.s32 	%p49, %r367, %r331;
	selp.b32 	%r368, 0, %r348, %p49;
	add.s32 	%r994, %r349, %r368;
	add.s64 	%rd14, %rd18, 256;
	mov.b32 	%r995, 478;
$L__BB15_81:
	setp.ne.s32 	%p50, %r998, 101;
	mov.b32 	%r369, -1;
	vote.sync.all.pred 	%p51, %p50, %r369;
	not.pred 	%p52, %p51;
	@%p52 bra 	$L__BB15_86;
	shr.u32 	%r995, %r995, 1;
	mul.wide.s32 	%rd31, %r997, 8;
	add.s64 	%rd32, %rd14, %rd31;
	add.s64 	%rd30, %rd32, -256;
	// begin inline asm
	ld.relaxed.gpu.v2.u32 {%r998, %r999}, [%rd30];
	// end inline asm
	mov.u32 	%r1000, %r995;
$L__BB15_83:
	setp.eq.s32 	%p56, %r998, 99;
	mov.b32 	%r377, -1;
	vote.sync.any.pred 	%p57, %p56, %r377;
	not.pred 	%p58, %p57;
	@%p58 bra 	$L__BB15_85;
	// begin inline asm
	nanosleep.u32 %r1000;
	// end inline asm
	shr.u32 	%r1000, %r1000, 1;
	// begin inline asm
	ld.relaxed.gpu.v2.u32 {%r998, %r999}, [%rd30];
	// end inline asm
	bra.uni 	$L__BB15_83;
$L__BB15_85:
	setp.eq.s32 	%p59, %r998, 101;
	mov.b32 	%r403, -1;
	vote.sync.ballot.b32 	%r404, %p59, %r403;
	and.b32  	%r405, %r404, %r327;
	or.b32  	%r406, %r405, -2147483648;
	add.s32 	%r407, %r406, -1;
	not.b32 	%r408, %r406;
	and.b32  	%r409, %r408, %r407;
	popc.b32 	%r382, %r409;
	mov.b32 	%r381, 1;
	// begin inline asm
	shfl.sync.down.b32 %r379, %r999, %r381, %r382, %r403;
	// end inline asm
	setp.lt.s32 	%p61, %r227, %r382;
	selp.b32 	%r410, %r379, 0, %p61;
	add.s32 	%r385, %r410, %r999;
	mov.b32 	%r386, 2;
	// begin inline asm
	shfl.sync.down.b32 %r384, %r385, %r386, %r382, %r403;
	// end inline asm
	add.s32 	%r411, %r227, 2;
	setp.gt.s32 	%p62, %r411, %r382;
	selp.b32 	%r412, 0, %r384, %p62;
	add.s32 	%r390, %r385, %r412;
	mov.b32 	%r391, 4;
	// begin inline asm
	shfl.sync.down.b32 %r389, %r390, %r391, %r382, %r403;
	// end inline asm
	add.s32 	%r413, %r227, 4;
	setp.gt.s32 	%p63, %r413, %r382;
	selp.b32 	%r414, 0, %r389, %p63;
	add.s32 	%r395, %r390, %r414;
	mov.b32 	%r396, 8;
	// begin inline asm
	shfl.sync.down.b32 %r394, %r395, %r396, %r382, %r403;
	// end inline asm
	add.s32 	%r415, %r227, 8;
	setp.gt.s32 	%p64, %r415, %r382;
	selp.b32 	%r416, 0, %r394, %p64;
	add.s32 	%r400, %r395, %r416;
	mov.b32 	%r401, 16;
	// begin inline asm
	shfl.sync.down.b32 %r399, %r400, %r401, %r382, %r403;
	// end inline asm
	add.s32 	%r417, %r227, 16;
	setp.gt.s32 	%p65, %r417, %r382;
	selp.b32 	%r418, 0, %r399, %p65;
	add.s32 	%r419, %r418, %r994;
	add.s32 	%r994, %r419, %r400;
	add.s32 	%r997, %r997, -32;
	bra.uni 	$L__BB15_81;
$L__BB15_86:
	@%p39 bra 	$L__BB15_88;
	add.s32 	%r372, %r994, %r149;
	add.s64 	%rd29, %rd13, 256;
	mov.b32 	%r371, 101;
	// begin inline asm
	st.relaxed.gpu.v2.u32 [%rd29], {%r371, %r372};
	// end inline asm
	st.shared.u32 	[_ZZN3cub18CUB_300001_SM_10006detail4scan16DeviceScanKernelINS2_10policy_hubIiiimN4cuda3std3__44plusIvEEE10Policy1000EN6thrust24THRUST_300001_SM_1000_NS6detail15normal_iteratorINSD_10device_ptrIiEEEESI_NS0_13ScanTileStateIiLb1EEES9_NS1_10InputValueIiPiEEmiLb0EiEEvT0_T1_T2_iT3_T4_T5_E12temp_storage+4], %r994;
	st.shared.u32 	[_ZZN3cub18CUB_300001_SM_10006detail4scan16DeviceScanKernelINS2_10policy_hubIiiimN4cuda3std3__44plusIvEEE10Policy1000EN6thrust24THRUST_300001_SM_1000_NS6detail15normal_iteratorINSD_10device_ptrIiEEEESI_NS0_13ScanTileStateIiLb1EEES9_NS1_10InputValueIiPiEEmiLb0EiEEvT0_T1_T2_iT3_T4_T5_E12temp_storage+8], %r372;
$L__BB15_88:
	setp.ne.s32 	%p54, %r227, 0;
	mov.u32 	%r1001, %r151;
	@%p54 bra 	$L__BB15_90;
	st.shared.u32 	[_ZZN3cub18CUB_300001_SM_10006detail4scan16DeviceScanKernelINS2_10policy_hubIiiimN4cuda3std3__44plusIvEEE10Policy1000EN6thrust24THRUST_300001_SM_1000_NS6detail15normal_iteratorINSD_10device_ptrIiEEEESI_NS0_13ScanTileStateIiLb1EEES9_NS1_10InputValueIiPiEEmiLb0EiEEvT0_T1_T2_iT3_T4_T5_E12temp_storage+84], %r994;
	mov.u32 	%r1001, %r994;
$L__BB15_90:
	bar.sync 	0;
	setp.eq.s32 	%p55, %r76, 0;
	ld.shared.u32 	%r373, [_ZZN3cub18CUB_300001_SM_10006detail4scan16DeviceScanKernelINS2_10policy_hubIiiimN4cuda3std3__44plusIvEEE10Policy1000EN6thrust24THRUST_300001_SM_1000_NS6detail15normal_iteratorINSD_10device_ptrIiEEEESI_NS0_13ScanTileStateIiLb1EEES9_NS1_10InputValueIiPiEEmiLb0EiEEvT0_T1_T2_iT3_T4_T5_E12temp_storage+84];
	selp.b32 	%r374, 0, %r373, %p55;
	add.s32 	%r1002, %r374, %r1001;
$L__BB15_91:
	add.s32 	%r514, %r1002, %r125;
	add.s32 	%r515, %r126, %r514;
	add.s32 	%r516, %r127, %r515;
	add.s32 	%r517, %r128, %r516;
	add.s32 	%r518, %r129, %r517;
	add.s32 	%r519, %r130, %r518;
	add.s32 	%r520, %r131, %r519;
	add.s32 	%r521, %r132, %r520;
	add.s32 	%r522, %r133, %r521;
	add.s32 	%r523, %r134, %r522;
	add.s32 	%r524, %r135, %r523;
	add.s32 	%r525, %r136, %r524;
	add.s32 	%r526, %r137, %r525;
	add.s32 	%r527, %r138, %r526;
	add.s32 	%r528, %r139, %r527;
	add.s32 	%r529, %r140, %r528;
	add.s32 	%r530, %r141, %r529;
	add.s32 	%r531, %r142, %r530;
	bar.sync 	0;
	st.shared.u32 	[%r124], %r1002;
	st.shared.u32 	[%r124+4], %r514;
	st.shared.u32 	[%r124+8], %r515;
	st.shared.u32 	[%r124+12], %r516;
	st.shared.u32 	[%r124+16], %r517;
	st.shared.u32 	[%r124+20], %r518;
	st.shared.u32 	[%r124+24], %r519;
	st.shared.u32 	[%r124+28], %r520;
	st.shared.u32 	[%r124+32], %r521;
	st.shared.u32 	[%r124+36], %r522;
	st.shared.u32 	[%r124+40], %r523;
	st.shared.u32 	[%r124+44], %r524;
	st.shared.u32 	[%r124+48], %r525;
	st.shared.u32 	[%r124+52], %r526;
	st.shared.u32 	[%r124+56], %r527;
	st.shared.u32 	[%r124+60], %r528;
	st.shared.u32 	[%r124+64], %r529;
	st.shared.u32 	[%r124+68], %r530;
	st.shared.u32 	[%r124+72], %r531;
	bar.warp.sync 	-1;
	ld.shared.u32 	%r185, [%r123];
	ld.shared.u32 	%r186, [%r123+128];
	ld.shared.u32 	%r187, [%r123+256];
	ld.shared.u32 	%r188, [%r123+384];
	ld.shared.u32 	%r189, [%r123+512];
	ld.shared.u32 	%r190, [%r123+640];
	ld.shared.u32 	%r191, [%r123+768];
	ld.shared.u32 	%r192, [%r123+896];
	ld.shared.u32 	%r193, [%r123+1024];
	ld.shared.u32 	%r194, [%r123+1152];
	ld.shared.u32 	%r195, [%r123+1280];
	ld.shared.u32 	%r196, [%r123+1408];
	ld.shared.u32 	%r197, [%r123+1536];
	ld.shared.u32 	%r198, [%r123+1664];
	ld.shared.u32 	%r199, [%r123+1792];
	ld.shared.u32 	%r200, [%r123+1920];
	ld.shared.u32 	%r201, [%r123+2048];
	ld.shared.u32 	%r202, [%r123+2176];
	ld.shared.u32 	%r203, [%r123+2304];
	setp.ne.s32 	%p80, %r76, 0;
	@%p80 bra 	$L__BB15_93;
	st.volatile.shared.u32 	[_ZZN3cub18CUB_300001_SM_10006detail4scan16DeviceScanKernelINS2_10policy_hubIiiimN4cuda3std3__44plusIvEEE10Policy1000EN6thrust24THRUST_300001_SM_1000_NS6detail15normal_iteratorINSD_10device_ptrIiEEEESI_NS0_13ScanTileStateIiLb1EEES9_NS1_10InputValueIiPiEEmiLb0EiEEvT0_T1_T2_iT3_T4_T5_E12temp_storage+31616], %r75;
$L__BB15_93:
	bar.sync 	0;
	ld.volatile.shared.u32 	%r204, [_ZZN3cub18CUB_300001_SM_10006detail4scan16DeviceScanKernelINS2_10policy_hubIiiimN4cuda3std3__44plusIvEEE10Policy1000EN6thrust24THRUST_300001_SM_1000_NS6detail15normal_iteratorINSD_10device_ptrIiEEEESI_NS0_13ScanTileStateIiLb1EEES9_NS1_10InputValueIiPiEEmiLb0EiEEvT0_T1_T2_iT3_T4_T5_E12temp_storage+31616];
	cvt.u64.u32 	%rd39, %r78;
	add.s64 	%rd40, %rd5, %rd39;
	setp.ge.s32 	%p81, %r78, %r204;
	shl.b64 	%rd41, %rd40, 2;
	add.s64 	%rd15, %rd4, %rd41;
	@%p81 bra 	$L__BB15_95;
	st.global.u32 	[%rd15], %r185;
$L__BB15_95:
	mov.u32 	%r532, %tid.x;
	and.b32  	%r533, %r532, 992;
	mul.lo.s32 	%r534, %r533, 19;
	and.b32  	%r535, %r532, 31;
	or.b32  	%r536, %r534, %r535;
	add.s32 	%r537, %r536, 32;
	setp.ge.s32 	%p82, %r537, %r204;
	@%p82 bra 	$L__BB15_97;
	st.global.u32 	[%rd15+128], %r186;
$L__BB15_97:
	add.s32 	%r543, %r536, 64;
	setp.ge.s32 	%p83, %r543, %r204;
	@%p83 bra 	$L__BB15_99;
	st.global.u32 	[%rd15+256], %r187;
$L__BB15_99:
	add.s32 	%r549, %r536, 96;
	setp.ge.s32 	%p84, %r549, %r204;
	@%p84 bra 	$L__BB15_101;
	st.global.u32 	[%rd15+384], %r188;
$L__BB15_101:
	add.s32 	%r555, %r536, 128;
	setp.ge.s32 	%p85, %r555, %r204;
	@%p85 bra 	$L__BB15_103;
	st.global.u32 	[%rd15+512], %r189;
$L__BB15_103:
	add.s32 	%r561, %r536, 160;
	setp.ge.s32 	%p86, %r561, %r204;
	@%p86 bra 	$L__BB15_105;
	st.global.u32 	[%rd15+640], %r190;
$L__BB15_105:
	add.s32 	%r567, %r536, 192;
	setp.ge.s32 	%p87, %r567, %r204;
	@%p87 bra 	$L__BB15_107;
	st.global.u32 	[%rd15+768], %r191;
$L__BB15_107:
	add.s32 	%r573, %r536, 224;
	setp.ge.s32 	%p88, %r573, %r204;
	@%p88 bra 	$L__BB15_109;
	st.global.u32 	[%rd15+896], %r192;
$L__BB15_109:
	setp.ge.s32 	%p89, %r95, %r204;
	@%p89 bra 	$L__BB15_111;
	st.global.u32 	[%rd15+1024], %r193;
$L__BB15_111:
	setp.ge.s32 	%p90, %r98, %r204;
	@%p90 bra 	$L__BB15_113;
	st.global.u32 	[%rd15+1152], %r194;
$L__BB15_113:
	add.s32 	%r579, %r536, 320;
	setp.ge.s32 	%p91, %r579, %r204;
	@%p91 bra 	$L__BB15_115;
	st.global.u32 	[%rd15+1280], %r195;
$L__BB15_115:
	add.s32 	%r585, %r536, 352;
	setp.ge.s32 	%p92, %r585, %r204;
	@%p92 bra 	$L__BB15_117;
	st.global.u32 	[%rd15+1408], %r196;
$L__BB15_117:
	add.s32 	%r591, %r536, 384;
	setp.ge.s32 	%p93, %r591, %r204;
	@%p93 bra 	$L__BB15_119;
	st.global.u32 	[%rd15+1536], %r197;
$L__BB15_119:
	add.s32 	%r597, %r536, 416;
	setp.ge.s32 	%p94, %r597, %r204;
	@%p94 bra 	$L__BB15_121;
	st.global.u32 	[%rd15+1664], %r198;
$L__BB15_121:
	add.s32 	%r603, %r536, 448;
	setp.ge.s32 	%p95, %r603, %r204;
	@%p95 bra 	$L__BB15_123;
	st.global.u32 	[%rd15+1792], %r199;
$L__BB15_123:
	add.s32 	%r609, %r536, 480;
	setp.ge.s32 	%p96, %r609, %r204;
	@%p96 bra 	$L__BB15_125;
	st.global.u32 	[%rd15+1920], %r200;
$L__BB15_125:
	add.s32 	%r615, %r536, 512;
	setp.ge.s32 	%p97, %r615, %r204;
	@%p97 bra 	$L__BB15_127;
	st.global.u32 	[%rd15+2048], %r201;
$L__BB15_127:
	setp.ge.s32 	%p98, %r115, %r204;
	@%p98 bra 	$L__BB15_129;
	st.global.u32 	[%rd15+2176], %r202;
$L__BB15_129:
	setp.ge.s32 	%p99, %r118, %r204;
	@%p99 bra 	$L__BB15_131;
	st.global.u32 	[%rd15+2304], %r203;
$L__BB15_131:
	ret;

}


// ===== COMPILED SASS (sm_100) =====

	.target	sm_100

	.elftype	@"ET_EXEC"


//--------------------- .note.nv.tkinfo           --------------------------
	.section	.note.nv.tkinfo,"",@"SHT_NOTE"
	.sectionflags	@"SHF_NOTE_NV_TKINFO"
	.tkinfo
        /*0018*/ 	.word	0x00000002
        /*0030*/ 	.string	""
        /*0030*/ 	.string	"ptxas"
        /*0030*/ 	.string	"Cuda compilation tools, release 13.0, V13.0.88"
        /*0030*/ 	.string	"Build cuda_13.0.r13.0/compiler.36424714_0"
        /*0030*/ 	.string	"-arch sm_100 -m 64 "



//--------------------- .note.nv.cuinfo           --------------------------
	.section	.note.nv.cuinfo,"",@"SHT_NOTE"
	.sectionflags	@"SHF_NOTE_NV_CUINFO"
        /*0018*/ 	.short	0x0002
        /*001a*/ 	.short	0x0064
        /*001c*/ 	.short	0x0082
	.zero		2


//--------------------- .nv.info                  --------------------------
	.section	.nv.info,"",@"SHT_CUDA_INFO"
	.align	4


	//----- nvinfo : EIATTR_REGCOUNT
	.align		4
        /*0000*/ 	.byte	0x04, 0x2f
        /*0002*/ 	.short	(.L_46 - .L_45)
	.align		4
.L_45:
        /*0004*/ 	.word	index@(_Z21findZeroInDegreeNodesPKiPii)
        /*0008*/ 	.word	0x0000000a


	//----- nvinfo : EIATTR_FRAME_SIZE
	.align		4
.L_46:
        /*000c*/ 	.byte	0x04, 0x11
        /*000e*/ 	.short	(.L_48 - .L_47)
	.align		4
.L_47:
        /*0010*/ 	.word	index@(_Z21findZeroInDegreeNodesPKiPii)
        /*0014*/ 	.word	0x00000000


	//----- nvinfo : EIATTR_REGCOUNT
	.align		4
.L_48:
        /*0018*/ 	.byte	0x04, 0x2f
        /*001a*/ 	.short	(.L_50 - .L_49)
	.align		4
.L_49:
        /*001c*/ 	.word	index@(_Z18markProcessedNodesPiPKii)
        /*0020*/ 	.word	0x0000000a


	//----- nvinfo : EIATTR_FRAME_SIZE
	.align		4
.L_50:
        /*0024*/ 	.byte	0x04, 0x11
        /*0026*/ 	.short	(.L_52 - .L_51)
	.align		4
.L_51:
        /*0028*/ 	.word	index@(_Z18markProcessedNodesPiPKii)
        /*002c*/ 	.word	0x00000000


	//----- nvinfo : EIATTR_REGCOUNT
	.align		4
.L_52:
        /*0030*/ 	.byte	0x04, 0x2f
        /*0032*/ 	.short	(.L_54 - .L_53)
	.align		4
.L_53:
        /*0034*/ 	.word	index@(_Z14reduceInDegreePiPKiS1_S1_i)
        /*0038*/ 	.word	0x00000012


	//----- nvinfo : EIATTR_FRAME_SIZE
	.align		4
.L_54:
        /*003c*/ 	.byte	0x04, 0x11
        /*003e*/ 	.short	(.L_56 - .L_55)
	.align		4
.L_55:
        /*0040*/ 	.word	index@(_Z14reduceInDegreePiPKiS1_S1_i)
        /*0044*/ 	.word	0x00000000


	//----- nvinfo : EIATTR_REGCOUNT
	.align		4
.L_56:
        /*0048*/ 	.byte	0x04, 0x2f
        /*004a*/ 	.short	(.L_58 - .L_57)
	.align		4
.L_57:
        /*004c*/ 	.word	index@(_ZN3cub18CUB_300001_SM_10006detail11EmptyKernelIvEEvv)
        /*0050*/ 	.word	0x00000004


	//----- nvinfo : EIATTR_FRAME_SIZE
	.align		4
.L_58:
        /*0054*/ 	.byte	0x04, 0x11
        /*0056*/ 	.short	(.L_60 - .L_59)
	.align		4
.L_59:
        /*0058*/ 	.word	index@(_ZN3cub18CUB_300001_SM_10006detail11EmptyKernelIvEEvv)
        /*005c*/ 	.word	0x00000000


	//----- nvinfo : EIATTR_REGCOUNT
	.align		4
.L_60:
        /*0060*/ 	.byte	0x04, 0x2f
        /*0062*/ 	.short	(.L_62 - .L_61)
	.align		4
.L_61:
        /*0064*/ 	.word	index@(_ZN3cub18CUB_300001_SM_10006detail8for_each13static_kernelINS2_12policy_hub_t12policy_500_tEmN6thrust24THRUST_300001_SM_1000_NS8cuda_cub20__uninitialized_fill7functorINS7_10device_ptrIiEEiEEEEvT0_T1_)
        /*0068*/ 	.word	0x00000008


	//----- nvinfo : EIATTR_FRAME_SIZE
	.align		4
.L_62:
        /*006c*/ 	.byte	0x04, 0x11
        /*006e*/ 	.short	(.L_64 - .L_63)
	.align		4
.L_63:
        /*0070*/ 	.word	index@(_ZN3cub18CUB_300001_SM_10006detail8for_each13static_kernelINS2_12policy_hub_t12policy_500_tEmN6thrust24THRUST_300001_SM_1000_NS8cuda_cub20__uninitialized_fill7functorINS7_10device_ptrIiEEiEEEEvT0_T1_)
        /*0074*/ 	.word	0x00000000


	//----- nvinfo : EIATTR_REGCOUNT
	.align		4
.L_64:
        /*0078*/ 	.byte	0x04, 0x2f
        /*007a*/ 	.short	(.L_66 - .L_65)
	.align		4
.L_65:
        /*007c*/ 	.word	index@(_ZN3cub18CUB_300001_SM_10006detail8for_each13static_kernelINS2_12policy_hub_t12policy_500_tElNS2_12op_wrapper_tIl14ScatterFunctorN6thrust24THRUST_300001_SM_1000_NS17counting_iteratorIiNS9_11use_defaultESB_SB_EEEEEEvT0_T1_)
        /*0080*/ 	.word	0x0000000e


	//----- nvinfo : EIATTR_FRAME_SIZE
	.align		4
.L_66:
        /*0084*/ 	.byte	0x04, 0x11
        /*0086*/ 	.short	(.L_68 - .L_67)
	.align		4
.L_67:
        /*0088*/ 	.word	index@(_ZN3cub18CUB_300001_SM_10006detail8for_each13static_kernelINS2_12policy_hub_t12policy_500_tElNS2_12op_wrapper_tIl14ScatterFunctorN6thrust24THRUST_300001_SM_1000_NS17counting_iteratorIiNS9_11use_defaultESB_SB_EEEEEEvT0_T1_)
        /*008c*/ 	.word	0x00000000


	//----- nvinfo : EIATTR_REGCOUNT
	.align		4
.L_68:
        /*0090*/ 	.byte	0x04, 0x2f
        /*0092*/ 	.short	(.L_70 - .L_69)
	.align		4
.L_69:
        /*0094*/ 	.word	index@(_ZN3cub18CUB_300001_SM_10006detail8for_each13static_kernelINS2_12policy_hub_t12policy_500_tElN6thrust24THRUST_300001_SM_1000_NS8cuda_cub6__fill7functorINS7_6detail15normal_iteratorINS7_10device_ptrIiEEEEiEEEEvT0_T1_)
        /*0098*/ 	.word	0x00000008


	//----- nvinfo : EIATTR_FRAME_SIZE
	.align		4
.L_70:
        /*009c*/ 	.byte	0x04, 0x11
        /*009e*/ 	.short	(.L_72 - .L_71)
	.align		4
.L_71:
        /*00a0*/ 	.word	index@(_ZN3cub18CUB_300001_SM_10006detail8for_each13static_kernelINS2_12policy_hub_t12policy_500_tElN6thrust24THRUST_300001_SM_1000_NS8cuda_cub6__fill7functorINS7_6detail15normal_iteratorINS7_10device_ptrIiEEEEiEEEEvT0_T1_)
        /*00a4*/ 	.word	0x00000000


	//----- nvinfo : EIATTR_REGCOUNT
	.align		4
.L_72:
        /*00a8*/ 	.byte	0x04, 0x2f
        /*00aa*/ 	.short	(.L_74 - .L_73)
	.align		4
.L_73:
        /*00ac*/ 	.word	index@(_ZN3cub18CUB_300001_SM_10006detail6reduce28DeviceReduceSingleTileKernelINS2_10policy_hubIijN4cuda3std3__44plusIiEEE10Policy1000EN6thrust24THRUST_300001_SM_1000_NS6detail15normal_iteratorINSD_10device_ptrIiEEEEPijS9_iiNS7_10__identityEEEvT0_T1_T2_T3_T4_T6_)
        /*00b0*/ 	.word	0x00000020


	//----- nvinfo : EIATTR_FRAME_SIZE
	.align		4
.L_74:
        /*00b4*/ 	.byte	0x04, 0x11
        /*00b6*/ 	.short	(.L_76 - .L_75)
	.align		4
.L_75:
        /*00b8*/ 	.word	index@(_ZN3cub18CUB_300001_SM_10006detail6reduce28DeviceReduceSingleTileKernelINS2_10policy_hubIijN4cuda3std3__44plusIiEEE10Policy1000EN6thrust24THRUST_300001_SM_1000_NS6detail15normal_iteratorINSD_10device_ptrIiEEEEPijS9_iiNS7_10__identityEEEvT0_T1_T2_T3_T4_T6_)
        /*00bc*/ 	.word	0x00000000


	//----- nvinfo : EIATTR_REGCOUNT
	.align		4
.L_76:
        /*00c0*/ 	.byte	0x04, 0x2f
        /*00c2*/ 	.short	(.L_78 - .L_77)
	.align		4
.L_77:
        /*00c4*/ 	.word	index@(_ZN3cub18CUB_300001_SM_10006detail6reduce18DeviceReduceKernelINS2_10policy_hubIijN4cuda3std3__44plusIiEEE10Policy1000EN6thrust24THRUST_300001_SM_1000_NS6detail15normal_iteratorINSD_10device_ptrIiEEEEjS9_iNS7_10__identityEEEvT0_PT3_T1_NS0_13GridEvenShareISN_EET2_T4_)
        /*00c8*/ 	.word	0x00000020


	//----- nvinfo : EIATTR_FRAME_SIZE
	.align		4
.L_78:
        /*00cc*/ 	.byte	0x04, 0x11
        /*00ce*/ 	.short	(.L_80 - .L_79)
	.align		4
.L_79:
        /*00d0*/ 	.word	index@(_ZN3cub18CUB_300001_SM_10006detail6reduce18DeviceReduceKernelINS2_10policy_hubIijN4cuda3std3__44plusIiEEE10Policy1000EN6thrust24THRUST_300001_SM_1000_NS6detail15normal_iteratorINSD_10device_ptrIiEEEEjS9_iNS7_10__identityEEEvT0_PT3_T1_NS0_13GridEvenShareISN_EET2_T4_)
        /*00d4*/ 	.word	0x00000000


	//----- nvinfo : EIATTR_REGCOUNT
	.align		4
.L_80:
        /*00d8*/ 	.byte	0x04, 0x2f
        /*00da*/ 	.short	(.L_82 - .L_81)
	.align		4
.L_81:
        /*00dc*/ 	.word	index@(_ZN3cub18CUB_300001_SM_10006detail6reduce28DeviceReduceSingleTileKernelINS2_10policy_hubIijN4cuda3std3__44plusIiEEE10Policy1000EPiSC_iS9_iiNS7_10__identityEEEvT0_T1_T2_T3_T4_T6_)
        /*00e0*/ 	.word	0x00000020


	//----- nvinfo : EIATTR_FRAME_SIZE
	.align		4
.L_82:
        /*00e4*/ 	.byte	0x04, 0x11
        /*00e6*/ 	.short	(.L_84 - .L_83)
	.align		4
.L_83:
        /*00e8*/ 	.word	index@(_ZN3cub18CUB_300001_SM_10006detail6reduce28DeviceReduceSingleTileKernelINS2_10policy_hubIijN4cuda3std3__44plusIiEEE10Policy1000EPiSC_iS9_iiNS7_10__identityEEEvT0_T1_T2_T3_T4_T6_)
        /*00ec*/ 	.word	0x00000000


	//----- nvinfo : EIATTR_REGCOUNT
	.align		4
.L_84:
        /*00f0*/ 	.byte	0x04, 0x2f
        /*00f2*/ 	.short	(.L_86 - .L_85)
	.align		4
.L_85:
        /*00f4*/ 	.word	index@(_ZN3cub18CUB_300001_SM_10006detail6reduce28DeviceReduceSingleTileKernelINS2_10policy_hubIiyN4cuda3std3__44plusIiEEE10Policy1000EN6thrust24THRUST_300001_SM_1000_NS6detail15normal_iteratorINSD_10device_ptrIiEEEEPiyS9_iiNS7_10__identityEEEvT0_T1_T2_T3_T4_T6_)
        /*00f8*/ 	.word	0x0000001f


	//----- nvinfo : EIATTR_FRAME_SIZE
	.align		4
.L_86:
        /*00fc*/ 	.byte	0x04, 0x11
        /*00fe*/ 	.short	(.L_88 - .L_87)
	.align		4
.L_87:
        /*0100*/ 	.word	index@(_ZN3cub18CUB_300001_SM_10006detail6reduce28DeviceReduceSingleTileKernelINS2_10policy_hubIiyN4cuda3std3__44plusIiEEE10Policy1000EN6thrust24THRUST_300001_SM_1000_NS6detail15normal_iteratorINSD_10device_ptrIiEEEEPiyS9_iiNS7_10__identityEEEvT0_T1_T2_T3_T4_T6_)
        /*0104*/ 	.word	0x00000000


	//----- nvinfo : EIATTR_REGCOUNT
	.align		4
.L_88:
        /*0108*/ 	.byte	0x04, 0x2f
        /*010a*/ 	.short	(.L_90 - .L_89)
	.align		4
.L_89:
        /*010c*/ 	.word	index@(_ZN3cub18CUB_300001_SM_10006detail6reduce18DeviceReduceKernelINS2_10policy_hubIiyN4cuda3std3__44plusIiEEE10Policy1000EN6thrust24THRUST_300001_SM_1000_NS6detail15normal_iteratorINSD_10device_ptrIiEEEEyS9_iNS7_10__identityEEEvT0_PT3_T1_NS0_13GridEvenShareISN_EET2_T4_)
        /*0110*/ 	.word	0x0000001e


	//----- nvinfo : EIATTR_FRAME_SIZE
	.align		4
.L_90:
        /*0114*/ 	.byte	0x04, 0x11
        /*0116*/ 	.short	(.L_92 - .L_91)
	.align		4
.L_91:
        /*0118*/ 	.word	index@(_ZN3cub18CUB_300001_SM_10006detail6reduce18DeviceReduceKernelINS2_10policy_hubIiyN4cuda3std3__44plusIiEEE10Policy1000EN6thrust24THRUST_300001_SM_1000_NS6detail15normal_iteratorINSD_10device_ptrIiEEEEyS9_iNS7_10__identityEEEvT0_PT3_T1_NS0_13GridEvenShareISN_EET2_T4_)
        /*011c*/ 	.word	0x00000000


	//----- nvinfo : EIATTR_REGCOUNT
	.align		4
.L_92:
        /*0120*/ 	.byte	0x04, 0x2f
        /*0122*/ 	.short	(.L_94 - .L_93)
	.align		4
.L_93:
        /*0124*/ 	.word	index@(_ZN3cub18CUB_300001_SM_10006detail6reduce28DeviceReduceSingleTileKernelINS2_10policy_hubIiyN4cuda3std3__44plusIiEEE10Policy1000EPiSC_iS9_iiNS7_10__identityEEEvT0_T1_T2_T3_T4_T6_)
        /*0128*/ 	.word	0x00000020


	//----- nvinfo : EIATTR_FRAME_SIZE
	.align		4
.L_94:
        /*012c*/ 	.byte	0x04, 0x11
        /*012e*/ 	.short	(.L_96 - .L_95)
	.align		4
.L_95:
        /*0130*/ 	.word	index@(_ZN3cub18CUB_300001_SM_10006detail6reduce28DeviceReduceSingleTileKernelINS2_10policy_hubIiyN4cuda3std3__44plusIiEEE10Policy1000EPiSC_iS9_iiNS7_10__identityEEEvT0_T1_T2_T3_T4_T6_)
        /*0134*/ 	.word	0x00000000


	//----- nvinfo : EIATTR_REGCOUNT
	.align		4
.L_96:
        /*0138*/ 	.byte	0x04, 0x2f
        /*013a*/ 	.short	(.L_98 - .L_97)
	.align		4
.L_97:
        /*013c*/ 	.word	index@(_ZN3cub18CUB_300001_SM_10006detail4scan20DeviceScanInitKernelINS0_13ScanTileStateIiLb1EEEEEvT_i)
        /*0140*/ 	.word	0x00000008


	//----- nvinfo : EIATTR_FRAME_SIZE
	.align		4
.L_98:
        /*0144*/ 	.byte	0x04, 0x11
        /*0146*/ 	.short	(.L_100 - .L_99)
	.align		4
.L_99:
        /*0148*/ 	.word	index@(_ZN3cub18CUB_300001_SM_10006detail4scan20DeviceScanInitKernelINS0_13ScanTileStateIiLb1EEEEEvT_i)
        /*014c*/ 	.word	0x00000000


	//----- nvinfo : EIATTR_REGCOUNT
	.align		4
.L_100:
        /*0150*/ 	.byte	0x04, 0x2f
        /*0152*/ 	.short	(.L_102 - .L_101)
	.align		4
.L_101:
        /*0154*/ 	.word	index@(_ZN3cub18CUB_300001_SM_10006detail4scan16DeviceScanKernelINS2_10policy_hubIiiijN4cuda3std3__44plusIvEEE10Policy1000EN6thrust24THRUST_300001_SM_1000_NS6detail15normal_iteratorINSD_10device_ptrIiEEEESI_NS0_13ScanTileStateIiLb1EEES9_NS1_10InputValueIiPiEEjiLb0EiEEvT0_T1_T2_iT3_T4_T5_)
        /*0158*/ 	.word	0x00000038


	//----- nvinfo : EIATTR_FRAME_SIZE
	.align		4
.L_102:
        /*015c*/ 	.byte	0x04, 0x11
        /*015e*/ 	.short	(.L_104 - .L_103)
	.align		4
.L_103:
        /*0160*/ 	.word	index@(_ZN3cub18CUB_300001_SM_10006detail4scan16DeviceScanKernelINS2_10policy_hubIiiijN4cuda3std3__44plusIvEEE10Policy1000EN6thrust24THRUST_300001_SM_1000_NS6detail15normal_iteratorINSD_10device_ptrIiEEEESI_NS0_13ScanTileStateIiLb1EEES9_NS1_10InputValueIiPiEEjiLb0EiEEvT0_T1_T2_iT3_T4_T5_)
        /*0164*/ 	.word	0x00000000


	//----- nvinfo : EIATTR_REGCOUNT
	.align		4
.L_104:
        /*0168*/ 	.byte	0x04, 0x2f
        /*016a*/ 	.short	(.L_106 - .L_105)
	.align		4
.L_105:
        /*016c*/ 	.word	index@(_ZN3cub18CUB_300001_SM_10006detail4scan16DeviceScanKernelINS2_10policy_hubIiiimN4cuda3std3__44plusIvEEE10Policy1000EN6thrust24THRUST_300001_SM_1000_NS6detail15normal_iteratorINSD_10device_ptrIiEEEESI_NS0_13ScanTileStateIiLb1EEES9_NS1_10InputValueIiPiEEmiLb0EiEEvT0_T1_T2_iT3_T4_T5_)
        /*0170*/ 	.word	0x00000030


	//----- nvinfo : EIATTR_FRAME_SIZE
	.align		4
.L_106:
        /*0174*/ 	.byte	0x04, 0x11
        /*0176*/ 	.short	(.L_108 - .L_107)
	.align		4
.L_107:
        /*0178*/ 	.word	index@(_ZN3cub18CUB_300001_SM_10006detail4scan16DeviceScanKernelINS2_10policy_hubIiiimN4cuda3std3__44plusIvEEE10Policy1000EN6thrust24THRUST_300001_SM_1000_NS6detail15normal_iteratorINSD_10device_ptrIiEEEESI_NS0_13ScanTileStateIiLb1EEES9_NS1_10InputValueIiPiEEmiLb0EiEEvT0_T1_T2_iT3_T4_T5_)
        /*017c*/ 	.word	0x00000000


	//----- nvinfo : EIATTR_MIN_STACK_SIZE
	.align		4
.L_108:
        /*0180*/ 	.byte	0x04, 0x12
        /*0182*/ 	.short	(.L_110 - .L_109)
	.align		4
.L_109:
        /*0184*/ 	.word	index@(_ZN3cub18CUB_300001_SM_10006detail4scan16DeviceScanKernelINS2_10policy_hubIiiimN4cuda3std3__44plusIvEEE10Policy1000EN6thrust24THRUST_300001_SM_1000_NS6detail15normal_iteratorINSD_10device_ptrIiEEEESI_NS0_13ScanTileStateIiLb1EEES9_NS1_10InputValueIiPiEEmiLb0EiEEvT0_T1_T2_iT3_T4_T5_)
        /*0188*/ 	.word	0x00000000


	//----- nvinfo : EIATTR_MIN_STACK_SIZE
	.align		4
.L_110:
        /*018c*/ 	.byte	0x04, 0x12
        /*018e*/ 	.short	(.L_112 - .L_111)
	.align		4
.L_111:
        /*0190*/ 	.word	index@(_ZN3cub18CUB_300001_SM_10006detail4scan16DeviceScanKernelINS2_10policy_hubIiiijN4cuda3std3__44plusIvEEE10Policy1000EN6thrust24THRUST_300001_SM_1000_NS6detail15normal_iteratorINSD_10device_ptrIiEEEESI_NS0_13ScanTileStateIiLb1EEES9_NS1_10InputValueIiPiEEjiLb0EiEEvT0_T1_T2_iT3_T4_T5_)
        /*0194*/ 	.word	0x00000000


	//----- nvinfo : EIATTR_MIN_STACK_SIZE
	.align		4
.L_112:
        /*0198*/ 	.byte	0x04, 0x12
        /*019a*/ 	.short	(.L_114 - .L_113)
	.align		4
.L_113:
        /*019c*/ 	.word	index@(_ZN3cub18CUB_300001_SM_10006detail4scan20DeviceScanInitKernelINS0_13ScanTileStateIiLb1EEEEEvT_i)
        /*01a0*/ 	.word	0x00000000


	//----- nvinfo : EIATTR_MIN_STACK_SIZE
	.align		4
.L_114:
        /*01a4*/ 	.byte	0x04, 0x12
        /*01a6*/ 	.short	(.L_116 - .L_115)
	.align		4
.L_115:
        /*01a8*/ 	.word	index@(_ZN3cub18CUB_300001_SM_10006detail6reduce28DeviceReduceSingleTileKernelINS2_10policy_hubIiyN4cuda3std3__44plusIiEEE10Policy1000EPiSC_iS9_iiNS7_10__identityEEEvT0_T1_T2_T3_T4_T6_)
        /*01ac*/ 	.word	0x00000000


	//----- nvinfo : EIATTR_MIN_STACK_SIZE
	.align		4
.L_116:
        /*01b0*/ 	.byte	0x04, 0x12
        /*01b2*/ 	.short	(.L_118 - .L_117)
	.align		4
.L_117:
        /*01b4*/ 	.word	index@(_ZN3cub18CUB_300001_SM_10006detail6reduce18DeviceReduceKernelINS2_10policy_hubIiyN4cuda3std3__44plusIiEEE10Policy1000EN6thrust24THRUST_300001_SM_1000_NS6detail15normal_iteratorINSD_10device_ptrIiEEEEyS9_iNS7_10__identityEEEvT0_PT3_T1_NS0_13GridEvenShareISN_EET2_T4_)
        /*01b8*/ 	.word	0x00000000


	//----- nvinfo : EIATTR_MIN_STACK_SIZE
	.align		4
.L_118:
        /*01bc*/ 	.byte	0x04, 0x12
        /*01be*/ 	.short	(.L_120 - .L_119)
	.align		4
.L_119:
        /*01c0*/ 	.word	index@(_ZN3cub18CUB_300001_SM_10006detail6reduce28DeviceReduceSingleTileKernelINS2_10policy_hubIiyN4cuda3std3__44plusIiEEE10Policy1000EN6thrust24THRUST_300001_SM_1000_NS6detail15normal_iteratorINSD_10device_ptrIiEEEEPiyS9_iiNS7_10__identityEEEvT0_T1_T2_T3_T4_T6_)
        /*01c4*/ 	.word	0x00000000


	//----- nvinfo : EIATTR_MIN_STACK_SIZE
	.align		4
.L_120:
        /*01c8*/ 	.byte	0x04, 0x12
        /*01ca*/ 	.short	(.L_122 - .L_121)
	.align		4
.L_121:
        /*01cc*/ 	.word	index@(_ZN3cub18CUB_300001_SM_10006detail6reduce28DeviceReduceSingleTileKernelINS2_10policy_hubIijN4cuda3std3__44plusIiEEE10Policy1000EPiSC_iS9_iiNS7_10__identityEEEvT0_T1_T2_T3_T4_T6_)
        /*01d0*/ 	.word	0x00000000


	//----- nvinfo : EIATTR_MIN_STACK_SIZE
	.align		4
.L_122:
        /*01d4*/ 	.byte	0x04, 0x12
        /*01d6*/ 	.short	(.L_124 - .L_123)
	.align		4
.L_123:
        /*01d8*/ 	.word	index@(_ZN3cub18CUB_300001_SM_10006detail6reduce18DeviceReduceKernelINS2_10policy_hubIijN4cuda3std3__44plusIiEEE10Policy1000EN6thrust24THRUST_300001_SM_1000_NS6detail15normal_iteratorINSD_10device_ptrIiEEEEjS9_iNS7_10__identityEEEvT0_PT3_T1_NS0_13GridEvenShareISN_EET2_T4_)
        /*01dc*/ 	.word	0x00000000


	//----- nvinfo : EIATTR_MIN_STACK_SIZE
	.align		4
.L_124:
        /*01e0*/ 	.byte	0x04, 0x12
        /*01e2*/ 	.short	(.L_126 - .L_125)
	.align		4
.L_125:
        /*01e4*/ 	.word	index@(_ZN3cub18CUB_300001_SM_10006detail6reduce28DeviceReduceSingleTileKernelINS2_10policy_hubIijN4cuda3std3__44plusIiEEE10Policy1000EN6thrust24THRUST_300001_SM_1000_NS6detail15normal_iteratorINSD_10device_ptrIiEEEEPijS9_iiNS7_10__identityEEEvT0_T1_T2_T3_T4_T6_)
        /*01e8*/ 	.word	0x00000000


	//----- nvinfo : EIATTR_MIN_STACK_SIZE
	.align		4
.L_126:
        /*01ec*/ 	.byte	0x04, 0x12
        /*01ee*/ 	.short	(.L_128 - .L_127)
	.align		4
.L_127:
        /*01f0*/ 	.word	index@(_ZN3cub18CUB_300001_SM_10006detail8for_each13static_kernelINS2_12policy_hub_t12policy_500_tElN6thrust24THRUST_300001_SM_1000_NS8cuda_cub6__fill7functorINS7_6detail15normal_iteratorINS7_10device_ptrIiEEEEiEEEEvT0_T1_)
        /*01f4*/ 	.word	0x00000000


	//----- nvinfo : EIATTR_MIN_STACK_SIZE
	.align		4
.L_128:
        /*01f8*/ 	.byte	0x04, 0x12
        /*01fa*/ 	.short	(.L_130 - .L_129)
	.align		4
.L_129:
        /*01fc*/ 	.word	index@(_ZN3cub18CUB_300001_SM_10006detail8for_each13static_kernelINS2_12policy_hub_t12policy_500_tElNS2_12op_wrapper_tIl14ScatterFunctorN6thrust24THRUST_300001_SM_1000_NS17counting_iteratorIiNS9_11use_defaultESB_SB_EEEEEEvT0_T1_)
        /*0200*/ 	.word	0x00000000


	//----- nvinfo : EIATTR_MIN_STACK_SIZE
	.align		4
.L_130:
        /*0204*/ 	.byte	0x04, 0x12
        /*0206*/ 	.short	(.L_132 - .L_131)
	.align		4
.L_131:
        /*0208*/ 	.word	index@(_ZN3cub18CUB_300001_SM_10006detail8for_each13static_kernelINS2_12policy_hub_t12policy_500_tEmN6thrust24THRUST_300001_SM_1000_NS8cuda_cub20__uninitialized_fill7functorINS7_10device_ptrIiEEiEEEEvT0_T1_)
        /*020c*/ 	.word	0x00000000


	//----- nvinfo : EIATTR_MIN_STACK_SIZE
	.align		4
.L_132:
        /*0210*/ 	.byte	0x04, 0x12
        /*0212*/ 	.short	(.L_134 - .L_133)
	.align		4
.L_133:
        /*0214*/ 	.word	index@(_ZN3cub18CUB_300001_SM_10006detail11EmptyKernelIvEEvv)
        /*0218*/ 	.word	0x00000000


	//----- nvinfo : EIATTR_MIN_STACK_SIZE
	.align		4
.L_134:
        /*021c*/ 	.byte	0x04, 0x12
        /*021e*/ 	.short	(.L_136 - .L_135)
	.align		4
.L_135:
        /*0220*/ 	.word	index@(_Z14reduceInDegreePiPKiS1_S1_i)
        /*0224*/ 	.word	0x00000000


	//----- nvinfo : EIATTR_MIN_STACK_SIZE
	.align		4
.L_136:
        /*0228*/ 	.byte	0x04, 0x12
        /*022a*/ 	.short	(.L_138 - .L_137)
	.align		4
.L_137:
        /*022c*/ 	.word	index@(_Z18markProcessedNodesPiPKii)
        /*0230*/ 	.word	0x00000000


	//----- nvinfo : EIATTR_MIN_STACK_SIZE
	.align		4
.L_138:
        /*0234*/ 	.byte	0x04, 0x12
        /*0236*/ 	.short	(.L_140 - .L_139)
	.align		4
.L_139:
        /*0238*/ 	.word	index@(_Z21findZeroInDegreeNodesPKiPii)
        /*023c*/ 	.word	0x00000000
.L_140:


//--------------------- .nv.compat                --------------------------
	.section	.nv.compat,"",@"SHT_CUDA_COMPAT_INFO"
	.align	4
        /*0000*/ 	.byte	0x02, 0x09, 0x00, 0x00, 0x02, 0x02, 0x01, 0x00, 0x02, 0x05, 0x05, 0x00, 0x03, 0x07, 0x01, 0x01
        /*0010*/ 	.byte	0x02, 0x03, 0x00, 0x00, 0x02, 0x06, 0x01, 0x00, 0x04, 0x0b, 0x08, 0x00, 0x09, 0x00, 0x00, 0x00
        /*0020*/ 	.byte	0x00, 0x00, 0x00, 0x00


//--------------------- .nv.info._ZN3cub18CUB_300001_SM_10006detail4scan16DeviceScanKernelINS2_10policy_hubIiiimN4cuda3std3__44plusIvEEE10Policy1000EN6thrust24THRUST_300001_SM_1000_NS6detail15normal_iteratorINSD_10device_ptrIiEEEESI_NS0_13ScanTileStateIiLb1EEES9_NS1_10InputValueIiPiEEmiLb0EiEEvT0_T1_T2_iT3_T4_T5_ --------------------------
	.section	.nv.info._ZN3cub18CUB_300001_SM_10006detail4scan16DeviceScanKernelINS2_10policy_hubIiiimN4cuda3std3__44plusIvEEE10Policy1000EN6thrust24THRUST_300001_SM_1000_NS6detail15normal_iteratorINSD_10device_ptrIiEEEESI_NS0_13ScanTileStateIiLb1EEES9_NS1_10InputValueIiPiEEmiLb0EiEEvT0_T1_T2_iT3_T4_T5_,"",@"SHT_CUDA_INFO"
	.sectionflags	@""
	.align	4


	//----- nvinfo : EIATTR_CUDA_API_VERSION
	.align		4
        /*0000*/ 	.byte	0x04, 0x37
        /*0002*/ 	.short	(.L_142 - .L_141)
.L_141:
        /*0004*/ 	.word	0x00000082


	//----- nvinfo : EIATTR_KPARAM_INFO
	.align		4
.L_142:
        /*0008*/ 	.byte	0x04, 0x17
        /*000a*/ 	.short	(.L_144 - .L_143)
.L_143:
        /*000c*/ 	.word	0x00000000
        /*0010*/ 	.short	0x0006
        /*0012*/ 	.short	0x0030
        /*0014*/ 	.byte	0x00, 0xf0, 0x21, 0x00


	//----- nvinfo : EIATTR_KPARAM_INFO
	.align		4
.L_144:
        /*0018*/ 	.byte	0x04, 0x17
        /*001a*/ 	.short	(.L_146 - .L_145)
.L_145:
        /*001c*/ 	.word	0x00000000
        /*0020*/ 	.short	0x0005
        /*0022*/ 	.short	0x0020
        /*0024*/ 	.byte	0x00, 0xf0, 0x41, 0x00


	//----- nvinfo : EIATTR_KPARAM_INFO
	.align		4
.L_146:
        /*0028*/ 	.byte	0x04, 0x17
        /*002a*/ 	.short	(.L_148 - .L_147)
.L_147:
        /*002c*/ 	.word	0x00000000
        /*0030*/ 	.short	0x0004
        /*0032*/ 	.short	0x001c
        /*0034*/ 	.byte	0x00, 0xf0, 0x05, 0x00


	//----- nvinfo : EIATTR_KPARAM_INFO
	.align		4
.L_148:
        /*0038*/ 	.byte	0x04, 0x17
        /*003a*/ 	.short	(.L_150 - .L_149)
.L_149:
        /*003c*/ 	.word	0x00000000
        /*0040*/ 	.short	0x0003
        /*0042*/ 	.short	0x0018
        /*0044*/ 	.byte	0x00, 0xf0, 0x11, 0x00


	//----- nvinfo : EIATTR_KPARAM_INFO
	.align		4
.L_150:
        /*0048*/ 	.byte	0x04, 0x17
        /*004a*/ 	.short	(.L_152 - .L_151)
.L_151:
        /*004c*/ 	.word	0x00000000
        /*0050*/ 	.short	0x0002
        /*0052*/ 	.short	0x0010
        /*0054*/ 	.byte	0x00, 0xf0, 0x21, 0x00


	//----- nvinfo : EIATTR_KPARAM_INFO
	.align		4
.L_152:
        /*0058*/ 	.byte	0x04, 0x17
        /*005a*/ 	.short	(.L_154 - .L_153)
.L_153:
        /*005c*/ 	.word	0x00000000
        /*0060*/ 	.short	0x0001
        /*0062*/ 	.short	0x0008
        /*0064*/ 	.byte	0x00, 0xf0, 0x21, 0x00


	//----- nvinfo : EIATTR_KPARAM_INFO
	.align		4
.L_154:
        /*0068*/ 	.byte	0x04, 0x17
        /*006a*/ 	.short	(.L_156 - .L_155)
.L_155:
        /*006c*/ 	.word	0x00000000
        /*0070*/ 	.short	0x0000
        /*0072*/ 	.short	0x0000
        /*0074*/ 	.byte	0x00, 0xf0, 0x21, 0x00


	//----- nvinfo : EIATTR_SPARSE_MMA_MASK
	.align		4
.L_156:
        /*0078*/ 	.byte	0x03, 0x50
        /*007a*/ 	.short	0x0000


	//----- nvinfo : EIATTR_MAXREG_COUNT
	.align		4
        /*007c*/ 	.byte	0x03, 0x1b
        /*007e*/ 	.short	0x0080


	//----- nvinfo : EIATTR_NUM_BARRIERS
	.align		4
        /*0080*/ 	.byte	0x02, 0x4c
        /*0082*/ 	.byte	0x01
	.zero		1


	//----- nvinfo : EIATTR_MERCURY_ISA_VERSION
	.align		4
        /*0084*/ 	.byte	0x03, 0x5f
        /*0086*/ 	.short	0x0101


	//----- nvinfo : EIATTR_COOP_GROUP_MASK_REGIDS
	.align		4
        /*0088*/ 	.byte	0x04, 0x29
        /*008a*/ 	.short	(.L_158 - .L_157)


	//   ....[0]....
.L_157:
        /*008c*/ 	.word	0xffffffff


	//   ....[1]....
        /*0090*/ 	.word	0xffffffff


	//   ....[2]....
        /*0094*/ 	.word	0xffffffff


	//   ....[3]....
        /*0098*/ 	.word	0xffffffff


	//   ....[4]....
        /*009c*/ 	.word	0xffffffff


	//   ....[5]....
        /*00a0*/ 	.word	0xffffffff


	//   ....[6]....
        /*00a4*/ 	.word	0xffffffff


	//   ....[7]....
        /*00a8*/ 	.word	0xffffffff


	//   ....[8]....
        /*00ac*/ 	.word	0xffffffff


	//   ....[9]....
        /*00b0*/ 	.word	0xffffffff


	//   ....[10]....
        /*00b4*/ 	.word	0xffffffff


	//   ....[11]....
        /*00b8*/ 	.word	0xffffffff


	//   ....[12]....
        /*00bc*/ 	.word	0xffffffff


	//   ....[13]....
        /*00c0*/ 	.word	0xffffffff


	//   ....[14]....
        /*00c4*/ 	.word	0xffffffff


	//   ....[15]....
        /*00c8*/ 	.word	0xffffffff


	//   ....[16]....
        /*00cc*/ 	.word	0xffffffff


	//   ....[17]....
        /*00d0*/ 	.word	0xffffffff


	//   ....[18]....
        /*00d4*/ 	.word	0xffffffff


	//   ....[19]....
        /*00d8*/ 	.word	0xffffffff


	//   ....[20]....
        /*00dc*/ 	.word	0xffffffff


	//   ....[21]....
        /*00e0*/ 	.word	0xffffffff


	//   ....[22]....
        /*00e4*/ 	.word	0xffffffff


	//   ....[23]....
        /*00e8*/ 	.word	0xffffffff


	//   ....[24]....
        /*00ec*/ 	.word	0xffffffff


	//   ....[25]....
        /*00f0*/ 	.word	0xffffffff


	//   ....[26]....
        /*00f4*/ 	.word	0xffffffff


	//   ....[27]....
        /*00f8*/ 	.word	0xffffffff


	//   ....[28]....
        /*00fc*/ 	.word	0xffffffff


	//   ....[29]....
        /*0100*/ 	.word	0xffffffff


	//   ....[30]....
        /*0104*/ 	.word	0xffffffff


	//   ....[31]....
        /*0108*/ 	.word	0xffffffff


	//   ....[32]....
        /*010c*/ 	.word	0xffffffff


	//   ....[33]....
        /*0110*/ 	.word	0xffffffff


	//   ....[34]....
        /*0114*/ 	.word	0xffffffff


	//   ....[35]....
        /*0118*/ 	.word	0xffffffff


	//   ....[36]....
        /*011c*/ 	.word	0xffffffff


	//   ....[37]....
        /*0120*/ 	.word	0xffffffff


	//   ....[38]....
        /*0124*/ 	.word	0xffffffff


	//   ....[39]....
        /*0128*/ 	.word	0xffffffff


	//   ....[40]....
        /*012c*/ 	.word	0xffffffff


	//   ....[41]....
        /*0130*/ 	.word	0xffffffff


	//   ....[42]....
        /*0134*/ 	.word	0xffffffff


	//   ....[43]....
        /*0138*/ 	.word	0xffffffff


	//   ....[44]....
        /*013c*/ 	.word	0xffffffff


	//   ....[45]....
        /*0140*/ 	.word	0xffffffff


	//   ....[46]....
        /*0144*/ 	.word	0xffffffff


	//   ....[47]....
        /*0148*/ 	.word	0xffffffff


	//   ....[48]....
        /*014c*/ 	.word	0xffffffff


	//   ....[49]....
        /*0150*/ 	.word	0xffffffff


	//   ....[50]....
        /*0154*/ 	.word	0xffffffff


	//   ....[51]....
        /*0158*/ 	.word	0xffffffff


	//   ....[52]....
        /*015c*/ 	.word	0xffffffff


	//   ....[53]....
        /*0160*/ 	.word	0xffffffff


	//   ....[54]....
        /*0164*/ 	.word	0xffffffff


	//   ....[55]....
        /*0168*/ 	.word	0xffffffff


	//   ....[56]....
        /*016c*/ 	.word	0xffffffff


	//   ....[57]....
        /*0170*/ 	.word	0xffffffff


	//   ....[58]....
        /*0174*/ 	.word	0xffffffff


	//   ....[59]....
        /*0178*/ 	.word	0xffffffff


	//   ....[60]....
        /*017c*/ 	.word	0x0500000a


	//   ....[61]....
        /*0180*/ 	.word	0x0500000a


	//   ....[62]....
        /*0184*/ 	.word	0x0500000a


	//   ....[63]....
        /*0188*/ 	.word	0x0500000a


	//   ....[64]....
        /*018c*/ 	.word	0x0500000a


	//   ....[65]....
        /*0190*/ 	.word	0x0500000a


	//   ....[66]....
        /*0194*/ 	.word	0x0500000a


	//   ....[67]....
        /*0198*/ 	.word	0x0500000a


	//   ....[68]....
        /*019c*/ 	.word	0x0500000a


	//   ....[69]....
        /*01a0*/ 	.word	0x0500000a


	//   ....[70]....
        /*01a4*/ 	.word	0x0500000a


	//   ....[71]....
        /*01a8*/ 	.word	0x0500000a


	//   ....[72]....
        /*01ac*/ 	.word	0x0500000a


	//   ....[73]....
        /*01b0*/ 	.word	0x0500000a


	//   ....[74]....
        /*01b4*/ 	.word	0x0500000a


	//   ....[75]....
        /*01b8*/ 	.word	0x0500000a


	//   ....[76]....
        /*01bc*/ 	.word	0x0500000a


	//   ....[77]....
        /*01c0*/ 	.word	0x0500000a


	//   ....[78]....
        /*01c4*/ 	.word	0x0500000a


	//   ....[79]....
        /*01c8*/ 	.word	0x0500000a


	//   ....[80]....
        /*01cc*/ 	.word	0x0500000a


	//   ....[81]....
        /*01d0*/ 	.word	0x0500000a


	//   ....[82]....
        /*01d4*/ 	.word	0x0500000a


	//   ....[83]....
        /*01d8*/ 	.word	0x0500000a


	//   ....[84]....
        /*01dc*/ 	.word	0x0500000a


	//   ....[85]....
        /*01e0*/ 	.word	0x0500000a


	//   ....[86]....
        /*01e4*/ 	.word	0x0500000a


	//   ....[87]....
        /*01e8*/ 	.word	0x0500000a


	//   ....[88]....
        /*01ec*/ 	.word	0x0500000a


	//   ....[89]....
        /*01f0*/ 	.word	0x0500000a


	//   ....[90]....
        /*01f4*/ 	.word	0x0500000a


	//   ....[91]....
        /*01f8*/ 	.word	0x0500000a


	//   ....[92]....
        /*01fc*/ 	.word	0x0500000a


	//   ....[93]....
        /*0200*/ 	.word	0x0500000a


	//   ....[94]....
        /*0204*/ 	.word	0x0500000a


	//   ....[95]....
        /*0208*/ 	.word	0x0500000a


	//----- nvinfo : EIATTR_COOP_GROUP_INSTR_OFFSETS
	.align		4
.L_158:
        /*020c*/ 	.byte	0x04, 0x28
        /*020e*/ 	.short	(.L_160 - .L_159)


	//   ....[0]....
.L_159:
        /*0210*/ 	.word	0x000004d0


	//   ....[1]....
        /*0214*/ 	.word	0x000006f0


	//   ....[2]....
        /*0218*/ 	.word	0x00000710


	//   ....[3]....
        /*021c*/ 	.word	0x00000730


	//   ....[4]....
        /*0220*/ 	.word	0x00000750


	//   ....[5]....
        /*0224*/ 	.word	0x00000770


	//   ....[6]....
        /*0228*/ 	.word	0x00000b80


	//   ....[7]....
        /*022c*/ 	.word	0x00000ba0


	//   ....[8]....
        /*0230*/ 	.word	0x00000bc0


	//   ....[9]....
        /*0234*/ 	.word	0x00000be0


	//   ....[10]....
        /*0238*/ 	.word	0x00000c00


	//   ....[11]....
        /*023c*/ 	.word	0x00001000


	//   ....[12]....
        /*0240*/ 	.word	0x00001090


	//   ....[13]....
        /*0244*/ 	.word	0x000010f0


	//   ....[14]....
        /*0248*/ 	.word	0x00001160


	//   ....[15]....
        /*024c*/ 	.word	0x000011c0


	//   ....[16]....
        /*0250*/ 	.word	0x00001210


	//   ....[17]....
        /*0254*/ 	.word	0x00001270


	//   ....[18]....
        /*0258*/ 	.word	0x000012c0


	//   ....[19]....
        /*025c*/ 	.word	0x000012e0


	//   ....[20]....
        /*0260*/ 	.word	0x000013a0


	//   ....[21]....
        /*0264*/ 	.word	0x00001430


	//   ....[22]....
        /*0268*/ 	.word	0x00001480


	//   ....[23]....
        /*026c*/ 	.word	0x000014e0


	//   ....[24]....
        /*0270*/ 	.word	0x00001540


	//   ....[25]....
        /*0274*/ 	.word	0x00001580


	//   ....[26]....
        /*0278*/ 	.word	0x000015c0


	//   ....[27]....
        /*027c*/ 	.word	0x00001600


	//   ....[28]....
        /*0280*/ 	.word	0x00001610


	//   ....[29]....
        /*0284*/ 	.word	0x00001a50


	//   ....[30]....
        /*0288*/ 	.word	0x00002430


	//   ....[31]....
        /*028c*/ 	.word	0x00002650


	//   ....[32]....
        /*0290*/ 	.word	0x00002670


	//   ....[33]....
        /*0294*/ 	.word	0x00002690


	//   ....[34]....
        /*0298*/ 	.word	0x000026b0


	//   ....[35]....
        /*029c*/ 	.word	0x000026d0


	//   ....[36]....
        /*02a0*/ 	.word	0x00002a60


	//   ....[37]....
        /*02a4*/ 	.word	0x00002a80


	//   ....[38]....
        /*02a8*/ 	.word	0x00002aa0


	//   ....[39]....
        /*02ac*/ 	.word	0x00002ac0


	//   ....[40]....
        /*02b0*/ 	.word	0x00002ae0


	//   ....[41]....
        /*02b4*/ 	.word	0x00002ee0


	//   ....[42]....
        /*02b8*/ 	.word	0x00002f70


	//   ....[43]....
        /*02bc*/ 	.word	0x00002fd0


	//   ....[44]....
        /*02c0*/ 	.word	0x00003030


	//   ....[45]....
        /*02c4*/ 	.word	0x00003090


	//   ....[46]....
        /*02c8*/ 	.word	0x000030f0


	//   ....[47]....
        /*02cc*/ 	.word	0x00003140


	//   ....[48]....
        /*02d0*/ 	.word	0x000031b0


	//   ....[49]....
        /*02d4*/ 	.word	0x000031c0


	//   ....[50]....
        /*02d8*/ 	.word	0x00003280


	//   ....[51]....
        /*02dc*/ 	.word	0x00003310


	//   ....[52]....
        /*02e0*/ 	.word	0x00003360


	//   ....[53]....
        /*02e4*/ 	.word	0x000033d0


	//   ....[54]....
        /*02e8*/ 	.word	0x00003430


	//   ....[55]....
        /*02ec*/ 	.word	0x00003480


	//   ....[56]....
        /*02f0*/ 	.word	0x000034c0


	//   ....[57]....
        /*02f4*/ 	.word	0x00003520


	//   ....[58]....
        /*02f8*/ 	.word	0x00003530


	//   ....[59]....
        /*02fc*/ 	.word	0x000039a0


	//   ....[60]....
        /*0300*/ 	.word	0x00003f30


	//   ....[61]....
        /*0304*/ 	.word	0x00003fb0


	//   ....[62]....
        /*0308*/ 	.word	0x00004040


	//   ....[63]....
        /*030c*/ 	.word	0x00004120


	//   ....[64]....
        /*0310*/ 	.word	0x000041a0


	//   ....[65]....
        /*0314*/ 	.word	0x00004230


	//   ....[66]....
        /*0318*/ 	.word	0x000042b0


	//   ....[67]....
        /*031c*/ 	.word	0x00004330


	//   ....[68]....
        /*0320*/ 	.word	0x00004360


	//   ....[69]....
        /*0324*/ 	.word	0x00004430


	//   ....[70]....
        /*0328*/ 	.word	0x000044b0


	//   ....[71]....
        /*032c*/ 	.word	0x00004530


	//   ....[72]....
        /*0330*/ 	.word	0x000045e0


	//   ....[73]....
        /*0334*/ 	.word	0x00004670


	//   ....[74]....
        /*0338*/ 	.word	0x000046f0


	//   ....[75]....
        /*033c*/ 	.word	0x00004760


	//   ....[76]....
        /*0340*/ 	.word	0x000047e0


	//   ....[77]....
        /*0344*/ 	.word	0x00004840


	//   ....[78]....
        /*0348*/ 	.word	0x000048b0


	//   ....[79]....
        /*034c*/ 	.word	0x00004930


	//   ....[80]....
        /*0350*/ 	.word	0x000049d0


	//   ....[81]....
        /*0354*/ 	.word	0x00004a90


	//   ....[82]....
        /*0358*/ 	.word	0x00004b30


	//   ....[83]....
        /*035c*/ 	.word	0x00004bc0


	//   ....[84]....
        /*0360*/ 	.word	0x00004c50


	//   ....[85]....
        /*0364*/ 	.word	0x00004cc0


	//   ....[86]....
        /*0368*/ 	.word	0x00004cf0


	//   ....[87]....
        /*036c*/ 	.word	0x00004dc0


	//   ....[88]....
        /*0370*/ 	.word	0x00004e40


	//   ....[89]....
        /*0374*/ 	.word	0x00004ec0


	//   ....[90]....
        /*0378*/ 	.word	0x00004f80


	//   ....[91]....
        /*037c*/ 	.word	0x00005020


	//   ....[92]....
        /*0380*/ 	.word	0x000050b0


	//   ....[93]....
        /*0384*/ 	.word	0x00005140


	//   ....[94]....
        /*0388*/ 	.word	0x000051d0


	//   ....[95]....
        /*038c*/ 	.word	0x00005230


	//----- nvinfo : EIATTR_VRC_CTA_INIT_COUNT
	.align		4
.L_160:
        /*0390*/ 	.byte	0x02, 0x4a
	.zero		1
	.zero		1


	//----- nvinfo : EIATTR_EXIT_INSTR_OFFSETS
	.align		4
        /*0394*/ 	.byte	0x04, 0x1c
        /*0396*/ 	.short	(.L_162 - .L_161)


	//   ....[0]....
.L_161:
        /*0398*/ 	.word	0x00001ce0


	//   ....[1]....
        /*039c*/ 	.word	0x00001d10


	//   ....[2]....
        /*03a0*/ 	.word	0x00003ec0


	//   ....[3]....
        /*03a4*/ 	.word	0x00003ee0


	//----- nvinfo : EIATTR_MAX_THREADS
	.align		4
.L_162:
        /*03a8*/ 	.byte	0x04, 0x05
        /*03aa*/ 	.short	(.L_164 - .L_163)
.L_163:
        /*03ac*/ 	.word	0x000001a0
        /*03b0*/ 	.word	0x00000001
        /*03b4*/ 	.word	0x00000001


	//----- nvinfo : EIATTR_CRS_STACK_SIZE
	.align		4
.L_164:
        /*03b8*/ 	.byte	0x04, 0x1e
        /*03ba*/ 	.short	(.L_166 - .L_165)
.L_165:
        /*03bc*/ 	.word	0x00000000


	//----- nvinfo : EIATTR_CBANK_PARAM_SIZE
	.align		4
.L_166:
        /*03c0*/ 	.byte	0x03, 0x19
        /*03c2*/ 	.short	0x0038


	//----- nvinfo : EIATTR_PARAM_CBANK
	.align		4
        /*03c4*/ 	.byte	0x04, 0x0a
        /*03c6*/ 	.short	(.L_168 - .L_167)
	.align		4
.L_167:
        /*03c8*/ 	.word	index@(.nv.constant0._ZN3cub18CUB_300001_SM_10006detail4scan16DeviceScanKernelINS2_10policy_hubIiiimN4cuda3std3__44plusIvEEE10Policy1000EN6thrust24THRUST_300001_SM_1000_NS6detail15normal_iteratorINSD_10device_ptrIiEEEESI_NS0_13ScanTileStateIiLb1EEES9_NS1_10InputValueIiPiEEmiLb0EiEEvT0_T1_T2_iT3_T4_T5_)
        /*03cc*/ 	.short	0x0380
        /*03ce*/ 	.short	0x0038


	//----- nvinfo : EIATTR_SW_WAR
	.align		4
.L_168:
        /*03d0*/ 	.byte	0x04, 0x36
        /*03d2*/ 	.short	(.L_170 - .L_169)
.L_169:
        /*03d4*/ 	.word	0x00000008
.L_170:


//--------------------- .nv.info._ZN3cub18CUB_300001_SM_10006detail4scan16DeviceScanKernelINS2_10policy_hubIiiijN4cuda3std3__44plusIvEEE10Policy1000EN6thrust24THRUST_300001_SM_1000_NS6detail15normal_iteratorINSD_10device_ptrIiEEEESI_NS0_13ScanTileStateIiLb1EEES9_NS1_10InputValueIiPiEEjiLb0EiEEvT0_T1_T2_iT3_T4_T5_ --------------------------
	.section	.nv.info._ZN3cub18CUB_300001_SM_10006detail4scan16DeviceScanKernelINS2_10policy_hubIiiijN4cuda3std3__44plusIvEEE10Policy1000EN6thrust24THRUST_300001_SM_1000_NS6detail15normal_iteratorINSD_10device_ptrIiEEEESI_NS0_13ScanTileStateIiLb1EEES9_NS1_10InputValueIiPiEEjiLb0EiEEvT0_T1_T2_iT3_T4_T5_,"",@"SHT_CUDA_INFO"
	.sectionflags	@""
	.align	4


	//----- nvinfo : EIATTR_CUDA_API_VERSION
	.align		4
        /*0000*/ 	.byte	0x04, 0x37
        /*0002*/ 	.short	(.L_172 - .L_171)
.L_171:
        /*0004*/ 	.word	0x00000082


	//----- nvinfo : EIATTR_KPARAM_INFO
	.align		4
.L_172:
        /*0008*/ 	.byte	0x04, 0x17
        /*000a*/ 	.short	(.L_174 - .L_173)
.L_173:
        /*000c*/ 	.word	0x00000000
        /*0010*/ 	.short	0x0006
        /*0012*/ 	.short	0x0030
        /*0014*/ 	.byte	0x00, 0xf0, 0x11, 0x00


	//----- nvinfo : EIATTR_KPARAM_INFO
	.align		4
.L_174:
        /*0018*/ 	.byte	0x04, 0x17
        /*001a*/ 	.short	(.L_176 - .L_175)
.L_175:
        /*001c*/ 	.word	0x00000000
        /*0020*/ 	.short	0x0005
        /*0022*/ 	.short	0x0020
        /*0024*/ 	.byte	0x00, 0xf0, 0x41, 0x00


	//----- nvinfo : EIATTR_KPARAM_INFO
	.align		4
.L_176:
        /*0028*/ 	.byte	0x04, 0x17
        /*002a*/ 	.short	(.L_178 - .L_177)
.L_177:
        /*002c*/ 	.word	0x00000000
        /*0030*/ 	.short	0x0004
        /*0032*/ 	.short	0x001c
        /*0034*/ 	.byte	0x00, 0xf0, 0x05, 0x00


	//----- nvinfo : EIATTR_KPARAM_INFO
	.align		4
.L_178:
        /*0038*/ 	.byte	0x04, 0x17
        /*003a*/ 	.short	(.L_180 - .L_179)
.L_179:
        /*003c*/ 	.word	0x00000000
        /*0040*/ 	.short	0x0003
        /*0042*/ 	.short	0x0018
        /*0044*/ 	.byte	0x00, 0xf0, 0x11, 0x00


	//----- nvinfo : EIATTR_KPARAM_INFO
	.align		4
.L_180:
        /*0048*/ 	.byte	0x04, 0x17
        /*004a*/ 	.short	(.L_182 - .L_181)
.L_181:
        /*004c*/ 	.word	0x00000000
        /*0050*/ 	.short	0x0002
        /*0052*/ 	.short	0x0010
        /*0054*/ 	.byte	0x00, 0xf0, 0x21, 0x00


	//----- nvinfo : EIATTR_KPARAM_INFO
	.align		4
.L_182:
        /*0058*/ 	.byte	0x04, 0x17
        /*005a*/ 	.short	(.L_184 - .L_183)
.L_183:
        /*005c*/ 	.word	0x00000000
        /*0060*/ 	.short	0x0001
        /*0062*/ 	.short	0x0008
        /*0064*/ 	.byte	0x00, 0xf0, 0x21, 0x00


	//----- nvinfo : EIATTR_KPARAM_INFO
	.align		4
.L_184:
        /*0068*/ 	.byte	0x04, 0x17
        /*006a*/ 	.short	(.L_186 - .L_185)
.L_185:
        /*006c*/ 	.word	0x00000000
        /*0070*/ 	.short	0x0000
        /*0072*/ 	.short	0x0000
        /*0074*/ 	.byte	0x00, 0xf0, 0x21, 0x00


	//----- nvinfo : EIATTR_SPARSE_MMA_MASK
	.align		4
.L_186:
        /*0078*/ 	.byte	0x03, 0x50
        /*007a*/ 	.short	0x0000


	//----- nvinfo : EIATTR_MAXREG_COUNT
	.align		4
        /*007c*/ 	.byte	0x03, 0x1b
        /*007e*/ 	.short	0x00a8


	//----- nvinfo : EIATTR_NUM_BARRIERS
	.align		4
        /*0080*/ 	.byte	0x02, 0x4c
        /*0082*/ 	.byte	0x01
	.zero		1


	//----- nvinfo : EIATTR_MERCURY_ISA_VERSION
	.align		4
        /*0084*/ 	.byte	0x03, 0x5f
        /*0086*/ 	.short	0x0101


	//----- nvinfo : EIATTR_UNUSED_LOAD_BYTE_OFFSET
	.align		4
        /*0088*/ 	.byte	0x04, 0x44
        /*008a*/ 	.short	(.L_188 - .L_187)


	//   ....[0]....
.L_187:
        /*008c*/ 	.word	0x00002a80
        /*0090*/ 	.word	0x00000fff


	//----- nvinfo : EIATTR_COOP_GROUP_MASK_REGIDS
	.align		4
.L_188:
        /*0094*/ 	.byte	0x04, 0x29
        /*0096*/ 	.short	(.L_190 - .L_189)


	//   ....[0]....
.L_189:
        /*0098*/ 	.word	0xffffffff


	//   ....[1]....
        /*009c*/ 	.word	0xffffffff


	//   ....[2]....
        /*00a0*/ 	.word	0xffffffff


	//   ....[3]....
        /*00a4*/ 	.word	0xffffffff


	//   ....[4]....
        /*00a8*/ 	.word	0xffffffff


	//   ....[5]....
        /*00ac*/ 	.word	0xffffffff


	//   ....[6]....
        /*00b0*/ 	.word	0xffffffff


	//   ....[7]....
        /*00b4*/ 	.word	0xffffffff


	//   ....[8]....
        /*00b8*/ 	.word	0xffffffff


	//   ....[9]....
        /*00bc*/ 	.word	0xffffffff


	//   ....[10]....
        /*00c0*/ 	.word	0xffffffff


	//   ....[11]....
        /*00c4*/ 	.word	0xffffffff


	//   ....[12]....
        /*00c8*/ 	.word	0xffffffff


	//   ....[13]....
        /*00cc*/ 	.word	0xffffffff


	//   ....[14]....
        /*00d0*/ 	.word	0xffffffff


	//   ....[15]....
        /*00d4*/ 	.word	0xffffffff


	//   ....[16]....
        /*00d8*/ 	.word	0xffffffff


	//   ....[17]....
        /*00dc*/ 	.word	0xffffffff


	//   ....[18]....
        /*00e0*/ 	.word	0xffffffff


	//   ....[19]....
        /*00e4*/ 	.word	0xffffffff


	//   ....[20]....
        /*00e8*/ 	.word	0xffffffff


	//   ....[21]....
        /*00ec*/ 	.word	0xffffffff


	//   ....[22]....
        /*00f0*/ 	.word	0xffffffff


	//   ....[23]....
        /*00f4*/ 	.word	0xffffffff


	//   ....[24]....
        /*00f8*/ 	.word	0xffffffff


	//   ....[25]....
        /*00fc*/ 	.word	0xffffffff


	//   ....[26]....
        /*0100*/ 	.word	0xffffffff


	//   ....[27]....
        /*0104*/ 	.word	0xffffffff


	//   ....[28]....
        /*0108*/ 	.word	0xffffffff


	//   ....[29]....
        /*010c*/ 	.word	0xffffffff


	//   ....[30]....
        /*0110*/ 	.word	0xffffffff


	//   ....[31]....
        /*0114*/ 	.word	0xffffffff


	//   ....[32]....
        /*0118*/ 	.word	0xffffffff


	//   ....[33]....
        /*011c*/ 	.word	0xffffffff


	//   ....[34]....
        /*0120*/ 	.word	0xffffffff


	//   ....[35]....
        /*0124*/ 	.word	0xffffffff


	//   ....[36]....
        /*0128*/ 	.word	0xffffffff


	//   ....[37]....
        /*012c*/ 	.word	0xffffffff


	//   ....[38]....
        /*0130*/ 	.word	0xffffffff


	//   ....[39]....
        /*0134*/ 	.word	0xffffffff


	//   ....[40]....
        /*0138*/ 	.word	0xffffffff


	//   ....[41]....
        /*013c*/ 	.word	0xffffffff


	//   ....[42]....
        /*0140*/ 	.word	0xffffffff


	//   ....[43]....
        /*0144*/ 	.word	0xffffffff


	//   ....[44]....
        /*0148*/ 	.word	0xffffffff


	//   ....[45]....
        /*014c*/ 	.word	0xffffffff


	//   ....[46]....
        /*0150*/ 	.word	0xffffffff


	//   ....[47]....
        /*0154*/ 	.word	0xffffffff


	//   ....[48]....
        /*0158*/ 	.word	0xffffffff


	//   ....[49]....
        /*015c*/ 	.word	0xffffffff


	//   ....[50]....
        /*0160*/ 	.word	0xffffffff


	//   ....[51]....
        /*0164*/ 	.word	0xffffffff


	//   ....[52]....
        /*0168*/ 	.word	0xffffffff


	//   ....[53]....
        /*016c*/ 	.word	0xffffffff


	//   ....[54]....
        /*0170*/ 	.word	0xffffffff


	//   ....[55]....
        /*0174*/ 	.word	0xffffffff


	//   ....[56]....
        /*0178*/ 	.word	0xffffffff


	//   ....[57]....
        /*017c*/ 	.word	0xffffffff


	//   ....[58]....
        /*0180*/ 	.word	0xffffffff


	//   ....[59]....
        /*0184*/ 	.word	0xffffffff


	//   ....[60]....
        /*0188*/ 	.word	0x05000015


	//   ....[61]....
        /*018c*/ 	.word	0x05000015


	//   ....[62]....
        /*0190*/ 	.word	0x05000015


	//   ....[63]....
        /*0194*/ 	.word	0x05000015


	//   ....[64]....
        /*0198*/ 	.word	0x05000015


	//   ....[65]....
        /*019c*/ 	.word	0x05000015


	//   ....[66]....
        /*01a0*/ 	.word	0x05000015


	//   ....[67]....
        /*01a4*/ 	.word	0x05000015


	//   ....[68]....
        /*01a8*/ 	.word	0x05000015


	//   ....[69]....
        /*01ac*/ 	.word	0x05000015


	//   ....[70]....
        /*01b0*/ 	.word	0x05000015


	//   ....[71]....
        /*01b4*/ 	.word	0x05000015


	//   ....[72]....
        /*01b8*/ 	.word	0x05000015


	//   ....[73]....
        /*01bc*/ 	.word	0x05000015


	//   ....[74]....
        /*01c0*/ 	.word	0x05000015


	//   ....[75]....
        /*01c4*/ 	.word	0x05000015


	//   ....[76]....
        /*01c8*/ 	.word	0x05000015


	//   ....[77]....
        /*01cc*/ 	.word	0x05000015


	//   ....[78]....
        /*01d0*/ 	.word	0x05000015


	//   ....[79]....
        /*01d4*/ 	.word	0x05000015


	//   ....[80]....
        /*01d8*/ 	.word	0x05000015


	//   ....[81]....
        /*01dc*/ 	.word	0x05000015


	//   ....[82]....
        /*01e0*/ 	.word	0x05000015


	//   ....[83]....
        /*01e4*/ 	.word	0x05000015


	//   ....[84]....
        /*01e8*/ 	.word	0x05000015


	//   ....[85]....
        /*01ec*/ 	.word	0x05000015


	//   ....[86]....
        /*01f0*/ 	.word	0x05000015


	//   ....[87]....
        /*01f4*/ 	.word	0x05000015


	//   ....[88]....
        /*01f8*/ 	.word	0x05000015


	//   ....[89]....
        /*01fc*/ 	.word	0x05000015


	//   ....[90]....
        /*0200*/ 	.word	0x05000015


	//   ....[91]....
        /*0204*/ 	.word	0x05000015


	//   ....[92]....
        /*0208*/ 	.word	0x05000015


	//   ....[93]....
        /*020c*/ 	.word	0x05000015


	//   ....[94]....
        /*0210*/ 	.word	0x05000015


	//   ....[95]....
        /*0214*/ 	.word	0x05000015


	//----- nvinfo : EIATTR_COOP_GROUP_INSTR_OFFSETS
	.align		4
.L_190:
        /*0218*/ 	.byte	0x04, 0x28
        /*021a*/ 	.short	(.L_192 - .L_191)


	//   ....[0]....
.L_191:
        /*021c*/ 	.word	0x00000510


	//   ....[1]....
        /*0220*/ 	.word	0x000006d0


	//   ....[2]....
        /*0224*/ 	.word	0x000006f0


	//   ....[3]....
        /*0228*/ 	.word	0x00000710


	//   ....[4]....
        /*022c*/ 	.word	0x00000730


	//   ....[5]....
        /*0230*/ 	.word	0x00000750


	//   ....[6]....
        /*0234*/ 	.word	0x00000b40


	//   ....[7]....
        /*0238*/ 	.word	0x00000b60


	//   ....[8]....
        /*023c*/ 	.word	0x00000b80


	//   ....[9]....
        /*0240*/ 	.word	0x00000ba0


	//   ....[10]....
        /*0244*/ 	.word	0x00000bc0


	//   ....[11]....
        /*0248*/ 	.word	0x00000f70


	//   ....[12]....
        /*024c*/ 	.word	0x00001140


	//   ....[13]....
        /*0250*/ 	.word	0x000011a0


	//   ....[14]....
        /*0254*/ 	.word	0x00001240


	//   ....[15]....
        /*0258*/ 	.word	0x000012b0


	//   ....[16]....
        /*025c*/ 	.word	0x00001300


	//   ....[17]....
        /*0260*/ 	.word	0x00001340


	//   ....[18]....
        /*0264*/ 	.word	0x00001380


	//   ....[19]....
        /*0268*/ 	.word	0x00001390


	//   ....[20]....
        /*026c*/ 	.word	0x00001470


	//   ....[21]....
        /*0270*/ 	.word	0x00001640


	//   ....[22]....
        /*0274*/ 	.word	0x00001690


	//   ....[23]....
        /*0278*/ 	.word	0x000016f0


	//   ....[24]....
        /*027c*/ 	.word	0x00001750


	//   ....[25]....
        /*0280*/ 	.word	0x00001790


	//   ....[26]....
        /*0284*/ 	.word	0x000017d0


	//   ....[27]....
        /*0288*/ 	.word	0x00001810


	//   ....[28]....
        /*028c*/ 	.word	0x00001820


	//   ....[29]....
        /*0290*/ 	.word	0x00001cd0


	//   ....[30]....
        /*0294*/ 	.word	0x000027b0


	//   ....[31]....
        /*0298*/ 	.word	0x00002970


	//   ....[32]....
        /*029c*/ 	.word	0x00002990


	//   ....[33]....
        /*02a0*/ 	.word	0x000029b0


	//   ....[34]....
        /*02a4*/ 	.word	0x000029d0


	//   ....[35]....
        /*02a8*/ 	.word	0x000029f0


	//   ....[36]....
        /*02ac*/ 	.word	0x00002d70


	//   ....[37]....
        /*02b0*/ 	.word	0x00002d90


	//   ....[38]....
        /*02b4*/ 	.word	0x00002db0


	//   ....[39]....
        /*02b8*/ 	.word	0x00002dd0


	//   ....[40]....
        /*02bc*/ 	.word	0x00002df0


	//   ....[41]....
        /*02c0*/ 	.word	0x000031a0


	//   ....[42]....
        /*02c4*/ 	.word	0x00003370


	//   ....[43]....
        /*02c8*/ 	.word	0x000033d0


	//   ....[44]....
        /*02cc*/ 	.word	0x00003440


	//   ....[45]....
        /*02d0*/ 	.word	0x000034b0


	//   ....[46]....
        /*02d4*/ 	.word	0x00003500


	//   ....[47]....
        /*02d8*/ 	.word	0x00003550


	//   ....[48]....
        /*02dc*/ 	.word	0x000035b0


	//   ....[49]....
        /*02e0*/ 	.word	0x000035c0


	//   ....[50]....
        /*02e4*/ 	.word	0x00003680


	//   ....[51]....
        /*02e8*/ 	.word	0x00003850


	//   ....[52]....
        /*02ec*/ 	.word	0x000038a0


	//   ....[53]....
        /*02f0*/ 	.word	0x00003910


	//   ....[54]....
        /*02f4*/ 	.word	0x00003970


	//   ....[55]....
        /*02f8*/ 	.word	0x000039c0


	//   ....[56]....
        /*02fc*/ 	.word	0x00003a20


	//   ....[57]....
        /*0300*/ 	.word	0x00003a60


	//   ....[58]....
        /*0304*/ 	.word	0x00003a70


	//   ....[59]....
        /*0308*/ 	.word	0x00003ee0


	//   ....[60]....
        /*030c*/ 	.word	0x00004560


	//   ....[61]....
        /*0310*/ 	.word	0x000045e0


	//   ....[62]....
        /*0314*/ 	.word	0x00004670


	//   ....[63]....
        /*0318*/ 	.word	0x00004760


	//   ....[64]....
        /*031c*/ 	.word	0x00004800


	//   ....[65]....
        /*0320*/ 	.word	0x00004880


	//   ....[66]....
        /*0324*/ 	.word	0x00004910


	//   ....[67]....
        /*0328*/ 	.word	0x00004990


	//   ....[68]....
        /*032c*/ 	.word	0x000049c0


	//   ....[69]....
        /*0330*/ 	.word	0x00004a70


	//   ....[70]....
        /*0334*/ 	.word	0x00004af0


	//   ....[71]....
        /*0338*/ 	.word	0x00004b70


	//   ....[72]....
        /*033c*/ 	.word	0x00004c30


	//   ....[73]....
        /*0340*/ 	.word	0x00004cc0


	//   ....[74]....
        /*0344*/ 	.word	0x00004d40


	//   ....[75]....
        /*0348*/ 	.word	0x00004dc0


	//   ....[76]....
        /*034c*/ 	.word	0x00004e40


	//   ....[77]....
        /*0350*/ 	.word	0x00004ea0


	//   ....[78]....
        /*0354*/ 	.word	0x00004f10


	//   ....[79]....
        /*0358*/ 	.word	0x00004f90


	//   ....[80]....
        /*035c*/ 	.word	0x00005020


	//   ....[81]....
        /*0360*/ 	.word	0x000050d0


	//   ....[82]....
        /*0364*/ 	.word	0x00005180


	//   ....[83]....
        /*0368*/ 	.word	0x00005210


	//   ....[84]....
        /*036c*/ 	.word	0x000052a0


	//   ....[85]....
        /*0370*/ 	.word	0x00005340


	//   ....[86]....
        /*0374*/ 	.word	0x00005370


	//   ....[87]....
        /*0378*/ 	.word	0x00005420


	//   ....[88]....
        /*037c*/ 	.word	0x000054a0


	//   ....[89]....
        /*0380*/ 	.word	0x00005520


	//   ....[90]....
        /*0384*/ 	.word	0x000055e0


	//   ....[91]....
        /*0388*/ 	.word	0x00005690


	//   ....[92]....
        /*038c*/ 	.word	0x00005720


	//   ....[93]....
        /*0390*/ 	.word	0x000057a0


	//   ....[94]....
        /*0394*/ 	.word	0x00005830


	//   ....[95]....
        /*0398*/ 	.word	0x00005890


	//----- nvinfo : EIATTR_VRC_CTA_INIT_COUNT
	.align		4
.L_192:
        /*039c*/ 	.byte	0x02, 0x4a
	.zero		1
	.zero		1


	//----- nvinfo : EIATTR_EXIT_INSTR_OFFSETS
	.align		4
        /*03a0*/ 	.byte	0x04, 0x1c
        /*03a2*/ 	.short	(.L_194 - .L_193)


	//   ....[0]....
.L_193:
        /*03a4*/ 	.word	0x00001fa0


	//   ....[1]....
        /*03a8*/ 	.word	0x00001fc0


	//   ....[2]....
        /*03ac*/ 	.word	0x000044f0


	//   ....[3]....
        /*03b0*/ 	.word	0x00004510


	//----- nvinfo : EIATTR_MAX_THREADS
	.align		4
.L_194:
        /*03b4*/ 	.byte	0x04, 0x05
        /*03b6*/ 	.short	(.L_196 - .L_195)
.L_195:
        /*03b8*/ 	.word	0x00000180
        /*03bc*/ 	.word	0x00000001
        /*03c0*/ 	.word	0x00000001


	//----- nvinfo : EIATTR_CRS_STACK_SIZE
	.align		4
.L_196:
        /*03c4*/ 	.byte	0x04, 0x1e
        /*03c6*/ 	.short	(.L_198 - .L_197)
.L_197:
        /*03c8*/ 	.word	0x00000000


	//----- nvinfo : EIATTR_CBANK_PARAM_SIZE
	.align		4
.L_198:
        /*03cc*/ 	.byte	0x03, 0x19
        /*03ce*/ 	.short	0x0034


	//----- nvinfo : EIATTR_PARAM_CBANK
	.align		4
        /*03d0*/ 	.byte	0x04, 0x0a
        /*03d2*/ 	.short	(.L_200 - .L_199)
	.align		4
.L_199:
        /*03d4*/ 	.word	index@(.nv.constant0._ZN3cub18CUB_300001_SM_10006detail4scan16DeviceScanKernelINS2_10policy_hubIiiijN4cuda3std3__44plusIvEEE10Policy1000EN6thrust24THRUST_300001_SM_1000_NS6detail15normal_iteratorINSD_10device_ptrIiEEEESI_NS0_13ScanTileStateIiLb1EEES9_NS1_10InputValueIiPiEEjiLb0EiEEvT0_T1_T2_iT3_T4_T5_)
        /*03d8*/ 	.short	0x0380
        /*03da*/ 	.short	0x0034


	//----- nvinfo : EIATTR_SW_WAR
	.align		4
.L_200:
        /*03dc*/ 	.byte	0x04, 0x36
        /*03de*/ 	.short	(.L_202 - .L_201)
.L_201:
        /*03e0*/ 	.word	0x00000008
.L_202:


//--------------------- .nv.info._ZN3cub18CUB_300001_SM_10006detail4scan20DeviceScanInitKernelINS0_13ScanTileStateIiLb1EEEEEvT_i --------------------------
	.section	.nv.info._ZN3cub18CUB_300001_SM_10006detail4scan20DeviceScanInitKernelINS0_13ScanTileStateIiLb1EEEEEvT_i,"",@"SHT_CUDA_INFO"
	.sectionflags	@""
	.align	4


	//----- nvinfo : EIATTR_CUDA_API_VERSION
	.align		4
        /*0000*/ 	.byte	0x04, 0x37
        /*0002*/ 	.short	(.L_204 - .L_203)
.L_203:
        /*0004*/ 	.word	0x00000082


	//----- nvinfo : EIATTR_KPARAM_INFO
	.align		4
.L_204:
        /*0008*/ 	.byte	0x04, 0x17
        /*000a*/ 	.short	(.L_206 - .L_205)
.L_205:
        /*000c*/ 	.word	0x00000000
        /*0010*/ 	.short	0x0001
        /*0012*/ 	.short	0x0008
        /*0014*/ 	.byte	0x00, 0xf0, 0x11, 0x00


	//----- nvinfo : EIATTR_KPARAM_INFO
	.align		4
.L_206:
        /*0018*/ 	.byte	0x04, 0x17
        /*001a*/ 	.short	(.L_208 - .L_207)
.L_207:
        /*001c*/ 	.word	0x00000000
        /*0020*/ 	.short	0x0000
        /*0022*/ 	.short	0x0000
        /*0024*/ 	.byte	0x00, 0xf0, 0x21, 0x00


	//----- nvinfo : EIATTR_SPARSE_MMA_MASK
	.align		4
.L_208:
        /*0028*/ 	.byte	0x03, 0x50
        /*002a*/ 	.short	0x0000


	//----- nvinfo : EIATTR_MAXREG_COUNT
	.align		4
        /*002c*/ 	.byte	0x03, 0x1b
        /*002e*/ 	.short	0x00ff


	//----- nvinfo : EIATTR_MERCURY_ISA_VERSION
	.align		4
        /*0030*/ 	.byte	0x03, 0x5f
        /*0032*/ 	.short	0x0101


	//----- nvinfo : EIATTR_VRC_CTA_INIT_COUNT
	.align		4
        /*0034*/ 	.byte	0x02, 0x4a
	.zero		1
	.zero		1


	//----- nvinfo : EIATTR_EXIT_INSTR_OFFSETS
	.align		4
        /*0038*/ 	.byte	0x04, 0x1c
        /*003a*/ 	.short	(.L_210 - .L_209)


	//   ....[0]....
.L_209:
        /*003c*/ 	.word	0x000000f0


	//   ....[1]....
        /*0040*/ 	.word	0x00000130


	//----- nvinfo : EIATTR_CBANK_PARAM_SIZE
	.align		4
.L_210:
        /*0044*/ 	.byte	0x03, 0x19
        /*0046*/ 	.short	0x000c


	//----- nvinfo : EIATTR_PARAM_CBANK
	.align		4
        /*0048*/ 	.byte	0x04, 0x0a
        /*004a*/ 	.short	(.L_212 - .L_211)
	.align		4
.L_211:
        /*004c*/ 	.word	index@(.nv.constant0._ZN3cub18CUB_300001_SM_10006detail4scan20DeviceScanInitKernelINS0_13ScanTileStateIiLb1EEEEEvT_i)
        /*0050*/ 	.short	0x0380
        /*0052*/ 	.short	0x000c


	//----- nvinfo : EIATTR_SW_WAR
	.align		4
.L_212:
        /*0054*/ 	.byte	0x04, 0x36
        /*0056*/ 	.short	(.L_214 - .L_213)
.L_213:
        /*0058*/ 	.word	0x00000008
.L_214:


//--------------------- .nv.info._ZN3cub18CUB_300001_SM_10006detail6reduce28DeviceReduceSingleTileKernelINS2_10policy_hubIiyN4cuda3std3__44plusIiEEE10Policy1000EPiSC_iS9_iiNS7_10__identityEEEvT0_T1_T2_T3_T4_T6_ --------------------------
	.section	.nv.info._ZN3cub18CUB_300001_SM_10006detail6reduce28DeviceReduceSingleTileKernelINS2_10policy_hubIiyN4cuda3std3__44plusIiEEE10Policy1000EPiSC_iS9_iiNS7_10__identityEEEvT0_T1_T2_T3_T4_T6_,"",@"SHT_CUDA_INFO"
	.sectionflags	@""
	.align	4


	//----- nvinfo : EIATTR_CUDA_API_VERSION
	.align		4
        /*0000*/ 	.byte	0x04, 0x37
        /*0002*/ 	.short	(.L_216 - .L_215)
.L_215:
        /*0004*/ 	.word	0x00000082


	//----- nvinfo : EIATTR_KPARAM_INFO
	.align		4
.L_216:
        /*0008*/ 	.byte	0x04, 0x17
        /*000a*/ 	.short	(.L_218 - .L_217)
.L_217:
        /*000c*/ 	.word	0x00000000
        /*0010*/ 	.short	0x0005
        /*0012*/ 	.short	0x001c
        /*0014*/ 	.byte	0x00, 0xf0, 0x05, 0x00


	//----- nvinfo : EIATTR_KPARAM_INFO
	.align		4
.L_218:
        /*0018*/ 	.byte	0x04, 0x17
        /*001a*/ 	.short	(.L_220 - .L_219)
.L_219:
        /*001c*/ 	.word	0x00000000
        /*0020*/ 	.short	0x0004
        /*0022*/ 	.short	0x0018
        /*0024*/ 	.byte	0x00, 0xf0, 0x11, 0x00


	//----- nvinfo : EIATTR_KPARAM_INFO
	.align		4
.L_220:
        /*0028*/ 	.byte	0x04, 0x17
        /*002a*/ 	.short	(.L_222 - .L_221)
.L_221:
        /*002c*/ 	.word	0x00000000
        /*0030*/ 	.short	0x0003
        /*0032*/ 	.short	0x0014
        /*0034*/ 	.byte	0x00, 0xf0, 0x05, 0x00


	//----- nvinfo : EIATTR_KPARAM_INFO
	.align		4
.L_222:
        /*0038*/ 	.byte	0x04, 0x17
        /*003a*/ 	.short	(.L_224 - .L_223)
.L_223:
        /*003c*/ 	.word	0x00000000
        /*0040*/ 	.short	0x0002
        /*0042*/ 	.short	0x0010
        /*0044*/ 	.byte	0x00, 0xf0, 0x11, 0x00


	//----- nvinfo : EIATTR_KPARAM_INFO
	.align		4
.L_224:
        /*0048*/ 	.byte	0x04, 0x17
        /*004a*/ 	.short	(.L_226 - .L_225)
.L_225:
        /*004c*/ 	.word	0x00000000
        /*0050*/ 	.short	0x0001
        /*0052*/ 	.short	0x0008
        /*0054*/ 	.byte	0x00, 0xf5, 0x21, 0x00


	//----- nvinfo : EIATTR_KPARAM_INFO
	.align		4
.L_226:
        /*0058*/ 	.byte	0x04, 0x17
        /*005a*/ 	.short	(.L_228 - .L_227)
.L_227:
        /*005c*/ 	.word	0x00000000
        /*0060*/ 	.short	0x0000
        /*0062*/ 	.short	0x0000
        /*0064*/ 	.byte	0x00, 0xf5, 0x21, 0x00


	//----- nvinfo : EIATTR_SPARSE_MMA_MASK
	.align		4
.L_228:
        /*0068*/ 	.byte	0x03, 0x50
        /*006a*/ 	.short	0x0000


	//----- nvinfo : EIATTR_MAXREG_COUNT
	.align		4
        /*006c*/ 	.byte	0x03, 0x1b
        /*006e*/ 	.short	0x00ff


	//----- nvinfo : EIATTR_NUM_BARRIERS
	.align		4
        /*0070*/ 	.byte	0x02, 0x4c
        /*0072*/ 	.byte	0x01
	.zero		1


	//----- nvinfo : EIATTR_MERCURY_ISA_VERSION
	.align		4
        /*0074*/ 	.byte	0x03, 0x5f
        /*0076*/ 	.short	0x0101


	//----- nvinfo : EIATTR_COOP_GROUP_MASK_REGIDS
	.align		4
        /*0078*/ 	.byte	0x04, 0x29
        /*007a*/ 	.short	(.L_230 - .L_229)


	//   ....[0]....
.L_229:
        /*007c*/ 	.word	0xffffffff


	//   ....[1]....
        /*0080*/ 	.word	0xffffffff


	//   ....[2]....
        /*0084*/ 	.word	0xffffffff


	//   ....[3]....
        /*0088*/ 	.word	0xffffffff


	//   ....[4]....
        /*008c*/ 	.word	0xffffffff


	//   ....[5]....
        /*0090*/ 	.word	0xffffffff


	//   ....[6]....
        /*0094*/ 	.word	0xffffffff


	//   ....[7]....
        /*0098*/ 	.word	0xffffffff


	//   ....[8]....
        /*009c*/ 	.word	0xffffffff


	//   ....[9]....
        /*00a0*/ 	.word	0xffffffff


	//   ....[10]....
        /*00a4*/ 	.word	0xffffffff


	//   ....[11]....
        /*00a8*/ 	.word	0xffffffff


	//   ....[12]....
        /*00ac*/ 	.word	0xffffffff


	//   ....[13]....
        /*00b0*/ 	.word	0xffffffff


	//   ....[14]....
        /*00b4*/ 	.word	0xffffffff


	//   ....[15]....
        /*00b8*/ 	.word	0xffffffff


	//   ....[16]....
        /*00bc*/ 	.word	0xffffffff


	//   ....[17]....
        /*00c0*/ 	.word	0xffffffff


	//   ....[18]....
        /*00c4*/ 	.word	0xffffffff


	//   ....[19]....
        /*00c8*/ 	.word	0xffffffff


	//   ....[20]....
        /*00cc*/ 	.word	0xffffffff


	//   ....[21]....
        /*00d0*/ 	.word	0xffffffff


	//   ....[22]....
        /*00d4*/ 	.word	0xffffffff


	//   ....[23]....
        /*00d8*/ 	.word	0xffffffff


	//   ....[24]....
        /*00dc*/ 	.word	0xffffffff


	//   ....[25]....
        /*00e0*/ 	.word	0xffffffff


	//   ....[26]....
        /*00e4*/ 	.word	0xffffffff


	//   ....[27]....
        /*00e8*/ 	.word	0xffffffff


	//   ....[28]....
        /*00ec*/ 	.word	0xffffffff


	//   ....[29]....
        /*00f0*/ 	.word	0xffffffff


	//----- nvinfo : EIATTR_COOP_GROUP_INSTR_OFFSETS
	.align		4
.L_230:
        /*00f4*/ 	.byte	0x04, 0x28
        /*00f6*/ 	.short	(.L_232 - .L_231)


	//   ....[0]....
.L_231:
        /*00f8*/ 	.word	0x00000890


	//   ....[1]....
        /*00fc*/ 	.word	0x000008f0


	//   ....[2]....
        /*0100*/ 	.word	0x00000940


	//   ....[3]....
        /*0104*/ 	.word	0x000009b0


	//   ....[4]....
        /*0108*/ 	.word	0x00000a10


	//   ....[5]....
        /*010c*/ 	.word	0x00000ba0


	//   ....[6]....
        /*0110*/ 	.word	0x00000c40


	//   ....[7]....
        /*0114*/ 	.word	0x00000cc0


	//   ....[8]....
        /*0118*/ 	.word	0x00000d20


	//   ....[9]....
        /*011c*/ 	.word	0x00000d60


	//   ....[10]....
        /*0120*/ 	.word	0x000019d0


	//   ....[11]....
        /*0124*/ 	.word	0x00001a30


	//   ....[12]....
        /*0128*/ 	.word	0x00001a90


	//   ....[13]....
        /*012c*/ 	.word	0x00001af0


	//   ....[14]....
        /*0130*/ 	.word	0x00001b50


	//   ....[15]....
        /*0134*/ 	.word	0x000023f0


	//   ....[16]....
        /*0138*/ 	.word	0x00002450


	//   ....[17]....
        /*013c*/ 	.word	0x000024a0


	//   ....[18]....
        /*0140*/ 	.word	0x00002510


	//   ....[19]....
        /*0144*/ 	.word	0x00002570


	//   ....[20]....
        /*0148*/ 	.word	0x00002700


	//   ....[21]....
        /*014c*/ 	.word	0x00002790


	//   ....[22]....
        /*0150*/ 	.word	0x000027e0


	//   ....[23]....
        /*0154*/ 	.word	0x00002850


	//   ....[24]....
        /*0158*/ 	.word	0x000028c0


	//   ....[25]....
        /*015c*/ 	.word	0x000036a0


	//   ....[26]....
        /*0160*/ 	.word	0x00003700


	//   ....[27]....
        /*0164*/ 	.word	0x00003760


	//   ....[28]....
        /*0168*/ 	.word	0x000037c0


	//   ....[29]....
        /*016c*/ 	.word	0x00003820


	//----- nvinfo : EIATTR_VRC_CTA_INIT_COUNT
	.align		4
.L_232:
        /*0170*/ 	.byte	0x02, 0x4a
	.zero		1
	.zero		1


	//----- nvinfo : EIATTR_EXIT_INSTR_OFFSETS
	.align		4
        /*0174*/ 	.byte	0x04, 0x1c
        /*0176*/ 	.short	(.L_234 - .L_233)


	//   ....[0]....
.L_233:
        /*0178*/ 	.word	0x00000080


	//   ....[1]....
        /*017c*/ 	.word	0x000000c0


	//   ....[2]....
        /*0180*/ 	.word	0x00003940


	//   ....[3]....
        /*0184*/ 	.word	0x00003990


	//----- nvinfo : EIATTR_MAX_THREADS
	.align		4
.L_234:
        /*0188*/ 	.byte	0x04, 0x05
        /*018a*/ 	.short	(.L_236 - .L_235)
.L_235:
        /*018c*/ 	.word	0x00000100
        /*0190*/ 	.word	0x00000001
        /*0194*/ 	.word	0x00000001


	//----- nvinfo : EIATTR_CRS_STACK_SIZE
	.align		4
.L_236:
        /*0198*/ 	.byte	0x04, 0x1e
        /*019a*/ 	.short	(.L_238 - .L_237)
.L_237:
        /*019c*/ 	.word	0x00000000


	//----- nvinfo : EIATTR_CBANK_PARAM_SIZE
	.align		4
.L_238:
        /*01a0*/ 	.byte	0x03, 0x19
        /*01a2*/ 	.short	0x001d


	//----- nvinfo : EIATTR_PARAM_CBANK
	.align		4
        /*01a4*/ 	.byte	0x04, 0x0a
        /*01a6*/ 	.short	(.L_240 - .L_239)
	.align		4
.L_239:
        /*01a8*/ 	.word	index@(.nv.constant0._ZN3cub18CUB_300001_SM_10006detail6reduce28DeviceReduceSingleTileKernelINS2_10policy_hubIiyN4cuda3std3__44plusIiEEE10Policy1000EPiSC_iS9_iiNS7_10__identityEEEvT0_T1_T2_T3_T4_T6_)
        /*01ac*/ 	.short	0x0380
        /*01ae*/ 	.short	0x001d


	//----- nvinfo : EIATTR_SW_WAR
	.align		4
.L_240:
        /*01b0*/ 	.byte	0x04, 0x36
        /*01b2*/ 	.short	(.L_242 - .L_241)
.L_241:
        /*01b4*/ 	.word	0x00000008
.L_242:


//--------------------- .nv.info._ZN3cub18CUB_300001_SM_10006detail6reduce18DeviceReduceKernelINS2_10policy_hubIiyN4cuda3std3__44plusIiEEE10Policy1000EN6thrust24THRUST_300001_SM_1000_NS6detail15normal_iteratorINSD_10device_ptrIiEEEEyS9_iNS7_10__identityEEEvT0_PT3_T1_NS0_13GridEvenShareISN_EET2_T4_ --------------------------
	.section	.nv.info._ZN3cub18CUB_300001_SM_10006detail6reduce18DeviceReduceKernelINS2_10policy_hubIiyN4cuda3std3__44plusIiEEE10Policy1000EN6thrust24THRUST_300001_SM_1000_NS6detail15normal_iteratorINSD_10device_ptrIiEEEEyS9_iNS7_10__identityEEEvT0_PT3_T1_NS0_13GridEvenShareISN_EET2_T4_,"",@"SHT_CUDA_INFO"
	.sectionflags	@""
	.align	4


	//----- nvinfo : EIATTR_CUDA_API_VERSION
	.align		4
        /*0000*/ 	.byte	0x04, 0x37
        /*0002*/ 	.short	(.L_244 - .L_243)
.L_243:
        /*0004*/ 	.word	0x00000082


	//----- nvinfo : EIATTR_KPARAM_INFO
	.align		4
.L_244:
        /*0008*/ 	.byte	0x04, 0x17
        /*000a*/ 	.short	(.L_246 - .L_245)
.L_245:
        /*000c*/ 	.word	0x00000000
        /*0010*/ 	.short	0x0005
        /*0012*/ 	.short	0x0061
        /*0014*/ 	.byte	0x00, 0xf0, 0x05, 0x00


	//----- nvinfo : EIATTR_KPARAM_INFO
	.align		4
.L_246:
        /*0018*/ 	.byte	0x04, 0x17
        /*001a*/ 	.short	(.L_248 - .L_247)
.L_247:
        /*001c*/ 	.word	0x00000000
        /*0020*/ 	.short	0x0004
        /*0022*/ 	.short	0x0060
        /*0024*/ 	.byte	0x00, 0xf0, 0x05, 0x00


	//----- nvinfo : EIATTR_KPARAM_INFO
	.align		4
.L_248:
        /*0028*/ 	.byte	0x04, 0x17
        /*002a*/ 	.short	(.L_250 - .L_249)
.L_249:
        /*002c*/ 	.word	0x00000000
        /*0030*/ 	.short	0x0003
        /*0032*/ 	.short	0x0018
        /*0034*/ 	.byte	0x00, 0xf0, 0x21, 0x01


	//----- nvinfo : EIATTR_KPARAM_INFO
	.align		4
.L_250:
        /*0038*/ 	.byte	0x04, 0x17
        /*003a*/ 	.short	(.L_252 - .L_251)
.L_251:
        /*003c*/ 	.word	0x00000000
        /*0040*/ 	.short	0x0002
        /*0042*/ 	.short	0x0010
        /*0044*/ 	.byte	0x00, 0xf0, 0x21, 0x00


	//----- nvinfo : EIATTR_KPARAM_INFO
	.align		4
.L_252:
        /*0048*/ 	.byte	0x04, 0x17
        /*004a*/ 	.short	(.L_254 - .L_253)
.L_253:
        /*004c*/ 	.word	0x00000000
        /*0050*/ 	.short	0x0001
        /*0052*/ 	.short	0x0008
        /*0054*/ 	.byte	0x00, 0xf5, 0x21, 0x00


	//----- nvinfo : EIATTR_KPARAM_INFO
	.align		4
.L_254:
        /*0058*/ 	.byte	0x04, 0x17
        /*005a*/ 	.short	(.L_256 - .L_255)
.L_255:
        /*005c*/ 	.word	0x00000000
        /*0060*/ 	.short	0x0000
        /*0062*/ 	.short	0x0000
        /*0064*/ 	.byte	0x00, 0xf0, 0x21, 0x00


	//----- nvinfo : EIATTR_SPARSE_MMA_MASK
	.align		4
.L_256:
        /*0068*/ 	.byte	0x03, 0x50
        /*006a*/ 	.short	0x0000


	//----- nvinfo : EIATTR_MAXREG_COUNT
	.align		4
        /*006c*/ 	.byte	0x03, 0x1b
        /*006e*/ 	.short	0x00ff


	//----- nvinfo : EIATTR_NUM_BARRIERS
	.align		4
        /*0070*/ 	.byte	0x02, 0x4c
        /*0072*/ 	.byte	0x01
	.zero		1


	//----- nvinfo : EIATTR_MERCURY_ISA_VERSION
	.align		4
        /*0074*/ 	.byte	0x03, 0x5f
        /*0076*/ 	.short	0x0101


	//----- nvinfo : EIATTR_COOP_GROUP_MASK_REGIDS
	.align		4
        /*0078*/ 	.byte	0x04, 0x29
        /*007a*/ 	.short	(.L_258 - .L_257)


	//   ....[0]....
.L_257:
        /*007c*/ 	.word	0xffffffff


	//   ....[1]....
        /*0080*/ 	.word	0xffffffff


	//   ....[2]....
        /*0084*/ 	.word	0xffffffff


	//   ....[3]....
        /*0088*/ 	.word	0xffffffff


	//   ....[4]....
        /*008c*/ 	.word	0xffffffff


	//   ....[5]....
        /*0090*/ 	.word	0xffffffff


	//   ....[6]....
        /*0094*/ 	.word	0xffffffff


	//   ....[7]....
        /*0098*/ 	.word	0xffffffff


	//   ....[8]....
        /*009c*/ 	.word	0xffffffff


	//   ....[9]....
        /*00a0*/ 	.word	0xffffffff


	//   ....[10]....
        /*00a4*/ 	.word	0xffffffff


	//   ....[11]....
        /*00a8*/ 	.word	0xffffffff


	//   ....[12]....
        /*00ac*/ 	.word	0xffffffff


	//   ....[13]....
        /*00b0*/ 	.word	0xffffffff


	//   ....[14]....
        /*00b4*/ 	.word	0xffffffff


	//----- nvinfo : EIATTR_COOP_GROUP_INSTR_OFFSETS
	.align		4
.L_258:
        /*00b8*/ 	.byte	0x04, 0x28
        /*00ba*/ 	.short	(.L_260 - .L_259)


	//   ....[0]....
.L_259:
        /*00bc*/ 	.word	0x000008e0


	//   ....[1]....
        /*00c0*/ 	.word	0x00000940


	//   ....[2]....
        /*00c4*/ 	.word	0x000009a0


	//   ....[3]....
        /*00c8*/ 	.word	0x00000a00


	//   ....[4]....
        /*00cc*/ 	.word	0x00000a60


	//   ....[5]....
        /*00d0*/ 	.word	0x00000bf0


	//   ....[6]....
        /*00d4*/ 	.word	0x00000c90


	//   ....[7]....
        /*00d8*/ 	.word	0x00000d10


	//   ....[8]....
        /*00dc*/ 	.word	0x00000d70


	//   ....[9]....
        /*00e0*/ 	.word	0x00000db0


	//   ....[10]....
        /*00e4*/ 	.word	0x00001db0


	//   ....[11]....
        /*00e8*/ 	.word	0x00001e10


	//   ....[12]....
        /*00ec*/ 	.word	0x00001e70


	//   ....[13]....
        /*00f0*/ 	.word	0x00001ed0


	//   ....[14]....
        /*00f4*/ 	.word	0x00001f30


	//----- nvinfo : EIATTR_VRC_CTA_INIT_COUNT
	.align		4
.L_260:
        /*00f8*/ 	.byte	0x02, 0x4a
	.zero		1
	.zero		1


	//----- nvinfo : EIATTR_EXIT_INSTR_OFFSETS
	.align		4
        /*00fc*/ 	.byte	0x04, 0x1c
        /*00fe*/ 	.short	(.L_262 - .L_261)


	//   ....[0]....
.L_261:
        /*0100*/ 	.word	0x00002050


	//   ....[1]....
        /*0104*/ 	.word	0x000020b0


	//----- nvinfo : EIATTR_MAX_THREADS
	.align		4
.L_262:
        /*0108*/ 	.byte	0x04, 0x05
        /*010a*/ 	.short	(.L_264 - .L_263)
.L_263:
        /*010c*/ 	.word	0x00000100
        /*0110*/ 	.word	0x00000001
        /*0114*/ 	.word	0x00000001


	//----- nvinfo : EIATTR_CRS_STACK_SIZE
	.align		4
.L_264:
        /*0118*/ 	.byte	0x04, 0x1e
        /*011a*/ 	.short	(.L_266 - .L_265)
.L_265:
        /*011c*/ 	.word	0x00000000


	//----- nvinfo : EIATTR_CBANK_PARAM_SIZE
	.align		4
.L_266:
        /*0120*/ 	.byte	0x03, 0x19
        /*0122*/ 	.short	0x0062


	//----- nvinfo : EIATTR_PARAM_CBANK
	.align		4
        /*0124*/ 	.byte	0x04, 0x0a
        /*0126*/ 	.short	(.L_268 - .L_267)
	.align		4
.L_267:
        /*0128*/ 	.word	index@(.nv.constant0._ZN3cub18CUB_300001_SM_10006detail6reduce18DeviceReduceKernelINS2_10policy_hubIiyN4cuda3std3__44plusIiEEE10Policy1000EN6thrust24THRUST_300001_SM_1000_NS6detail15normal_iteratorINSD_10device_ptrIiEEEEyS9_iNS7_10__identityEEEvT0_PT3_T1_NS0_13GridEvenShareISN_EET2_T4_)
        /*012c*/ 	.short	0x0380
        /*012e*/ 	.short	0x0062


	//----- nvinfo : EIATTR_SW_WAR
	.align		4
.L_268:
        /*0130*/ 	.byte	0x04, 0x36
        /*0132*/ 	.short	(.L_270 - .L_269)
.L_269:
        /*0134*/ 	.word	0x00000008
.L_270:


//--------------------- .nv.info._ZN3cub18CUB_300001_SM_10006detail6reduce28DeviceReduceSingleTileKernelINS2_10policy_hubIiyN4cuda3std3__44plusIiEEE10Policy1000EN6thrust24THRUST_300001_SM_1000_NS6detail15normal_iteratorINSD_10device_ptrIiEEEEPiyS9_iiNS7_10__identityEEEvT0_T1_T2_T3_T4_T6_ --------------------------
	.section	.nv.info._ZN3cub18CUB_300001_SM_10006detail6reduce28DeviceReduceSingleTileKernelINS2_10policy_hubIiyN4cuda3std3__44plusIiEEE10Policy1000EN6thrust24THRUST_300001_SM_1000_NS6detail15normal_iteratorINSD_10device_ptrIiEEEEPiyS9_iiNS7_10__identityEEEvT0_T1_T2_T3_T4_T6_,"",@"SHT_CUDA_INFO"
	.sectionflags	@""
	.align	4


	//----- nvinfo : EIATTR_CUDA_API_VERSION
	.align		4
        /*0000*/ 	.byte	0x04, 0x37
        /*0002*/ 	.short	(.L_272 - .L_271)
.L_271:
        /*0004*/ 	.word	0x00000082


	//----- nvinfo : EIATTR_KPARAM_INFO
	.align		4
.L_272:
        /*0008*/ 	.byte	0x04, 0x17
        /*000a*/ 	.short	(.L_274 - .L_273)
.L_273:
        /*000c*/ 	.word	0x00000000
        /*0010*/ 	.short	0x0005
        /*0012*/ 	.short	0x0020
        /*0014*/ 	.byte	0x00, 0xf0, 0x05, 0x00


	//----- nvinfo : EIATTR_KPARAM_INFO
	.align		4
.L_274:
        /*0018*/ 	.byte	0x04, 0x17
        /*001a*/ 	.short	(.L_276 - .L_275)
.L_275:
        /*001c*/ 	.word	0x00000000
        /*0020*/ 	.short	0x0004
        /*0022*/ 	.short	0x001c
        /*0024*/ 	.byte	0x00, 0xf0, 0x11, 0x00


	//----- nvinfo : EIATTR_KPARAM_INFO
	.align		4
.L_276:
        /*0028*/ 	.byte	0x04, 0x17
        /*002a*/ 	.short	(.L_278 - .L_277)
.L_277:
        /*002c*/ 	.word	0x00000000
        /*0030*/ 	.short	0x0003
        /*0032*/ 	.short	0x0018
        /*0034*/ 	.byte	0x00, 0xf0, 0x05, 0x00


	//----- nvinfo : EIATTR_KPARAM_INFO
	.align		4
.L_278:
        /*0038*/ 	.byte	0x04, 0x17
        /*003a*/ 	.short	(.L_280 - .L_279)
.L_279:
        /*003c*/ 	.word	0x00000000
        /*0040*/ 	.short	0x0002
        /*0042*/ 	.short	0x0010
        /*0044*/ 	.byte	0x00, 0xf0, 0x21, 0x00


	//----- nvinfo : EIATTR_KPARAM_INFO
	.align		4
.L_280:
        /*0048*/ 	.byte	0x04, 0x17
        /*004a*/ 	.short	(.L_282 - .L_281)
.L_281:
        /*004c*/ 	.word	0x00000000
        /*0050*/ 	.short	0x0001
        /*0052*/ 	.short	0x0008
        /*0054*/ 	.byte	0x00, 0xf5, 0x21, 0x00


	//----- nvinfo : EIATTR_KPARAM_INFO
	.align		4
.L_282:
        /*0058*/ 	.byte	0x04, 0x17
        /*005a*/ 	.short	(.L_284 - .L_283)
.L_283:
        /*005c*/ 	.word	0x00000000
        /*0060*/ 	.short	0x0000
        /*0062*/ 	.short	0x0000
        /*0064*/ 	.byte	0x00, 0xf0, 0x21, 0x00


	//----- nvinfo : EIATTR_SPARSE_MMA_MASK
	.align		4
.L_284:
        /*0068*/ 	.byte	0x03, 0x50
        /*006a*/ 	.short	0x0000


	//----- nvinfo : EIATTR_MAXREG_COUNT
	.align		4
        /*006c*/ 	.byte	0x03, 0x1b
        /*006e*/ 	.short	0x00ff


	//----- nvinfo : EIATTR_NUM_BARRIERS
	.align		4
        /*0070*/ 	.byte	0x02, 0x4c
        /*0072*/ 	.byte	0x01
	.zero		1


	//----- nvinfo : EIATTR_MERCURY_ISA_VERSION
	.align		4
        /*0074*/ 	.byte	0x03, 0x5f
        /*0076*/ 	.short	0x0101


	//----- nvinfo : EIATTR_COOP_GROUP_MASK_REGIDS
	.align		4
        /*0078*/ 	.byte	0x04, 0x29
        /*007a*/ 	.short	(.L_286 - .L_285)


	//   ....[0]....
.L_285:
        /*007c*/ 	.word	0xffffffff


	//   ....[1]....
        /*0080*/ 	.word	0xffffffff


	//   ....[2]....
        /*0084*/ 	.word	0xffffffff


	//   ....[3]....
        /*0088*/ 	.word	0xffffffff


	//   ....[4]....
        /*008c*/ 	.word	0xffffffff


	//   ....[5]....
        /*0090*/ 	.word	0xffffffff


	//   ....[6]....
        /*0094*/ 	.word	0xffffffff


	//   ....[7]....
        /*0098*/ 	.word	0xffffffff


	//   ....[8]....
        /*009c*/ 	.word	0xffffffff


	//   ....[9]....
        /*00a0*/ 	.word	0xffffffff


	//   ....[10]....
        /*00a4*/ 	.word	0xffffffff


	//   ....[11]....
        /*00a8*/ 	.word	0xffffffff


	//   ....[12]....
        /*00ac*/ 	.word	0xffffffff


	//   ....[13]....
        /*00b0*/ 	.word	0xffffffff


	//   ....[14]....
        /*00b4*/ 	.word	0xffffffff


	//----- nvinfo : EIATTR_COOP_GROUP_INSTR_OFFSETS
	.align		4
.L_286:
        /*00b8*/ 	.byte	0x04, 0x28
        /*00ba*/ 	.short	(.L_288 - .L_287)


	//   ....[0]....
.L_287:
        /*00bc*/ 	.word	0x00000850


	//   ....[1]....
        /*00c0*/ 	.word	0x000008b0


	//   ....[2]....
        /*00c4*/ 	.word	0x00000910


	//   ....[3]....
        /*00c8*/ 	.word	0x00000970


	//   ....[4]....
        /*00cc*/ 	.word	0x000009d0


	//   ....[5]....
        /*00d0*/ 	.word	0x00000b60


	//   ....[6]....
        /*00d4*/ 	.word	0x00000c00


	//   ....[7]....
        /*00d8*/ 	.word	0x00000c80


	//   ....[8]....
        /*00dc*/ 	.word	0x00000ce0


	//   ....[9]....
        /*00e0*/ 	.word	0x00000d20


	//   ....[10]....
        /*00e4*/ 	.word	0x00001b90


	//   ....[11]....
        /*00e8*/ 	.word	0x00001bf0


	//   ....[12]....
        /*00ec*/ 	.word	0x00001c50


	//   ....[13]....
        /*00f0*/ 	.word	0x00001cb0


	//   ....[14]....
        /*00f4*/ 	.word	0x00001d10


	//----- nvinfo : EIATTR_VRC_CTA_INIT_COUNT
	.align		4
.L_288:
        /*00f8*/ 	.byte	0x02, 0x4a
	.zero		1
	.zero		1


	//----- nvinfo : EIATTR_EXIT_INSTR_OFFSETS
	.align		4
        /*00fc*/ 	.byte	0x04, 0x1c
        /*00fe*/ 	.short	(.L_290 - .L_289)


	//   ....[0]....
.L_289:
        /*0100*/ 	.word	0x000000a0


	//   ....[1]....
        /*0104*/ 	.word	0x000000e0


	//   ....[2]....
        /*0108*/ 	.word	0x00001e20


	//   ....[3]....
        /*010c*/ 	.word	0x00001e70


	//----- nvinfo : EIATTR_MAX_THREADS
	.align		4
.L_290:
        /*0110*/ 	.byte	0x04, 0x05
        /*0112*/ 	.short	(.L_292 - .L_291)
.L_291:
        /*0114*/ 	.word	0x00000100
        /*0118*/ 	.word	0x00000001
        /*011c*/ 	.word	0x00000001


	//----- nvinfo : EIATTR_CRS_STACK_SIZE
	.align		4
.L_292:
        /*0120*/ 	.byte	0x04, 0x1e
        /*0122*/ 	.short	(.L_294 - .L_293)
.L_293:
        /*0124*/ 	.word	0x00000000


	//----- nvinfo : EIATTR_CBANK_PARAM_SIZE
	.align		4
.L_294:
        /*0128*/ 	.byte	0x03, 0x19
        /*012a*/ 	.short	0x0021


	//----- nvinfo : EIATTR_PARAM_CBANK
	.align		4
        /*012c*/ 	.byte	0x04, 0x0a
        /*012e*/ 	.short	(.L_296 - .L_295)
	.align		4
.L_295:
        /*0130*/ 	.word	index@(.nv.constant0._ZN3cub18CUB_300001_SM_10006detail6reduce28DeviceReduceSingleTileKernelINS2_10policy_hubIiyN4cuda3std3__44plusIiEEE10Policy1000EN6thrust24THRUST_300001_SM_1000_NS6detail15normal_iteratorINSD_10device_ptrIiEEEEPiyS9_iiNS7_10__identityEEEvT0_T1_T2_T3_T4_T6_)
        /*0134*/ 	.short	0x0380
        /*0136*/ 	.short	0x0021


	//----- nvinfo : EIATTR_SW_WAR
	.align		4
.L_296:
        /*0138*/ 	.byte	0x04, 0x36
        /*013a*/ 	.short	(.L_298 - .L_297)
.L_297:
        /*013c*/ 	.word	0x00000008
.L_298:


//--------------------- .nv.info._ZN3cub18CUB_300001_SM_10006detail6reduce28DeviceReduceSingleTileKernelINS2_10policy_hubIijN4cuda3std3__44plusIiEEE10Policy1000EPiSC_iS9_iiNS7_10__identityEEEvT0_T1_T2_T3_T4_T6_ --------------------------
	.section	.nv.info._ZN3cub18CUB_300001_SM_10006detail6reduce28DeviceReduceSingleTileKernelINS2_10policy_hubIijN4cuda3std3__44plusIiEEE10Policy1000EPiSC_iS9_iiNS7_10__identityEEEvT0_T1_T2_T3_T4_T6_,"",@"SHT_CUDA_INFO"
	.sectionflags	@""
	.align	4


	//----- nvinfo : EIATTR_CUDA_API_VERSION
	.align		4
        /*0000*/ 	.byte	0x04, 0x37
        /*0002*/ 	.short	(.L_300 - .L_299)
.L_299:
        /*0004*/ 	.word	0x00000082


	//----- nvinfo : EIATTR_KPARAM_INFO
	.align		4
.L_300:
        /*0008*/ 	.byte	0x04, 0x17
        /*000a*/ 	.short	(.L_302 - .L_301)
.L_301:
        /*000c*/ 	.word	0x00000000
        /*0010*/ 	.short	0x0005
        /*0012*/ 	.short	0x001c
        /*0014*/ 	.byte	0x00, 0xf0, 0x05, 0x00


	//----- nvinfo : EIATTR_KPARAM_INFO
	.align		4
.L_302:
        /*0018*/ 	.byte	0x04, 0x17
        /*001a*/ 	.short	(.L_304 - .L_303)
.L_303:
        /*001c*/ 	.word	0x00000000
        /*0020*/ 	.short	0x0004
        /*0022*/ 	.short	0x0018
        /*0024*/ 	.byte	0x00, 0xf0, 0x11, 0x00


	//----- nvinfo : EIATTR_KPARAM_INFO
	.align		4
.L_304:
        /*0028*/ 	.byte	0x04, 0x17
        /*002a*/ 	.short	(.L_306 - .L_305)
.L_305:
        /*002c*/ 	.word	0x00000000
        /*0030*/ 	.short	0x0003
        /*0032*/ 	.short	0x0014
        /*0034*/ 	.byte	0x00, 0xf0, 0x05, 0x00


	//----- nvinfo : EIATTR_KPARAM_INFO
	.align		4
.L_306:
        /*0038*/ 	.byte	0x04, 0x17
        /*003a*/ 	.short	(.L_308 - .L_307)
.L_307:
        /*003c*/ 	.word	0x00000000
        /*0040*/ 	.short	0x0002
        /*0042*/ 	.short	0x0010
        /*0044*/ 	.byte	0x00, 0xf0, 0x11, 0x00


	//----- nvinfo : EIATTR_KPARAM_INFO
	.align		4
.L_308:
        /*0048*/ 	.byte	0x04, 0x17
        /*004a*/ 	.short	(.L_310 - .L_309)
.L_309:
        /*004c*/ 	.word	0x00000000
        /*0050*/ 	.short	0x0001
        /*0052*/ 	.short	0x0008
        /*0054*/ 	.byte	0x00, 0xf5, 0x21, 0x00


	//----- nvinfo : EIATTR_KPARAM_INFO
	.align		4
.L_310:
        /*0058*/ 	.byte	0x04, 0x17
        /*005a*/ 	.short	(.L_312 - .L_311)
.L_311:
        /*005c*/ 	.word	0x00000000
        /*0060*/ 	.short	0x0000
        /*0062*/ 	.short	0x0000
        /*0064*/ 	.byte	0x00, 0xf5, 0x21, 0x00


	//----- nvinfo : EIATTR_SPARSE_MMA_MASK
	.align		4
.L_312:
        /*0068*/ 	.byte	0x03, 0x50
        /*006a*/ 	.short	0x0000


	//----- nvinfo : EIATTR_MAXREG_COUNT
	.align		4
        /*006c*/ 	.byte	0x03, 0x1b
        /*006e*/ 	.short	0x00ff


	//----- nvinfo : EIATTR_NUM_BARRIERS
	.align		4
        /*0070*/ 	.byte	0x02, 0x4c
        /*0072*/ 	.byte	0x01
	.zero		1


	//----- nvinfo : EIATTR_MERCURY_ISA_VERSION
	.align		4
        /*0074*/ 	.byte	0x03, 0x5f
        /*0076*/ 	.short	0x0101


	//----- nvinfo : EIATTR_COOP_GROUP_MASK_REGIDS
	.align		4
        /*0078*/ 	.byte	0x04, 0x29
        /*007a*/ 	.short	(.L_314 - .L_313)


	//   ....[0]....
.L_313:
        /*007c*/ 	.word	0xffffffff


	//   ....[1]....
        /*0080*/ 	.word	0xffffffff


	//   ....[2]....
        /*0084*/ 	.word	0xffffffff


	//   ....[3]....
        /*0088*/ 	.word	0xffffffff


	//   ....[4]....
        /*008c*/ 	.word	0xffffffff


	//   ....[5]....
        /*0090*/ 	.word	0xffffffff


	//   ....[6]....
        /*0094*/ 	.word	0xffffffff


	//   ....[7]....
        /*0098*/ 	.word	0xffffffff


	//   ....[8]....
        /*009c*/ 	.word	0xffffffff


	//   ....[9]....
        /*00a0*/ 	.word	0xffffffff


	//   ....[10]....
        /*00a4*/ 	.word	0xffffffff


	//   ....[11]....
        /*00a8*/ 	.word	0xffffffff


	//   ....[12]....
        /*00ac*/ 	.word	0xffffffff


	//   ....[13]....
        /*00b0*/ 	.word	0xffffffff


	//   ....[14]....
        /*00b4*/ 	.word	0xffffffff


	//   ....[15]....
        /*00b8*/ 	.word	0xffffffff


	//   ....[16]....
        /*00bc*/ 	.word	0xffffffff


	//   ....[17]....
        /*00c0*/ 	.word	0xffffffff


	//   ....[18]....
        /*00c4*/ 	.word	0xffffffff


	//   ....[19]....
        /*00c8*/ 	.word	0xffffffff


	//   ....[20]....
        /*00cc*/ 	.word	0xffffffff


	//   ....[21]....
        /*00d0*/ 	.word	0xffffffff


	//   ....[22]....
        /*00d4*/ 	.word	0xffffffff


	//   ....[23]....
        /*00d8*/ 	.word	0xffffffff


	//   ....[24]....
        /*00dc*/ 	.word	0xffffffff


	//   ....[25]....
        /*00e0*/ 	.word	0xffffffff


	//   ....[26]....
        /*00e4*/ 	.word	0xffffffff


	//   ....[27]....
        /*00e8*/ 	.word	0xffffffff


	//   ....[28]....
        /*00ec*/ 	.word	0xffffffff


	//   ....[29]....
        /*00f0*/ 	.word	0xffffffff


	//----- nvinfo : EIATTR_COOP_GROUP_INSTR_OFFSETS
	.align		4
.L_314:
        /*00f4*/ 	.byte	0x04, 0x28
        /*00f6*/ 	.short	(.L_316 - .L_315)


	//   ....[0]....
.L_315:
        /*00f8*/ 	.word	0x00000890


	//   ....[1]....
        /*00fc*/ 	.word	0x000008f0


	//   ....[2]....
        /*0100*/ 	.word	0x00000940


	//   ....[3]....
        /*0104*/ 	.word	0x000009b0


	//   ....[4]....
        /*0108*/ 	.word	0x00000a10


	//   ....[5]....
        /*010c*/ 	.word	0x00000ba0


	//   ....[6]....
        /*0110*/ 	.word	0x00000c40


	//   ....[7]....
        /*0114*/ 	.word	0x00000cc0


	//   ....[8]....
        /*0118*/ 	.word	0x00000d20


	//   ....[9]....
        /*011c*/ 	.word	0x00000d60


	//   ....[10]....
        /*0120*/ 	.word	0x000019d0


	//   ....[11]....
        /*0124*/ 	.word	0x00001a30


	//   ....[12]....
        /*0128*/ 	.word	0x00001a90


	//   ....[13]....
        /*012c*/ 	.word	0x00001af0


	//   ....[14]....
        /*0130*/ 	.word	0x00001b50


	//   ....[15]....
        /*0134*/ 	.word	0x000023f0


	//   ....[16]....
        /*0138*/ 	.word	0x00002450


	//   ....[17]....
        /*013c*/ 	.word	0x000024a0


	//   ....[18]....
        /*0140*/ 	.word	0x00002510


	//   ....[19]....
        /*0144*/ 	.word	0x00002570


	//   ....[20]....
        /*0148*/ 	.word	0x00002700


	//   ....[21]....
        /*014c*/ 	.word	0x00002790


	//   ....[22]....
        /*0150*/ 	.word	0x000027e0


	//   ....[23]....
        /*0154*/ 	.word	0x00002850


	//   ....[24]....
        /*0158*/ 	.word	0x000028c0


	//   ....[25]....
        /*015c*/ 	.word	0x000036a0


	//   ....[26]....
        /*0160*/ 	.word	0x00003700


	//   ....[27]....
        /*0164*/ 	.word	0x00003760


	//   ....[28]....
        /*0168*/ 	.word	0x000037c0


	//   ....[29]....
        /*016c*/ 	.word	0x00003820


	//----- nvinfo : EIATTR_VRC_CTA_INIT_COUNT
	.align		4
.L_316:
        /*0170*/ 	.byte	0x02, 0x4a
	.zero		1
	.zero		1


	//----- nvinfo : EIATTR_EXIT_INSTR_OFFSETS
	.align		4
        /*0174*/ 	.byte	0x04, 0x1c
        /*0176*/ 	.short	(.L_318 - .L_317)


	//   ....[0]....
.L_317:
        /*0178*/ 	.word	0x00000080


	//   ....[1]....
        /*017c*/ 	.word	0x000000c0


	//   ....[2]....
        /*0180*/ 	.word	0x00003940


	//   ....[3]....
        /*0184*/ 	.word	0x00003990


	//----- nvinfo : EIATTR_MAX_THREADS
	.align		4
.L_318:
        /*0188*/ 	.byte	0x04, 0x05
        /*018a*/ 	.short	(.L_320 - .L_319)
.L_319:
        /*018c*/ 	.word	0x00000100
        /*0190*/ 	.word	0x00000001
        /*0194*/ 	.word	0x00000001


	//----- nvinfo : EIATTR_CRS_STACK_SIZE
	.align		4
.L_320:
        /*0198*/ 	.byte	0x04, 0x1e
        /*019a*/ 	.short	(.L_322 - .L_321)
.L_321:
        /*019c*/ 	.word	0x00000000


	//----- nvinfo : EIATTR_CBANK_PARAM_SIZE
	.align		4
.L_322:
        /*01a0*/ 	.byte	0x03, 0x19
        /*01a2*/ 	.short	0x001d


	//----- nvinfo : EIATTR_PARAM_CBANK
	.align		4
        /*01a4*/ 	.byte	0x04, 0x0a
        /*01a6*/ 	.short	(.L_324 - .L_323)
	.align		4
.L_323:
        /*01a8*/ 	.word	index@(.nv.constant0._ZN3cub18CUB_300001_SM_10006detail6reduce28DeviceReduceSingleTileKernelINS2_10policy_hubIijN4cuda3std3__44plusIiEEE10Policy1000EPiSC_iS9_iiNS7_10__identityEEEvT0_T1_T2_T3_T4_T6_)
        /*01ac*/ 	.short	0x0380
        /*01ae*/ 	.short	0x001d


	//----- nvinfo : EIATTR_SW_WAR
	.align		4
.L_324:
        /*01b0*/ 	.byte	0x04, 0x36
        /*01b2*/ 	.short	(.L_326 - .L_325)
.L_325:
        /*01b4*/ 	.word	0x00000008
.L_326:


//--------------------- .nv.info._ZN3cub18CUB_300001_SM_10006detail6reduce18DeviceReduceKernelINS2_10policy_hubIijN4cuda3std3__44plusIiEEE10Policy1000EN6thrust24THRUST_300001_SM_1000_NS6detail15normal_iteratorINSD_10device_ptrIiEEEEjS9_iNS7_10__identityEEEvT0_PT3_T1_NS0_13GridEvenShareISN_EET2_T4_ --------------------------
	.section	.nv.info._ZN3cub18CUB_300001_SM_10006detail6reduce18DeviceReduceKernelINS2_10policy_hubIijN4cuda3std3__44plusIiEEE10Policy1000EN6thrust24THRUST_300001_SM_1000_NS6detail15normal_iteratorINSD_10device_ptrIiEEEEjS9_iNS7_10__identityEEEvT0_PT3_T1_NS0_13GridEvenShareISN_EET2_T4_,"",@"SHT_CUDA_INFO"
	.sectionflags	@""
	.align	4


	//----- nvinfo : EIATTR_CUDA_API_VERSION
	.align		4
        /*0000*/ 	.byte	0x04, 0x37
        /*0002*/ 	.short	(.L_328 - .L_327)
.L_327:
        /*0004*/ 	.word	0x00000082


	//----- nvinfo : EIATTR_KPARAM_INFO
	.align		4
.L_328:
        /*0008*/ 	.byte	0x04, 0x17
        /*000a*/ 	.short	(.L_330 - .L_329)
.L_329:
        /*000c*/ 	.word	0x00000000
        /*0010*/ 	.short	0x0005
        /*0012*/ 	.short	0x003d
        /*0014*/ 	.byte	0x00, 0xf0, 0x05, 0x00


	//----- nvinfo : EIATTR_KPARAM_INFO
	.align		4
.L_330:
        /*0018*/ 	.byte	0x04, 0x17
        /*001a*/ 	.short	(.L_332 - .L_331)
.L_331:
        /*001c*/ 	.word	0x00000000
        /*0020*/ 	.short	0x0004
        /*0022*/ 	.short	0x003c
        /*0024*/ 	.byte	0x00, 0xf0, 0x05, 0x00


	//----- nvinfo : EIATTR_KPARAM_INFO
	.align		4
.L_332:
        /*0028*/ 	.byte	0x04, 0x17
        /*002a*/ 	.short	(.L_334 - .L_333)
.L_333:
        /*002c*/ 	.word	0x00000000
        /*0030*/ 	.short	0x0003
        /*0032*/ 	.short	0x0014
        /*0034*/ 	.byte	0x00, 0xf0, 0xa1, 0x00


	//----- nvinfo : EIATTR_KPARAM_INFO
	.align		4
.L_334:
        /*0038*/ 	.byte	0x04, 0x17
        /*003a*/ 	.short	(.L_336 - .L_335)
.L_335:
        /*003c*/ 	.word	0x00000000
        /*0040*/ 	.short	0x0002
        /*0042*/ 	.short	0x0010
        /*0044*/ 	.byte	0x00, 0xf0, 0x11, 0x00


	//----- nvinfo : EIATTR_KPARAM_INFO
	.align		4
.L_336:
        /*0048*/ 	.byte	0x04, 0x17
        /*004a*/ 	.short	(.L_338 - .L_337)
.L_337:
        /*004c*/ 	.word	0x00000000
        /*0050*/ 	.short	0x0001
        /*0052*/ 	.short	0x0008
        /*0054*/ 	.byte	0x00, 0xf5, 0x21, 0x00


	//----- nvinfo : EIATTR_KPARAM_INFO
	.align		4
.L_338:
        /*0058*/ 	.byte	0x04, 0x17
        /*005a*/ 	.short	(.L_340 - .L_339)
.L_339:
        /*005c*/ 	.word	0x00000000
        /*0060*/ 	.short	0x0000
        /*0062*/ 	.short	0x0000
        /*0064*/ 	.byte	0x00, 0xf0, 0x21, 0x00


	//----- nvinfo : EIATTR_SPARSE_MMA_MASK
	.align		4
.L_340:
        /*0068*/ 	.byte	0x03, 0x50
        /*006a*/ 	.short	0x0000


	//----- nvinfo : EIATTR_MAXREG_COUNT
	.align		4
        /*006c*/ 	.byte	0x03, 0x1b
        /*006e*/ 	.short	0x00ff


	//----- nvinfo : EIATTR_NUM_BARRIERS
	.align		4
        /*0070*/ 	.byte	0x02, 0x4c
        /*0072*/ 	.byte	0x01
	.zero		1


	//----- nvinfo : EIATTR_MERCURY_ISA_VERSION
	.align		4
        /*0074*/ 	.byte	0x03, 0x5f
        /*0076*/ 	.short	0x0101


	//----- nvinfo : EIATTR_COOP_GROUP_MASK_REGIDS
	.align		4
        /*0078*/ 	.byte	0x04, 0x29
        /*007a*/ 	.short	(.L_342 - .L_341)


	//   ....[0]....
.L_341:
        /*007c*/ 	.word	0xffffffff


	//   ....[1]....
        /*0080*/ 	.word	0xffffffff


	//   ....[2]....
        /*0084*/ 	.word	0xffffffff


	//   ....[3]....
        /*0088*/ 	.word	0xffffffff


	//   ....[4]....
        /*008c*/ 	.word	0xffffffff


	//   ....[5]....
        /*0090*/ 	.word	0xffffffff


	//   ....[6]....
        /*0094*/ 	.word	0xffffffff


	//   ....[7]....
        /*0098*/ 	.word	0xffffffff


	//   ....[8]....
        /*009c*/ 	.word	0xffffffff


	//   ....[9]....
        /*00a0*/ 	.word	0xffffffff


	//   ....[10]....
        /*00a4*/ 	.word	0xffffffff


	//   ....[11]....
        /*00a8*/ 	.word	0xffffffff


	//   ....[12]....
        /*00ac*/ 	.word	0xffffffff


	//   ....[13]....
        /*00b0*/ 	.word	0xffffffff


	//   ....[14]....
        /*00b4*/ 	.word	0xffffffff


	//----- nvinfo : EIATTR_COOP_GROUP_INSTR_OFFSETS
	.align		4
.L_342:
        /*00b8*/ 	.byte	0x04, 0x28
        /*00ba*/ 	.short	(.L_344 - .L_343)


	//   ....[0]....
.L_343:
        /*00bc*/ 	.word	0x00000b10


	//   ....[1]....
        /*00c0*/ 	.word	0x00000b70


	//   ....[2]....
        /*00c4*/ 	.word	0x00000bd0


	//   ....[3]....
        /*00c8*/ 	.word	0x00000c30


	//   ....[4]....
        /*00cc*/ 	.word	0x00000c90


	//   ....[5]....
        /*00d0*/ 	.word	0x00000e20


	//   ....[6]....
        /*00d4*/ 	.word	0x00000ec0


	//   ....[7]....
        /*00d8*/ 	.word	0x00000f20


	//   ....[8]....
        /*00dc*/ 	.word	0x00000f80


	//   ....[9]....
        /*00e0*/ 	.word	0x00000fe0


	//   ....[10]....
        /*00e4*/ 	.word	0x00002100


	//   ....[11]....
        /*00e8*/ 	.word	0x00002170


	//   ....[12]....
        /*00ec*/ 	.word	0x000021c0


	//   ....[13]....
        /*00f0*/ 	.word	0x00002210


	//   ....[14]....
        /*00f4*/ 	.word	0x00002280


	//----- nvinfo : EIATTR_VRC_CTA_INIT_COUNT
	.align		4
.L_344:
        /*00f8*/ 	.byte	0x02, 0x4a
	.zero		1
	.zero		1


	//----- nvinfo : EIATTR_EXIT_INSTR_OFFSETS
	.align		4
        /*00fc*/ 	.byte	0x04, 0x1c
        /*00fe*/ 	.short	(.L_346 - .L_345)


	//   ....[0]....
.L_345:
        /*0100*/ 	.word	0x000023b0


	//   ....[1]....
        /*0104*/ 	.word	0x000023f0


	//----- nvinfo : EIATTR_MAX_THREADS
	.align		4
.L_346:
        /*0108*/ 	.byte	0x04, 0x05
        /*010a*/ 	.short	(.L_348 - .L_347)
.L_347:
        /*010c*/ 	.word	0x00000100
        /*0110*/ 	.word	0x00000001
        /*0114*/ 	.word	0x00000001


	//----- nvinfo : EIATTR_CRS_STACK_SIZE
	.align		4
.L_348:
        /*0118*/ 	.byte	0x04, 0x1e
        /*011a*/ 	.short	(.L_350 - .L_349)
.L_349:
        /*011c*/ 	.word	0x00000000


	//----- nvinfo : EIATTR_CBANK_PARAM_SIZE
	.align		4
.L_350:
        /*0120*/ 	.byte	0x03, 0x19
        /*0122*/ 	.short	0x003e


	//----- nvinfo : EIATTR_PARAM_CBANK
	.align		4
        /*0124*/ 	.byte	0x04, 0x0a
        /*0126*/ 	.short	(.L_352 - .L_351)
	.align		4
.L_351:
        /*0128*/ 	.word	index@(.nv.constant0._ZN3cub18CUB_300001_SM_10006detail6reduce18DeviceReduceKernelINS2_10policy_hubIijN4cuda3std3__44plusIiEEE10Policy1000EN6thrust24THRUST_300001_SM_1000_NS6detail15normal_iteratorINSD_10device_ptrIiEEEEjS9_iNS7_10__identityEEEvT0_PT3_T1_NS0_13GridEvenShareISN_EET2_T4_)
        /*012c*/ 	.short	0x0380
        /*012e*/ 	.short	0x003e


	//----- nvinfo : EIATTR_SW_WAR
	.align		4
.L_352:
        /*0130*/ 	.byte	0x04, 0x36
        /*0132*/ 	.short	(.L_354 - .L_353)
.L_353:
        /*0134*/ 	.word	0x00000008
.L_354:


//--------------------- .nv.info._ZN3cub18CUB_300001_SM_10006detail6reduce28DeviceReduceSingleTileKernelINS2_10policy_hubIijN4cuda3std3__44plusIiEEE10Policy1000EN6thrust24THRUST_300001_SM_1000_NS6detail15normal_iteratorINSD_10device_ptrIiEEEEPijS9_iiNS7_10__identityEEEvT0_T1_T2_T3_T4_T6_ --------------------------
	.section	.nv.info._ZN3cub18CUB_300001_SM_10006detail6reduce28DeviceReduceSingleTileKernelINS2_10policy_hubIijN4cuda3std3__44plusIiEEE10Policy1000EN6thrust24THRUST_300001_SM_1000_NS6detail15normal_iteratorINSD_10device_ptrIiEEEEPijS9_iiNS7_10__identityEEEvT0_T1_T2_T3_T4_T6_,"",@"SHT_CUDA_INFO"
	.sectionflags	@""
	.align	4


	//----- nvinfo : EIATTR_CUDA_API_VERSION
	.align		4
        /*0000*/ 	.byte	0x04, 0x37
        /*0002*/ 	.short	(.L_356 - .L_355)
.L_355:
        /*0004*/ 	.word	0x00000082


	//----- nvinfo : EIATTR_KPARAM_INFO
	.align		4
.L_356:
        /*0008*/ 	.byte	0x04, 0x17
        /*000a*/ 	.short	(.L_358 - .L_357)
.L_357:
        /*000c*/ 	.word	0x00000000
        /*0010*/ 	.short	0x0005
        /*0012*/ 	.short	0x001c
        /*0014*/ 	.byte	0x00, 0xf0, 0x05, 0x00


	//----- nvinfo : EIATTR_KPARAM_INFO
	.align		4
.L_358:
        /*0018*/ 	.byte	0x04, 0x17
        /*001a*/ 	.short	(.L_360 - .L_359)
.L_359:
        /*001c*/ 	.word	0x00000000
        /*0020*/ 	.short	0x0004
        /*0022*/ 	.short	0x0018
        /*0024*/ 	.byte	0x00, 0xf0, 0x11, 0x00


	//----- nvinfo : EIATTR_KPARAM_INFO
	.align		4
.L_360:
        /*0028*/ 	.byte	0x04, 0x17
        /*002a*/ 	.short	(.L_362 - .L_361)
.L_361:
        /*002c*/ 	.word	0x00000000
        /*0030*/ 	.short	0x0003
        /*0032*/ 	.short	0x0014
        /*0034*/ 	.byte	0x00, 0xf0, 0x05, 0x00


	//----- nvinfo : EIATTR_KPARAM_INFO
	.align		4
.L_362:
        /*0038*/ 	.byte	0x04, 0x17
        /*003a*/ 	.short	(.L_364 - .L_363)
.L_363:
        /*003c*/ 	.word	0x00000000
        /*0040*/ 	.short	0x0002
        /*0042*/ 	.short	0x0010
        /*0044*/ 	.byte	0x00, 0xf0, 0x11, 0x00


	//----- nvinfo : EIATTR_KPARAM_INFO
	.align		4
.L_364:
        /*0048*/ 	.byte	0x04, 0x17
        /*004a*/ 	.short	(.L_366 - .L_365)
.L_365:
        /*004c*/ 	.word	0x00000000
        /*0050*/ 	.short	0x0001
        /*0052*/ 	.short	0x0008
        /*0054*/ 	.byte	0x00, 0xf5, 0x21, 0x00


	//----- nvinfo : EIATTR_KPARAM_INFO
	.align		4
.L_366:
        /*0058*/ 	.byte	0x04, 0x17
        /*005a*/ 	.short	(.L_368 - .L_367)
.L_367:
        /*005c*/ 	.word	0x00000000
        /*0060*/ 	.short	0x0000
        /*0062*/ 	.short	0x0000
        /*0064*/ 	.byte	0x00, 0xf0, 0x21, 0x00


	//----- nvinfo : EIATTR_SPARSE_MMA_MASK
	.align		4
.L_368:
        /*0068*/ 	.byte	0x03, 0x50
        /*006a*/ 	.short	0x0000


	//----- nvinfo : EIATTR_MAXREG_COUNT
	.align		4
        /*006c*/ 	.byte	0x03, 0x1b
        /*006e*/ 	.short	0x00ff


	//----- nvinfo : EIATTR_NUM_BARRIERS
	.align		4
        /*0070*/ 	.byte	0x02, 0x4c
        /*0072*/ 	.byte	0x01
	.zero		1


	//----- nvinfo : EIATTR_MERCURY_ISA_VERSION
	.align		4
        /*0074*/ 	.byte	0x03, 0x5f
        /*0076*/ 	.short	0x0101


	//----- nvinfo : EIATTR_COOP_GROUP_MASK_REGIDS
	.align		4
        /*0078*/ 	.byte	0x04, 0x29
        /*007a*/ 	.short	(.L_370 - .L_369)


	//   ....[0]....
.L_369:
        /*007c*/ 	.word	0xffffffff


	//   ....[1]....
        /*0080*/ 	.word	0xffffffff


	//   ....[2]....
        /*0084*/ 	.word	0xffffffff


	//   ....[3]....
        /*0088*/ 	.word	0xffffffff


	//   ....[4]....
        /*008c*/ 	.word	0xffffffff


	//   ....[5]....
        /*0090*/ 	.word	0xffffffff


	//   ....[6]....
        /*0094*/ 	.word	0xffffffff


	//   ....[7]....
        /*0098*/ 	.word	0xffffffff


	//   ....[8]....
        /*009c*/ 	.word	0xffffffff


	//   ....[9]....
        /*00a0*/ 	.word	0xffffffff


	//   ....[10]....
        /*00a4*/ 	.word	0xffffffff


	//   ....[11]....
        /*00a8*/ 	.word	0xffffffff


	//   ....[12]....
        /*00ac*/ 	.word	0xffffffff


	//   ....[13]....
        /*00b0*/ 	.word	0xffffffff


	//   ....[14]....
        /*00b4*/ 	.word	0xffffffff


	//----- nvinfo : EIATTR_COOP_GROUP_INSTR_OFFSETS
	.align		4
.L_370:
        /*00b8*/ 	.byte	0x04, 0x28
        /*00ba*/ 	.short	(.L_372 - .L_371)


	//   ....[0]....
.L_371:
        /*00bc*/ 	.word	0x00000830


	//   ....[1]....
        /*00c0*/ 	.word	0x00000890


	//   ....[2]....
        /*00c4*/ 	.word	0x000008f0


	//   ....[3]....
        /*00c8*/ 	.word	0x00000950


	//   ....[4]....
        /*00cc*/ 	.word	0x000009b0


	//   ....[5]....
        /*00d0*/ 	.word	0x00000b40


	//   ....[6]....
        /*00d4*/ 	.word	0x00000be0


	//   ....[7]....
        /*00d8*/ 	.word	0x00000c60


	//   ....[8]....
        /*00dc*/ 	.word	0x00000cc0


	//   ....[9]....
        /*00e0*/ 	.word	0x00000d00


	//   ....[10]....
        /*00e4*/ 	.word	0x00001cc0


	//   ....[11]....
        /*00e8*/ 	.word	0x00001d20


	//   ....[12]....
        /*00ec*/ 	.word	0x00001d80


	//   ....[13]....
        /*00f0*/ 	.word	0x00001de0


	//   ....[14]....
        /*00f4*/ 	.word	0x00001e40


	//----- nvinfo : EIATTR_VRC_CTA_INIT_COUNT
	.align		4
.L_372:
        /*00f8*/ 	.byte	0x02, 0x4a
	.zero		1
	.zero		1


	//----- nvinfo : EIATTR_EXIT_INSTR_OFFSETS
	.align		4
        /*00fc*/ 	.byte	0x04, 0x1c
        /*00fe*/ 	.short	(.L_374 - .L_373)


	//   ....[0]....
.L_373:
        /*0100*/ 	.word	0x00000080


	//   ....[1]....
        /*0104*/ 	.word	0x000000c0


	//   ....[2]....
        /*0108*/ 	.word	0x00001f60


	//   ....[3]....
        /*010c*/ 	.word	0x00001fb0


	//----- nvinfo : EIATTR_MAX_THREADS
	.align		4
.L_374:
        /*0110*/ 	.byte	0x04, 0x05
        /*0112*/ 	.short	(.L_376 - .L_375)
.L_375:
        /*0114*/ 	.word	0x00000100
        /*0118*/ 	.word	0x00000001
        /*011c*/ 	.word	0x00000001


	//----- nvinfo : EIATTR_CRS_STACK_SIZE
	.align		4
.L_376:
        /*0120*/ 	.byte	0x04, 0x1e
        /*0122*/ 	.short	(.L_378 - .L_377)
.L_377:
        /*0124*/ 	.word	0x00000000


	//----- nvinfo : EIATTR_CBANK_PARAM_SIZE
	.align		4
.L_378:
        /*0128*/ 	.byte	0x03, 0x19
        /*012a*/ 	.short	0x001d


	//----- nvinfo : EIATTR_PARAM_CBANK
	.align		4
        /*012c*/ 	.byte	0x04, 0x0a
        /*012e*/ 	.short	(.L_380 - .L_379)
	.align		4
.L_379:
        /*0130*/ 	.word	index@(.nv.constant0._ZN3cub18CUB_300001_SM_10006detail6reduce28DeviceReduceSingleTileKernelINS2_10policy_hubIijN4cuda3std3__44plusIiEEE10Policy1000EN6thrust24THRUST_300001_SM_1000_NS6detail15normal_iteratorINSD_10device_ptrIiEEEEPijS9_iiNS7_10__identityEEEvT0_T1_T2_T3_T4_T6_)
        /*0134*/ 	.short	0x0380
        /*0136*/ 	.short	0x001d


	//----- nvinfo : EIATTR_SW_WAR
	.align		4
.L_380:
        /*0138*/ 	.byte	0x04, 0x36
        /*013a*/ 	.short	(.L_382 - .L_381)
.L_381:
        /*013c*/ 	.word	0x00000008
.L_382:


//--------------------- .nv.info._ZN3cub18CUB_300001_SM_10006detail8for_each13static_kernelINS2_12policy_hub_t12policy_500_tElN6thrust24THRUST_300001_SM_1000_NS8cuda_cub6__fill7functorINS7_6detail15normal_iteratorINS7_10device_ptrIiEEEEiEEEEvT0_T1_ --------------------------
	.section	.nv.info._ZN3cub18CUB_300001_SM_10006detail8for_each13static_kernelINS2_12policy_hub_t12policy_500_tElN6thrust24THRUST_300001_SM_1000_NS8cuda_cub6__fill7functorINS7_6detail15normal_iteratorINS7_10device_ptrIiEEEEiEEEEvT0_T1_,"",@"SHT_CUDA_INFO"
	.sectionflags	@""
	.align	4


	//----- nvinfo : EIATTR_CUDA_API_VERSION
	.align		4
        /*0000*/ 	.byte	0x04, 0x37
        /*0002*/ 	.short	(.L_384 - .L_383)
.L_383:
        /*0004*/ 	.word	0x00000082


	//----- nvinfo : EIATTR_KPARAM_INFO
	.align		4
.L_384:
        /*0008*/ 	.byte	0x04, 0x17
        /*000a*/ 	.short	(.L_386 - .L_385)
.L_385:
        /*000c*/ 	.word	0x00000000
        /*0010*/ 	.short	0x0001
        /*0012*/ 	.short	0x0008
        /*0014*/ 	.byte	0x00, 0xf0, 0x41, 0x00


	//----- nvinfo : EIATTR_KPARAM_INFO
	.align		4
.L_386:
        /*0018*/ 	.byte	0x04, 0x17
        /*001a*/ 	.short	(.L_388 - .L_387)
.L_387:
        /*001c*/ 	.word	0x00000000
        /*0020*/ 	.short	0x0000
        /*0022*/ 	.short	0x0000
        /*0024*/ 	.byte	0x00, 0xf0, 0x21, 0x00


	//----- nvinfo : EIATTR_SPARSE_MMA_MASK
	.align		4
.L_388:
        /*0028*/ 	.byte	0x03, 0x50
        /*002a*/ 	.short	0x0000


	//----- nvinfo : EIATTR_MAXREG_COUNT
	.align		4
        /*002c*/ 	.byte	0x03, 0x1b
        /*002e*/ 	.short	0x00ff


	//----- nvinfo : EIATTR_MERCURY_ISA_VERSION
	.align		4
        /*0030*/ 	.byte	0x03, 0x5f
        /*0032*/ 	.short	0x0101


	//----- nvinfo : EIATTR_VRC_CTA_INIT_COUNT
	.align		4
        /*0034*/ 	.byte	0x02, 0x4a
	.zero		1
	.zero		1


	//----- nvinfo : EIATTR_EXIT_INSTR_OFFSETS
	.align		4
        /*0038*/ 	.byte	0x04, 0x1c
        /*003a*/ 	.short	(.L_390 - .L_389)


	//   ....[0]....
.L_389:
        /*003c*/ 	.word	0x00000130


	//   ....[1]....
        /*0040*/ 	.word	0x00000240


	//   ....[2]....
        /*0044*/ 	.word	0x00000270


	//----- nvinfo : EIATTR_MAX_THREADS
	.align		4
.L_390:
        /*0048*/ 	.byte	0x04, 0x05
        /*004a*/ 	.short	(.L_392 - .L_391)
.L_391:
        /*004c*/ 	.word	0x00000100
        /*0050*/ 	.word	0x00000001
        /*0054*/ 	.word	0x00000001


	//----- nvinfo : EIATTR_CBANK_PARAM_SIZE
	.align		4
.L_392:
        /*0058*/ 	.byte	0x03, 0x19
        /*005a*/ 	.short	0x0018


	//----- nvinfo : EIATTR_PARAM_CBANK
	.align		4
        /*005c*/ 	.byte	0x04, 0x0a
        /*005e*/ 	.short	(.L_394 - .L_393)
	.align		4
.L_393:
        /*0060*/ 	.word	index@(.nv.constant0._ZN3cub18CUB_300001_SM_10006detail8for_each13static_kernelINS2_12policy_hub_t12policy_500_tElN6thrust24THRUST_300001_SM_1000_NS8cuda_cub6__fill7functorINS7_6detail15normal_iteratorINS7_10device_ptrIiEEEEiEEEEvT0_T1_)
        /*0064*/ 	.short	0x0380
        /*0066*/ 	.short	0x0018


	//----- nvinfo : EIATTR_SW_WAR
	.align		4
.L_394:
        /*0068*/ 	.byte	0x04, 0x36
        /*006a*/ 	.short	(.L_396 - .L_395)
.L_395:
        /*006c*/ 	.word	0x00000008
.L_396:


//--------------------- .nv.info._ZN3cub18CUB_300001_SM_10006detail8for_each13static_kernelINS2_12policy_hub_t12policy_500_tElNS2_12op_wrapper_tIl14ScatterFunctorN6thrust24THRUST_300001_SM_1000_NS17counting_iteratorIiNS9_11use_defaultESB_SB_EEEEEEvT0_T1_ --------------------------
	.section	.nv.info._ZN3cub18CUB_300001_SM_10006detail8for_each13static_kernelINS2_12policy_hub_t12policy_500_tElNS2_12op_wrapper_tIl14ScatterFunctorN6thrust24THRUST_300001_SM_1000_NS17counting_iteratorIiNS9_11use_defaultESB_SB_EEEEEEvT0_T1_,"",@"SHT_CUDA_INFO"
	.sectionflags	@""
	.align	4


	//----- nvinfo : EIATTR_CUDA_API_VERSION
	.align		4
        /*0000*/ 	.byte	0x04, 0x37
        /*0002*/ 	.short	(.L_398 - .L_397)
.L_397:
        /*0004*/ 	.word	0x00000082


	//----- nvinfo : EIATTR_KPARAM_INFO
	.align		4
.L_398:
        /*0008*/ 	.byte	0x04, 0x17
        /*000a*/ 	.short	(.L_400 - .L_399)
.L_399:
        /*000c*/ 	.word	0x00000000
        /*0010*/ 	.short	0x0001
        /*0012*/ 	.short	0x0008
        /*0014*/ 	.byte	0x00, 0xf0, 0x81, 0x00


	//----- nvinfo : EIATTR_KPARAM_INFO
	.align		4
.L_400:
        /*0018*/ 	.byte	0x04, 0x17
        /*001a*/ 	.short	(.L_402 - .L_401)
.L_401:
        /*001c*/ 	.word	0x00000000
        /*0020*/ 	.short	0x0000
        /*0022*/ 	.short	0x0000
        /*0024*/ 	.byte	0x00, 0xf0, 0x21, 0x00


	//----- nvinfo : EIATTR_SPARSE_MMA_MASK
	.align		4
.L_402:
        /*0028*/ 	.byte	0x03, 0x50
        /*002a*/ 	.short	0x0000


	//----- nvinfo : EIATTR_MAXREG_COUNT
	.align		4
        /*002c*/ 	.byte	0x03, 0x1b
        /*002e*/ 	.short	0x00ff


	//----- nvinfo : EIATTR_MERCURY_ISA_VERSION
	.align		4
        /*0030*/ 	.byte	0x03, 0x5f
        /*0032*/ 	.short	0x0101


	//----- nvinfo : EIATTR_VRC_CTA_INIT_COUNT
	.align		4
        /*0034*/ 	.byte	0x02, 0x4a
	.zero		1
	.zero		1


	//----- nvinfo : EIATTR_EXIT_INSTR_OFFSETS
	.align		4
        /*0038*/ 	.byte	0x04, 0x1c
        /*003a*/ 	.short	(.L_404 - .L_403)


	//   ....[0]....
.L_403:
        /*003c*/ 	.word	0x00000190


	//   ....[1]....
        /*0040*/ 	.word	0x000001f0


	//   ....[2]....
        /*0044*/ 	.word	0x000003a0


	//   ....[3]....
        /*0048*/ 	.word	0x00000400


	//   ....[4]....
        /*004c*/ 	.word	0x00000470


	//----- nvinfo : EIATTR_MAX_THREADS
	.align		4
.L_404:
        /*0050*/ 	.byte	0x04, 0x05
        /*0052*/ 	.short	(.L_406 - .L_405)
.L_405:
        /*0054*/ 	.word	0x00000100
        /*0058*/ 	.word	0x00000001
        /*005c*/ 	.word	0x00000001


	//----- nvinfo : EIATTR_CRS_STACK_SIZE
	.align		4
.L_406:
        /*0060*/ 	.byte	0x04, 0x1e
        /*0062*/ 	.short	(.L_408 - .L_407)
.L_407:
        /*0064*/ 	.word	0x00000000


	//----- nvinfo : EIATTR_CBANK_PARAM_SIZE
	.align		4
.L_408:
        /*0068*/ 	.byte	0x03, 0x19
        /*006a*/ 	.short	0x0028


	//----- nvinfo : EIATTR_PARAM_CBANK
	.align		4
        /*006c*/ 	.byte	0x04, 0x0a
        /*006e*/ 	.short	(.L_410 - .L_409)
	.align		4
.L_409:
        /*0070*/ 	.word	index@(.nv.constant0._ZN3cub18CUB_300001_SM_10006detail8for_each13static_kernelINS2_12policy_hub_t12policy_500_tElNS2_12op_wrapper_tIl14ScatterFunctorN6thrust24THRUST_300001_SM_1000_NS17counting_iteratorIiNS9_11use_defaultESB_SB_EEEEEEvT0_T1_)
        /*0074*/ 	.short	0x0380
        /*0076*/ 	.short	0x0028


	//----- nvinfo : EIATTR_SW_WAR
	.align		4
.L_410:
        /*0078*/ 	.byte	0x04, 0x36
        /*007a*/ 	.short	(.L_412 - .L_411)
.L_411:
        /*007c*/ 	.word	0x00000008
.L_412:


//--------------------- .nv.info._ZN3cub18CUB_300001_SM_10006detail8for_each13static_kernelINS2_12policy_hub_t12policy_500_tEmN6thrust24THRUST_300001_SM_1000_NS8cuda_cub20__uninitialized_fill7functorINS7_10device_ptrIiEEiEEEEvT0_T1_ --------------------------
	.section	.nv.info._ZN3cub18CUB_300001_SM_10006detail8for_each13static_kernelINS2_12policy_hub_t12policy_500_tEmN6thrust24THRUST_300001_SM_1000_NS8cuda_cub20__uninitialized_fill7functorINS7_10device_ptrIiEEiEEEEvT0_T1_,"",@"SHT_CUDA_INFO"
	.sectionflags	@""
	.align	4


	//----- nvinfo : EIATTR_CUDA_API_VERSION
	.align		4
        /*0000*/ 	.byte	0x04, 0x37
        /*0002*/ 	.short	(.L_414 - .L_413)
.L_413:
        /*0004*/ 	.word	0x00000082


	//----- nvinfo : EIATTR_KPARAM_INFO
	.align		4
.L_414:
        /*0008*/ 	.byte	0x04, 0x17
        /*000a*/ 	.short	(.L_416 - .L_415)
.L_415:
        /*000c*/ 	.word	0x00000000
        /*0010*/ 	.short	0x0001
        /*0012*/ 	.short	0x0008
        /*0014*/ 	.byte	0x00, 0xf0, 0x41, 0x00


	//----- nvinfo : EIATTR_KPARAM_INFO
	.align		4
.L_416:
        /*0018*/ 	.byte	0x04, 0x17
        /*001a*/ 	.short	(.L_418 - .L_417)
.L_417:
        /*001c*/ 	.word	0x00000000
        /*0020*/ 	.short	0x0000
        /*0022*/ 	.short	0x0000
        /*0024*/ 	.byte	0x00, 0xf0, 0x21, 0x00


	//----- nvinfo : EIATTR_SPARSE_MMA_MASK
	.align		4
.L_418:
        /*0028*/ 	.byte	0x03, 0x50
        /*002a*/ 	.short	0x0000


	//----- nvinfo : EIATTR_MAXREG_COUNT
	.align		4
        /*002c*/ 	.byte	0x03, 0x1b
        /*002e*/ 	.short	0x00ff


	//----- nvinfo : EIATTR_MERCURY_ISA_VERSION
	.align		4
        /*0030*/ 	.byte	0x03, 0x5f
        /*0032*/ 	.short	0x0101


	//----- nvinfo : EIATTR_VRC_CTA_INIT_COUNT
	.align		4
        /*0034*/ 	.byte	0x02, 0x4a
	.zero		1
	.zero		1


	//----- nvinfo : EIATTR_EXIT_INSTR_OFFSETS
	.align		4
        /*0038*/ 	.byte	0x04, 0x1c
        /*003a*/ 	.short	(.L_420 - .L_419)


	//   ....[0]....
.L_419:
        /*003c*/ 	.word	0x00000130


	//   ....[1]....
        /*0040*/ 	.word	0x00000230


	//   ....[2]....
        /*0044*/ 	.word	0x00000260


	//----- nvinfo : EIATTR_MAX_THREADS
	.align		4
.L_420:
        /*0048*/ 	.byte	0x04, 0x05
        /*004a*/ 	.short	(.L_422 - .L_421)
.L_421:
        /*004c*/ 	.word	0x00000100
        /*0050*/ 	.word	0x00000001
        /*0054*/ 	.word	0x00000001


	//----- nvinfo : EIATTR_CBANK_PARAM_SIZE
	.align		4
.L_422:
        /*0058*/ 	.byte	0x03, 0x19
        /*005a*/ 	.short	0x0018


	//----- nvinfo : EIATTR_PARAM_CBANK
	.align		4
        /*005c*/ 	.byte	0x04, 0x0a
        /*005e*/ 	.short	(.L_424 - .L_423)
	.align		4
.L_423:
        /*0060*/ 	.word	index@(.nv.constant0._ZN3cub18CUB_300001_SM_10006detail8for_each13static_kernelINS2_12policy_hub_t12policy_500_tEmN6thrust24THRUST_300001_SM_1000_NS8cuda_cub20__uninitialized_fill7functorINS7_10device_ptrIiEEiEEEEvT0_T1_)
        /*0064*/ 	.short	0x0380
        /*0066*/ 	.short	0x0018


	//----- nvinfo : EIATTR_SW_WAR
	.align		4
.L_424:
        /*0068*/ 	.byte	0x04, 0x36
        /*006a*/ 	.short	(.L_426 - .L_425)
.L_425:
        /*006c*/ 	.word	0x00000008
.L_426:


//--------------------- .nv.info._ZN3cub18CUB_300001_SM_10006detail11EmptyKernelIvEEvv --------------------------
	.section	.nv.info._ZN3cub18CUB_300001_SM_10006detail11EmptyKernelIvEEvv,"",@"SHT_CUDA_INFO"
	.sectionflags	@""
	.align	4


	//----- nvinfo : EIATTR_CUDA_API_VERSION
	.align		4
        /*0000*/ 	.byte	0x04, 0x37
        /*0002*/ 	.short	(.L_428 - .L_427)
.L_427:
        /*0004*/ 	.word	0x00000082


	//----- nvinfo : EIATTR_SPARSE_MMA_MASK
	.align		4
.L_428:
        /*0008*/ 	.byte	0x03, 0x50
        /*000a*/ 	.short	0x0000


	//----- nvinfo : EIATTR_MAXREG_COUNT
	.align		4
        /*000c*/ 	.byte	0x03, 0x1b
        /*000e*/ 	.short	0x00ff


	//----- nvinfo : EIATTR_MERCURY_ISA_VERSION
	.align		4
        /*0010*/ 	.byte	0x03, 0x5f
        /*0012*/ 	.short	0x0101


	//----- nvinfo : EIATTR_VRC_CTA_INIT_COUNT
	.align		4
        /*0014*/ 	.byte	0x02, 0x4a
	.zero		1
	.zero		1


	//----- nvinfo : EIATTR_EXIT_INSTR_OFFSETS
	.align		4
        /*0018*/ 	.byte	0x04, 0x1c
        /*001a*/ 	.short	(.L_430 - .L_429)


	//   ....[0]....
.L_429:
        /*001c*/ 	.word	0x00000010


	//----- nvinfo : EIATTR_SW_WAR
	.align		4
.L_430:
        /*0020*/ 	.byte	0x04, 0x36
        /*0022*/ 	.short	(.L_432 - .L_431)
.L_431:
        /*0024*/ 	.word	0x00000008
.L_432:


//--------------------- .nv.info._Z14reduceInDegreePiPKiS1_S1_i --------------------------
	.section	.nv.info._Z14reduceInDegreePiPKiS1_S1_i,"",@"SHT_CUDA_INFO"
	.sectionflags	@""
	.align	4


	//----- nvinfo : EIATTR_CUDA_API_VERSION
	.align		4
        /*0000*/ 	.byte	0x04, 0x37
        /*0002*/ 	.short	(.L_434 - .L_433)
.L_433:
        /*0004*/ 	.word	0x00000082


	//----- nvinfo : EIATTR_KPARAM_INFO
	.align		4
.L_434:
        /*0008*/ 	.byte	0x04, 0x17
        /*000a*/ 	.short	(.L_436 - .L_435)
.L_435:
        /*000c*/ 	.word	0x00000000
        /*0010*/ 	.short	0x0004
        /*0012*/ 	.short	0x0020
        /*0014*/ 	.byte	0x00, 0xf0, 0x11, 0x00


	//----- nvinfo : EIATTR_KPARAM_INFO
	.align		4
.L_436:
        /*0018*/ 	.byte	0x04, 0x17
        /*001a*/ 	.short	(.L_438 - .L_437)
.L_437:
        /*001c*/ 	.word	0x00000000
        /*0020*/ 	.short	0x0003
        /*0022*/ 	.short	0x0018
        /*0024*/ 	.byte	0x00, 0xf5, 0x21, 0x00


	//----- nvinfo : EIATTR_KPARAM_INFO
	.align		4
.L_438:
        /*0028*/ 	.byte	0x04, 0x17
        /*002a*/ 	.short	(.L_440 - .L_439)
.L_439:
        /*002c*/ 	.word	0x00000000
        /*0030*/ 	.short	0x0002
        /*0032*/ 	.short	0x0010
        /*0034*/ 	.byte	0x00, 0xf5, 0x21, 0x00


	//----- nvinfo : EIATTR_KPARAM_INFO
	.align		4
.L_440:
        /*0038*/ 	.byte	0x04, 0x17
        /*003a*/ 	.short	(.L_442 - .L_441)
.L_441:
        /*003c*/ 	.word	0x00000000
        /*0040*/ 	.short	0x0001
        /*0042*/ 	.short	0x0008
        /*0044*/ 	.byte	0x00, 0xf5, 0x21, 0x00


	//----- nvinfo : EIATTR_KPARAM_INFO
	.align		4
.L_442:
        /*0048*/ 	.byte	0x04, 0x17
        /*004a*/ 	.short	(.L_444 - .L_443)
.L_443:
        /*004c*/ 	.word	0x00000000
        /*0050*/ 	.short	0x0000
        /*0052*/ 	.short	0x0000
        /*0054*/ 	.byte	0x00, 0xf5, 0x21, 0x00


	//----- nvinfo : EIATTR_SPARSE_MMA_MASK
	.align		4
.L_444:
        /*0058*/ 	.byte	0x03, 0x50
        /*005a*/ 	.short	0x0000


	//----- nvinfo : EIATTR_MAXREG_COUNT
	.align		4
        /*005c*/ 	.byte	0x03, 0x1b
        /*005e*/ 	.short	0x00ff


	//----- nvinfo : EIATTR_MERCURY_ISA_VERSION
	.align		4
        /*0060*/ 	.byte	0x03, 0x5f
        /*0062*/ 	.short	0x0101


	//----- nvinfo : EIATTR_VRC_CTA_INIT_COUNT
	.align		4
        /*0064*/ 	.byte	0x02, 0x4a
	.zero		1
	.zero		1


	//----- nvinfo : EIATTR_EXIT_INSTR_OFFSETS
	.align		4
        /*0068*/ 	.byte	0x04, 0x1c
        /*006a*/ 	.short	(.L_446 - .L_445)


	//   ....[0]....
.L_445:
        /*006c*/ 	.word	0x00000070


	//   ....[1]....
        /*0070*/ 	.word	0x00000110


	//   ....[2]....
        /*0074*/ 	.word	0x000001d0


	//----- nvinfo : EIATTR_CRS_STACK_SIZE
	.align		4
.L_446:
        /*0078*/ 	.byte	0x04, 0x1e
        /*007a*/ 	.short	(.L_448 - .L_447)
.L_447:
        /*007c*/ 	.word	0x00000000


	//----- nvinfo : EIATTR_CBANK_PARAM_SIZE
	.align		4
.L_448:
        /*0080*/ 	.byte	0x03, 0x19
        /*0082*/ 	.short	0x0024


	//----- nvinfo : EIATTR_PARAM_CBANK
	.align		4
        /*0084*/ 	.byte	0x04, 0x0a
        /*0086*/ 	.short	(.L_450 - .L_449)
	.align		4
.L_449:
        /*0088*/ 	.word	index@(.nv.constant0._Z14reduceInDegreePiPKiS1_S1_i)
        /*008c*/ 	.short	0x0380
        /*008e*/ 	.short	0x0024


	//----- nvinfo : EIATTR_SW_WAR
	.align		4
.L_450:
        /*0090*/ 	.byte	0x04, 0x36
        /*0092*/ 	.short	(.L_452 - .L_451)
.L_451:
        /*0094*/ 	.word	0x00000008
.L_452:


//--------------------- .nv.info._Z18markProcessedNodesPiPKii --------------------------
	.section	.nv.info._Z18markProcessedNodesPiPKii,"",@"SHT_CUDA_INFO"
	.sectionflags	@""
	.align	4


	//----- nvinfo : EIATTR_CUDA_API_VERSION
	.align		4
        /*0000*/ 	.byte	0x04, 0x37
        /*0002*/ 	.short	(.L_454 - .L_453)
.L_453:
        /*0004*/ 	.word	0x00000082


	//----- nvinfo : EIATTR_KPARAM_INFO
	.align		4
.L_454:
        /*0008*/ 	.byte	0x04, 0x17
        /*000a*/ 	.short	(.L_456 - .L_455)
.L_455:
        /*000c*/ 	.word	0x00000000
        /*0010*/ 	.short	0x0002
        /*0012*/ 	.short	0x0010
        /*0014*/ 	.byte	0x00, 0xf0, 0x11, 0x00


	//----- nvinfo : EIATTR_KPARAM_INFO
	.align		4
.L_456:
        /*0018*/ 	.byte	0x04, 0x17
        /*001a*/ 	.short	(.L_458 - .L_457)
.L_457:
        /*001c*/ 	.word	0x00000000
        /*0020*/ 	.short	0x0001
        /*0022*/ 	.short	0x0008
        /*0024*/ 	.byte	0x00, 0xf5, 0x21, 0x00


	//----- nvinfo : EIATTR_KPARAM_INFO
	.align		4
.L_458:
        /*0028*/ 	.byte	0x04, 0x17
        /*002a*/ 	.short	(.L_460 - .L_459)
.L_459:
        /*002c*/ 	.word	0x00000000
        /*0030*/ 	.short	0x0000
        /*0032*/ 	.short	0x0000
        /*0034*/ 	.byte	0x00, 0xf5, 0x21, 0x00


	//----- nvinfo : EIATTR_SPARSE_MMA_MASK
	.align		4
.L_460:
        /*0038*/ 	.byte	0x03, 0x50
        /*003a*/ 	.short	0x0000


	//----- nvinfo : EIATTR_MAXREG_COUNT
	.align		4
        /*003c*/ 	.byte	0x03, 0x1b
        /*003e*/ 	.short	0x00ff


	//----- nvinfo : EIATTR_MERCURY_ISA_VERSION
	.align		4
        /*0040*/ 	.byte	0x03, 0x5f
        /*0042*/ 	.short	0x0101


	//----- nvinfo : EIATTR_VRC_CTA_INIT_COUNT
	.align		4
        /*0044*/ 	.byte	0x02, 0x4a
	.zero		1
	.zero		1


	//----- nvinfo : EIATTR_EXIT_INSTR_OFFSETS
	.align		4
        /*0048*/ 	.byte	0x04, 0x1c
        /*004a*/ 	.short	(.L_462 - .L_461)


	//   ....[0]....
.L_461:
        /*004c*/ 	.word	0x00000070


	//   ....[1]....
        /*0050*/ 	.word	0x00000100


	//----- nvinfo : EIATTR_CBANK_PARAM_SIZE
	.align		4
.L_462:
        /*0054*/ 	.byte	0x03, 0x19
        /*0056*/ 	.short	0x0014


	//----- nvinfo : EIATTR_PARAM_CBANK
	.align		4
        /*0058*/ 	.byte	0x04, 0x0a
        /*005a*/ 	.short	(.L_464 - .L_463)
	.align		4
.L_463:
        /*005c*/ 	.word	index@(.nv.constant0._Z18markProcessedNodesPiPKii)
        /*0060*/ 	.short	0x0380
        /*0062*/ 	.short	0x0014


	//----- nvinfo : EIATTR_SW_WAR
	.align		4
.L_464:
        /*0064*/ 	.byte	0x04, 0x36
        /*0066*/ 	.short	(.L_466 - .L_465)
.L_465:
        /*0068*/ 	.word	0x00000008
.L_466:


//--------------------- .nv.info._Z21findZeroInDegreeNodesPKiPii --------------------------
	.section	.nv.info._Z21findZeroInDegreeNodesPKiPii,"",@"SHT_CUDA_INFO"
	.sectionflags	@""
	.align	4


	//----- nvinfo : EIATTR_CUDA_API_VERSION
	.align		4
        /*0000*/ 	.byte	0x04, 0x37
        /*0002*/ 	.short	(.L_468 - .L_467)
.L_467:
        /*0004*/ 	.word	0x00000082


	//----- nvinfo : EIATTR_KPARAM_INFO
	.align		4
.L_468:
        /*0008*/ 	.byte	0x04, 0x17
        /*000a*/ 	.short	(.L_470 - .L_469)
.L_469:
        /*000c*/ 	.word	0x00000000
        /*0010*/ 	.short	0x0002
        /*0012*/ 	.short	0x0010
        /*0014*/ 	.byte	0x00, 0xf0, 0x11, 0x00


	//----- nvinfo : EIATTR_KPARAM_INFO
	.align		4
.L_470:
        /*0018*/ 	.byte	0x04, 0x17
        /*001a*/ 	.short	(.L_472 - .L_471)
.L_471:
        /*001c*/ 	.word	0x00000000
        /*0020*/ 	.short	0x0001
        /*0022*/ 	.short	0x0008
        /*0024*/ 	.byte	0x00, 0xf5, 0x21, 0x00


	//----- nvinfo : EIATTR_KPARAM_INFO
	.align		4
.L_472:
        /*0028*/ 	.byte	0x04, 0x17
        /*002a*/ 	.short	(.L_474 - .L_473)
.L_473:
        /*002c*/ 	.word	0x00000000
        /*0030*/ 	.short	0x0000
        /*0032*/ 	.short	0x0000
        /*0034*/ 	.byte	0x00, 0xf5, 0x21, 0x00


	//----- nvinfo : EIATTR_SPARSE_MMA_MASK
	.align		4
.L_474:
        /*0038*/ 	.byte	0x03, 0x50
        /*003a*/ 	.short	0x0000


	//----- nvinfo : EIATTR_MAXREG_COUNT
	.align		4
        /*003c*/ 	.byte	0x03, 0x1b
        /*003e*/ 	.short	0x00ff


	//----- nvinfo : EIATTR_MERCURY_ISA_VERSION
	.align		4
        /*0040*/ 	.byte	0x03, 0x5f
        /*0042*/ 	.short	0x0101


	//----- nvinfo : EIATTR_VRC_CTA_INIT_COUNT
	.align		4
        /*0044*/ 	.byte	0x02, 0x4a
	.zero		1
	.zero		1


	//----- nvinfo : EIATTR_EXIT_INSTR_OFFSETS
	.align		4
        /*0048*/ 	.byte	0x04, 0x1c
        /*004a*/ 	.short	(.L_476 - .L_475)


	//   ....[0]....
.L_475:
        /*004c*/ 	.word	0x00000070


	//   ....[1]....
        /*0050*/ 	.word	0x00000110


	//----- nvinfo : EIATTR_CBANK_PARAM_SIZE
	.align		4
.L_476:
        /*0054*/ 	.byte	0x03, 0x19
        /*0056*/ 	.short	0x0014


	//----- nvinfo : EIATTR_PARAM_CBANK
	.align		4
        /*0058*/ 	.byte	0x04, 0x0a
        /*005a*/ 	.short	(.L_478 - .L_477)
	.align		4
.L_477:
        /*005c*/ 	.word	index@(.nv.constant0._Z21findZeroInDegreeNodesPKiPii)
        /*0060*/ 	.short	0x0380
        /*0062*/ 	.short	0x0014


	//----- nvinfo : EIATTR_SW_WAR
	.align		4
.L_478:
        /*0064*/ 	.byte	0x04, 0x36
        /*0066*/ 	.short	(.L_480 - .L_479)
.L_479:
        /*0068*/ 	.word	0x00000008
.L_480:


//--------------------- .nv.callgraph             --------------------------
	.section	.nv.callgraph,"",@"SHT_CUDA_CALLGRAPH"
	.align	4
	.sectionentsize	8
	.align		4
        /*0000*/ 	.word	0x00000000
	.align		4
        /*0004*/ 	.word	0xffffffff
	.align		4
        /*0008*/ 	.word	0x00000000
	.align		4
        /*000c*/ 	.word	0xfffffffe
	.align		4
        /*0010*/ 	.word	0x00000000
	.align		4
        /*0014*/ 	.word	0xfffffffd
	.align		4
        /*0018*/ 	.word	0x00000000
	.align		4
        /*001c*/ 	.word	0xfffffffc


//--------------------- .nv.constant4             --------------------------
	.section	.nv.constant4,"a",@progbits
	.align	8
	.align		8
.nv.constant4:
        /*0000*/ 	.dword	_ZN34_INTERNAL_1f365037_4_k_cu_84f554e94cuda3std3__45__cpo5beginE
	.align		8
        /*0008*/ 	.dword	_ZN34_INTERNAL_1f365037_4_k_cu_84f554e94cuda3std3__45__cpo3endE
	.align		8
        /*0010*/ 	.dword	_ZN34_INTERNAL_1f365037_4_k_cu_84f554e94cuda3std3__45__cpo6cbeginE
	.align		8
        /*0018*/ 	.dword	_ZN34_INTERNAL_1f365037_4_k_cu_84f554e94cuda3std3__45__cpo4cendE
	.align		8
        /*0020*/ 	.dword	_ZN34_INTERNAL_1f365037_4_k_cu_84f554e94cuda3std3__45__cpo6rbeginE
	.align		8
        /*0028*/ 	.dword	_ZN34_INTERNAL_1f365037_4_k_cu_84f554e94cuda3std3__45__cpo4rendE
	.align		8
        /*0030*/ 	.dword	_ZN34_INTERNAL_1f365037_4_k_cu_84f554e94cuda3std3__45__cpo7crbeginE
	.align		8
        /*0038*/ 	.dword	_ZN34_INTERNAL_1f365037_4_k_cu_84f554e94cuda3std3__45__cpo5crendE
	.align		8
        /*0040*/ 	.dword	_ZN34_INTERNAL_1f365037_4_k_cu_84f554e94cuda3std3__436_GLOBAL__N__1f365037_4_k_cu_84f554e96ignoreE
	.align		8
        /*0048*/ 	.dword	_ZN34_INTERNAL_1f365037_4_k_cu_84f554e94cuda3std3__419piecewise_constructE
	.align		8
        /*0050*/ 	.dword	_ZN34_INTERNAL_1f365037_4_k_cu_84f554e94cuda3std3__48in_placeE
	.align		8
        /*0058*/ 	.dword	_ZN34_INTERNAL_1f365037_4_k_cu_84f554e94cuda3std3__420unreachable_sentinelE
	.align		8
        /*0060*/ 	.dword	_ZN34_INTERNAL_1f365037_4_k_cu_84f554e94cuda3std3__47nulloptE
	.align		8
        /*0068*/ 	.dword	_ZN34_INTERNAL_1f365037_4_k_cu_84f554e94cuda3std3__48unexpectE
	.align		8
        /*0070*/ 	.dword	_ZN34_INTERNAL_1f365037_4_k_cu_84f554e94cuda3std6ranges3__45__cpo4swapE
	.align		8
        /*0078*/ 	.dword	_ZN34_INTERNAL_1f365037_4_k_cu_84f554e94cuda3std6ranges3__45__cpo9iter_moveE
	.align		8
        /*0080*/ 	.dword	_ZN34_INTERNAL_1f365037_4_k_cu_84f554e94cuda3std6ranges3__45__cpo5beginE
	.align		8
        /*0088*/ 	.dword	_ZN34_INTERNAL_1f365037_4_k_cu_84f554e94cuda3std6ranges3__45__cpo3endE
	.align		8
        /*0090*/ 	.dword	_ZN34_INTERNAL_1f365037_4_k_cu_84f554e94cuda3std6ranges3__45__cpo6cbeginE
	.align		8
        /*0098*/ 	.dword	_ZN34_INTERNAL_1f365037_4_k_cu_84f554e94cuda3std6ranges3__45__cpo4cendE
	.align		8
        /*00a0*/ 	.dword	_ZN34_INTERNAL_1f365037_4_k_cu_84f554e94cuda3std6ranges3__45__cpo7advanceE
	.align		8
        /*00a8*/ 	.dword	_ZN34_INTERNAL_1f365037_4_k_cu_84f554e94cuda3std6ranges3__45__cpo9iter_swapE
	.align		8
        /*00b0*/ 	.dword	_ZN34_INTERNAL_1f365037_4_k_cu_84f554e94cuda3std6ranges3__45__cpo4nextE
	.align		8
        /*00b8*/ 	.dword	_ZN34_INTERNAL_1f365037_4_k_cu_84f554e94cuda3std6ranges3__45__cpo4prevE
	.align		8
        /*00c0*/ 	.dword	_ZN34_INTERNAL_1f365037_4_k_cu_84f554e94cuda3std6ranges3__45__cpo4dataE
	.align		8
        /*00c8*/ 	.dword	_ZN34_INTERNAL_1f365037_4_k_cu_84f554e94cuda3std6ranges3__45__cpo5cdataE
	.align		8
        /*00d0*/ 	.dword	_ZN34_INTERNAL_1f365037_4_k_cu_84f554e94cuda3std6ranges3__45__cpo4sizeE
	.align		8
        /*00d8*/ 	.dword	_ZN34_INTERNAL_1f365037_4_k_cu_84f554e94cuda3std6ranges3__45__cpo5ssizeE
	.align		8
        /*00e0*/ 	.dword	_ZN34_INTERNAL_1f365037_4_k_cu_84f554e94cuda3std6ranges3__45__cpo8distanceE
	.align		8
        /*00e8*/ 	.dword	_ZN34_INTERNAL_1f365037_4_k_cu_84f554e96thrust24THRUST_300001_SM_1000_NS8cuda_cub3parE
	.align		8
        /*00f0*/ 	.dword	_ZN34_INTERNAL_1f365037_4_k_cu_84f554e96thrust24THRUST_300001_SM_1000_NS8cuda_cub10par_nosyncE
	.align		8
        /*00f8*/ 	.dword	_ZN34_INTERNAL_1f365037_4_k_cu_84f554e96thrust24THRUST_300001_SM_1000_NS6system6detail10sequential3seqE
	.align		8
        /*0100*/ 	.dword	_ZN34_INTERNAL_1f365037_4_k_cu_84f554e96thrust24THRUST_300001_SM_1000_NS6system3cpp3parE
	.align		8
        /*0108*/ 	.dword	_ZN34_INTERNAL_1f365037_4_k_cu_84f554e96thrust24THRUST_300001_SM_1000_NS12placeholders2_1E
	.align		8
        /*0110*/ 	.dword	_ZN34_INTERNAL_1f365037_4_k_cu_84f554e96thrust24THRUST_300001_SM_1000_NS12placeholders2_2E
	.align		8
        /*0118*/ 	.dword	_ZN34_INTERNAL_1f365037_4_k_cu_84f554e96thrust24THRUST_300001_SM_1000_NS12placeholders2_3E
	.align		8
        /*0120*/ 	.dword	_ZN34_INTERNAL_1f365037_4_k_cu_84f554e96thrust24THRUST_300001_SM_1000_NS12placeholders2_4E
	.align		8
        /*0128*/ 	.dword	_ZN34_INTERNAL_1f365037_4_k_cu_84f554e96thrust24THRUST_300001_SM_1000_NS12placeholders2_5E
	.align		8
        /*0130*/ 	.dword	_ZN34_INTERNAL_1f365037_4_k_cu_84f554e96thrust24THRUST_300001_SM_1000_NS12placeholders2_6E
	.align		8
        /*0138*/ 	.dword	_ZN34_INTERNAL_1f365037_4_k_cu_84f554e96thrust24THRUST_300001_SM_1000_NS12placeholders2_7E
	.align		8
        /*0140*/ 	.dword	_ZN34_INTERNAL_1f365037_4_k_cu_84f554e96thrust24THRUST_300001_SM_1000_NS12placeholders2_8E
	.align		8
        /*0148*/ 	.dword	_ZN34_INTERNAL_1f365037_4_k_cu_84f554e96thrust24THRUST_300001_SM_1000_NS12placeholders2_9E
	.align		8
        /*0150*/ 	.dword	_ZN34_INTERNAL_1f365037_4_k_cu_84f554e96thrust24THRUST_300001_SM_1000_NS12placeholders3_10E
	.align		8
        /*0158*/ 	.dword	_ZN34_INTERNAL_1f365037_4_k_cu_84f554e96thrust24THRUST_300001_SM_1000_NS3seqE
	.align		8
        /*0160*/ 	.dword	_ZN34_INTERNAL_1f365037_4_k_cu_84f554e96thrust24THRUST_300001_SM_1000_NS6deviceE


//--------------------- .text._ZN3cub18CUB_300001_SM_10006detail4scan16DeviceScanKernelINS2_10policy_hubIiiimN4cuda3std3__44plusIvEEE10Policy1000EN6thrust24THRUST_300001_SM_1000_NS6detail15normal_iteratorINSD_10device_ptrIiEEEESI_NS0_13ScanTileStateIiLb1EEES9_NS1_10InputValueIiPiEEmiLb0EiEEvT0_T1_T2_iT3_T4_T5_ --------------------------
	.section	.text._ZN3cub18CUB_300001_SM_10006detail4scan16DeviceScanKernelINS2_10policy_hubIiiimN4cuda3std3__44plusIvEEE10Policy1000EN6thrust24THRUST_300001_SM_1000_NS6detail15normal_iteratorINSD_10device_ptrIiEEEESI_NS0_13ScanTileStateIiLb1EEES9_NS1_10InputValueIiPiEEmiLb0EiEEvT0_T1_T2_iT3_T4_T5_,"ax",@progbits
	.align	128
        .global         _ZN3cub18CUB_300001_SM_10006detail4scan16DeviceScanKernelINS2_10policy_hubIiiimN4cuda3std3__44plusIvEEE10Policy1000EN6thrust24THRUST_300001_SM_1000_NS6detail15normal_iteratorINSD_10device_ptrIiEEEESI_NS0_13ScanTileStateIiLb1EEES9_NS1_10InputValueIiPiEEmiLb0EiEEvT0_T1_T2_iT3_T4_T5_
        .type           _ZN3cub18CUB_300001_SM_10006detail4scan16DeviceScanKernelINS2_10policy_hubIiiimN4cuda3std3__44plusIvEEE10Policy1000EN6thrust24THRUST_300001_SM_1000_NS6detail15normal_iteratorINSD_10device_ptrIiEEEESI_NS0_13ScanTileStateIiLb1EEES9_NS1_10InputValueIiPiEEmiLb0EiEEvT0_T1_T2_iT3_T4_T5_,@function
        .size           _ZN3cub18CUB_300001_SM_10006detail4scan16DeviceScanKernelINS2_10policy_hubIiiimN4cuda3std3__44plusIvEEE10Policy1000EN6thrust24THRUST_300001_SM_1000_NS6detail15normal_iteratorINSD_10device_ptrIiEEEESI_NS0_13ScanTileStateIiLb1EEES9_NS1_10InputValueIiPiEEmiLb0EiEEvT0_T1_T2_iT3_T4_T5_,(.L_x_435 - _ZN3cub18CUB_300001_SM_10006detail4scan16DeviceScanKernelINS2_10policy_hubIiiimN4cuda3std3__44plusIvEEE10Policy1000EN6thrust24THRUST_300001_SM_1000_NS6detail15normal_iteratorINSD_10device_ptrIiEEEESI_NS0_13ScanTileStateIiLb1EEES9_NS1_10InputValueIiPiEEmiLb0EiEEvT0_T1_T2_iT3_T4_T5_)
        .other          _ZN3cub18CUB_300001_SM_10006detail4scan16DeviceScanKernelINS2_10policy_hubIiiimN4cuda3std3__44plusIvEEE10Policy1000EN6thrust24THRUST_300001_SM_1000_NS6detail15normal_iteratorINSD_10device_ptrIiEEEESI_NS0_13ScanTileStateIiLb1EEES9_NS1_10InputValueIiPiEEmiLb0EiEEvT0_T1_T2_iT3_T4_T5_,@"STO_CUDA_ENTRY STV_DEFAULT"
_ZN3cub18CUB_300001_SM_10006detail4scan16DeviceScanKernelINS2_10policy_hubIiiimN4cuda3std3__44plusIvEEE10Policy1000EN6thrust24THRUST_300001_SM_1000_NS6detail15normal_iteratorINSD_10device_ptrIiEEEESI_NS0_13ScanTileStateIiLb1EEES9_NS1_10InputValueIiPiEEmiLb0EiEEvT0_T1_T2_iT3_T4_T5_:
.text._ZN3cub18CUB_300001_SM_10006detail4scan16DeviceScanKernelINS2_10policy_hubIiiimN4cuda3std3__44plusIvEEE10Policy1000EN6thrust24THRUST_300001_SM_1000_NS6detail15normal_iteratorINSD_10device_ptrIiEEEESI_NS0_13ScanTileStateIiLb1EEES9_NS1_10InputValueIiPiEEmiLb0EiEEvT0_T1_T2_iT3_T4_T5_:
[----:B------:R-:W-:Y:S01]  /*0000*/  LDC R1, c[0x0][0x37c] ;  /* 0x0000df00ff017b82 */ /* 0x000fe20000000800 */
[----:B------:R-:W0:Y:S01]  /*0010*/  LDCU UR4, c[0x0][0x3a0] ;  /* 0x00007400ff0477ac */ /* 0x000e220008000800 */
[----:B------:R-:W1:Y:S06]  /*0020*/  LDCU.64 UR12, c[0x0][0x358] ;  /* 0x00006b00ff0c77ac */ /* 0x000e6c0008000a00 */
[----:B------:R-:W2:Y:S01]  /*0030*/  S2UR UR6, SR_CTAID.X ;  /* 0x00000000000679c3 */ /* 0x000ea20000002500 */
[----:B------:R-:W3:Y:S01]  /*0040*/  LDCU.64 UR8, c[0x0][0x3b0] ;  /* 0x00007600ff0877ac */ /* 0x000ee20008000a00 */
[----:B0-----:R-:W-:-:S06]  /*0050*/  UPRMT UR4, UR4, 0x7770, URZ ;  /* 0x0000777004047896 */ /* 0x001fcc00080000ff */
[----:B------:R-:W-:-:S05]  /*0060*/  ISETP.NE.AND P0, PT, RZ, UR4, PT ;  /* 0x00000004ff007c0c */ /* 0x000fca000bf05270 */
[----:B------:R-:W2:Y:S08]  /*0070*/  LDCU UR4, c[0x0][0x398] ;  /* 0x00007300ff0477ac */ /* 0x000eb00008000800 */
[----:B------:R-:W1:Y:S02]  /*0080*/  @P0 LDC.64 R2, c[0x0][0x3a8] ;  /* 0x0000ea00ff020b82 */ /* 0x000e640000000a00 */
[----:B-1----:R0:W5:Y:S01]  /*0090*/  @P0 LDG.E R39, desc[UR12][R2.64] ;  /* 0x0000000c02270981 */ /* 0x002162000c1e1900 */
[----:B--2---:R-:W-:-:S04]  /*00a0*/  UIADD3 UR6, UPT, UPT, UR6, UR4, URZ ;  /* 0x0000000406067290 */ /* 0x004fc8000fffe0ff */
[----:B------:R-:W-:-:S04]  /*00b0*/  UIMAD.WIDE UR10, UR6, 0x1ee0, URZ ;  /* 0x00001ee0060a78a5 */ /* 0x000fc8000f8e02ff */
[----:B---3--:R-:W-:-:S04]  /*00c0*/  UIADD3 UR7, UP0, UPT, -UR10, UR8, URZ ;  /* 0x000000080a077290 */ /* 0x008fc8000ff1e1ff */
[----:B------:R-:W-:Y:S02]  /*00d0*/  UIADD3.X UR4, UPT, UPT, ~UR11, UR9, URZ, UP0, !UPT ;  /* 0x000000090b047290 */ /* 0x000fe400087fe5ff */
[----:B------:R-:W-:-:S04]  /*00e0*/  UISETP.GE.U32.AND UP0, UPT, UR7, 0x1ee1, UPT ;  /* 0x00001ee10700788c */ /* 0x000fc8000bf06070 */
[----:B------:R-:W-:Y:S01]  /*00f0*/  UISETP.GE.U32.AND.EX UP0, UPT, UR4, URZ, UPT, UP0 ;  /* 0x000000ff0400728c */ /* 0x000fe2000bf06100 */
[----:B------:R-:W1:Y:S08]  /*0100*/  @!P0 LDC R39, c[0x0][0x3a8] ;  /* 0x0000ea00ff278b82 */ /* 0x000e700000000800 */
[----:B0-----:R-:W-:Y:S05]  /*0110*/  BRA.U !UP0, `(.L_x_0) ;  /* 0x0000001908f47547 */ /* 0x001fea000b800000 */
[----:B------:R-:W0:Y:S01]  /*0120*/  S2R R35, SR_TID.X ;  /* 0x0000000000237919 */ /* 0x000e220000002100 */
[----:B------:R-:W2:Y:S01]  /*0130*/  LDCU.64 UR4, c[0x0][0x380] ;  /* 0x00007000ff0477ac */ /* 0x000ea20008000a00 */
[C---:B0-----:R-:W-:Y:S02]  /*0140*/  LOP3.LUT R0, R35.reuse, 0x1f, RZ, 0xc0, !PT ;  /* 0x0000001f23007812 */ /* 0x041fe400078ec0ff */
[----:B------:R-:W-:-:S05]  /*0150*/  LOP3.LUT R3, R35, 0x3e0, RZ, 0xc0, !PT ;  /* 0x000003e023037812 */ /* 0x000fca00078ec0ff */
[----:B------:R-:W-:-:S05]  /*0160*/  IMAD R0, R3, 0x13, R0 ;  /* 0x0000001303007824 */ /* 0x000fca00078e0200 */
[----:B------:R-:W-:-:S05]  /*0170*/  IADD3 R0, P0, PT, R0, UR10, RZ ;  /* 0x0000000a00007c10 */ /* 0x000fca000ff1e0ff */
[----:B------:R-:W-:Y:S02]  /*0180*/  IMAD.X R3, RZ, RZ, UR11, P0 ;  /* 0x0000000bff037e24 */ /* 0x000fe400080e06ff */
[----:B------:R-:W-:-:S03]  /*0190*/  IMAD.SHL.U32 R31, R0, 0x4, RZ ;  /* 0x00000004001f7824 */ /* 0x000fc600078e00ff */
[----:B------:R-:W-:Y:S02]  /*01a0*/  SHF.L.U64.HI R30, R0, 0x2, R3 ;  /* 0x00000002001e7819 */ /* 0x000fe40000010203 */
[----:B--2---:R-:W-:-:S04]  /*01b0*/  IADD3 R2, P0, PT, R31, UR4, RZ ;  /* 0x000000041f027c10 */ /* 0x004fc8000ff1e0ff */
[----:B------:R-:W-:-:S05]  /*01c0*/  IADD3.X R3, PT, PT, R30, UR5, RZ, P0, !PT ;  /* 0x000000051e037c10 */ /* 0x000fca00087fe4ff */
[----:B------:R-:W2:Y:S04]  /*01d0*/  LDG.E R5, desc[UR12][R2.64] ;  /* 0x0000000c02057981 */ /* 0x000ea8000c1e1900 */
[----:B------:R-:W3:Y:S04]  /*01e0*/  LDG.E R7, desc[UR12][R2.64+0x80] ;  /* 0x0000800c02077981 */ /* 0x000ee8000c1e1900 */
[----:B------:R-:W4:Y:S04]  /*01f0*/  LDG.E R9, desc[UR12][R2.64+0x100] ;  /* 0x0001000c02097981 */ /* 0x000f28000c1e1900 */
        /* <DEDUP_REMOVED lines=15> */
[----:B------:R-:W4:Y:S01]  /*02f0*/  LDG.E R8, desc[UR12][R2.64+0x900] ;  /* 0x0009000c02087981 */ /* 0x000f22000c1e1900 */
[----:B------:R-:W0:Y:S01]  /*0300*/  S2UR UR5, SR_CgaCtaId ;  /* 0x00000000000579c3 */ /* 0x000e220000008800 */
[----:B------:R-:W-:Y:S01]  /*0310*/  SHF.R.U32.HI R36, RZ, 0x5, R35 ;  /* 0x00000005ff247819 */ /* 0x000fe20000011623 */
[----:B------:R-:W-:Y:S01]  /*0320*/  UMOV UR4, 0x400 ;  /* 0x0000040000047882 */ /* 0x000fe20000000000 */
[----:B------:R-:W1:Y:S01]  /*0330*/  S2R R37, SR_LANEID ;  /* 0x0000000000257919 */ /* 0x000e620000000000 */
[----:B------:R-:W-:Y:S01]  /*0340*/  UISETP.NE.AND UP0, UPT, UR6, URZ, UPT ;  /* 0x000000ff0600728c */ /* 0x000fe2000bf05270 */
[----:B------:R-:W-:Y:S01]  /*0350*/  BSSY.RECONVERGENT B0, `(.L_x_1) ;  /* 0x0000148000007945 */ /* 0x000fe20003800200 */
[----:B0-----:R-:W-:Y:S01]  /*0360*/  ULEA UR4, UR5, UR4, 0x18 ;  /* 0x0000000405047291 */ /* 0x001fe2000f8ec0ff */
[----:B-1----:R-:W-:-:S05]  /*0370*/  IMAD R34, R36, 0x260, R37 ;  /* 0x0000026024227824 */ /* 0x002fca00078e0225 */
[----:B------:R-:W-:-:S05]  /*0380*/  LEA R34, R34, UR4, 0x2 ;  /* 0x0000000422227c11 */ /* 0x000fca000f8e10ff */
[----:B------:R-:W-:Y:S01]  /*0390*/  IMAD R33, R37, 0x48, R34 ;  /* 0x0000004825217824 */ /* 0x000fe200078e0222 */
[----:B--2---:R0:W-:Y:S04]  /*03a0*/  STS [R34], R5 ;  /* 0x0000000522007388 */ /* 0x0041e80000000800 */
[----:B---3--:R0:W-:Y:S04]  /*03b0*/  STS [R34+0x80], R7 ;  /* 0x0000800722007388 */ /* 0x0081e80000000800 */
[----:B----4-:R0:W-:Y:S04]  /*03c0*/  STS [R34+0x100], R9 ;  /* 0x0001000922007388 */ /* 0x0101e80000000800 */
[----:B------:R0:W-:Y:S04]  /*03d0*/  STS [R34+0x180], R11 ;  /* 0x0001800b22007388 */ /* 0x0001e80000000800 */
        /* <DEDUP_REMOVED lines=14> */
[----:B------:R0:W-:Y:S01]  /*04c0*/  STS [R34+0x900], R8 ;  /* 0x0009000822007388 */ /* 0x0001e20000000800 */
[----:B------:R-:W-:-:S03]  /*04d0*/  NOP ;  /* 0x0000000000007918 */ /* 0x000fc60000000000 */
[----:B------:R0:W1:Y:S04]  /*04e0*/  LDS R32, [R33] ;  /* 0x0000000021207984 */ /* 0x0000680000000800 */
[----:B------:R0:W2:Y:S04]  /*04f0*/  LDS R29, [R33+0x4] ;  /* 0x00000400211d7984 */ /* 0x0000a80000000800 */
[----:B------:R0:W3:Y:S04]  /*0500*/  LDS R28, [R33+0x8] ;  /* 0x00000800211c7984 */ /* 0x0000e80000000800 */
[----:B------:R0:W4:Y:S04]  /*0510*/  LDS R27, [R33+0xc] ;  /* 0x00000c00211b7984 */ /* 0x0001280000000800 */
[----:B------:R0:W0:Y:S04]  /*0520*/  LDS R26, [R33+0x10] ;  /* 0x00001000211a7984 */ /* 0x0000280000000800 */
        /* <DEDUP_REMOVED lines=13> */
[----:B------:R0:W0:Y:S01]  /*0600*/  LDS R9, [R33+0x48] ;  /* 0x0000480021097984 */ /* 0x0000220000000800 */
[----:B------:R-:W-:Y:S06]  /*0610*/  BAR.SYNC.DEFER_BLOCKING 0x0 ;  /* 0x0000000000007b1d */ /* 0x000fec0000010000 */
[----:B-1234-:R-:W-:Y:S05]  /*0620*/  BRA.U UP0, `(.L_x_2) ;  /* 0x0000000500247547 */ /* 0x01efea000b800000 */
[----:B0-----:R-:W-:Y:S02]  /*0630*/  IADD3 R8, PT, PT, R28, R29, R32 ;  /* 0x0000001d1c087210 */ /* 0x001fe40007ffe020 */
[C---:B------:R-:W-:Y:S02]  /*0640*/  ISETP.NE.AND P1, PT, R37.reuse, 0x1f, PT ;  /* 0x0000001f2500780c */ /* 0x040fe40003f25270 */
[----:B------:R-:W-:Y:S02]  /*0650*/  IADD3 R8, PT, PT, R26, R27, R8 ;  /* 0x0000001b1a087210 */ /* 0x000fe40007ffe008 */
[----:B------:R-:W-:Y:S02]  /*0660*/  ISETP.NE.AND P2, PT, R37, RZ, PT ;  /* 0x000000ff2500720c */ /* 0x000fe40003f45270 */
[----:B------:R-:W-:-:S04]  /*0670*/  IADD3 R8, PT, PT, R24, R25, R8 ;  /* 0x0000001918087210 */ /* 0x000fc80007ffe008 */
[----:B------:R-:W-:-:S03]  /*0680*/  IADD3 R8, PT, PT, R22, R23, R8 ;  /* 0x0000001716087210 */ /* 0x000fc60007ffe008 */
[----:B------:R-:W-:Y:S02]  /*0690*/  @!P1 LEA R42, R36, UR4, 0x2 ;  /* 0x00000004242a9c11 */ /* 0x000fe4000f8e10ff */
[----:B------:R-:W-:-:S04]  /*06a0*/  IADD3 R8, PT, PT, R20, R21, R8 ;  /* 0x0000001514087210 */ /* 0x000fc80007ffe008 */
[----:B------:R-:W-:-:S04]  /*06b0*/  IADD3 R8, PT, PT, R6, R7, R8 ;  /* 0x0000000706087210 */ /* 0x000fc80007ffe008 */
[----:B------:R-:W-:-:S04]  /*06c0*/  IADD3 R8, PT, PT, R4, R5, R8 ;  /* 0x0000000504087210 */ /* 0x000fc80007ffe008 */
[----:B------:R-:W-:-:S04]  /*06d0*/  IADD3 R8, PT, PT, R2, R3, R8 ;  /* 0x0000000302087210 */ /* 0x000fc80007ffe008 */
[----:B------:R-:W-:-:S05]  /*06e0*/  IADD3 R38, PT, PT, R9, R0, R8 ;  /* 0x0000000009267210 */ /* 0x000fca0007ffe008 */
[----:B------:R-:W0:Y:S02]  /*06f0*/  SHFL.UP P0, R9, R38, 0x1, RZ ;  /* 0x0420000026097989 */ /* 0x000e2400000000ff */
[----:B0-----:R-:W-:-:S05]  /*0700*/  @P0 IMAD.IADD R9, R38, 0x1, R9 ;  /* 0x0000000126090824 */ /* 0x001fca00078e0209 */
[----:B------:R-:W0:Y:S02]  /*0710*/  SHFL.UP P0, R12, R9, 0x2, RZ ;  /* 0x04400000090c7989 */ /* 0x000e2400000000ff */
[----:B0-----:R-:W-:-:S05]  /*0720*/  @P0 IMAD.IADD R12, R9, 0x1, R12 ;  /* 0x00000001090c0824 */ /* 0x001fca00078e020c */
[----:B------:R-:W0:Y:S02]  /*0730*/  SHFL.UP P0, R17, R12, 0x4, RZ ;  /* 0x048000000c117989 */ /* 0x000e2400000000ff */
[----:B0-----:R-:W-:-:S05]  /*0740*/  @P0 IMAD.IADD R17, R12, 0x1, R17 ;  /* 0x000000010c110824 */ /* 0x001fca00078e0211 */
[----:B------:R-:W0:Y:S02]  /*0750*/  SHFL.UP P0, R40, R17, 0x8, RZ ;  /* 0x0500000011287989 */ /* 0x000e2400000000ff */
[----:B0-----:R-:W-:-:S05]  /*0760*/  @P0 IMAD.IADD R40, R17, 0x1, R40 ;  /* 0x0000000111280824 */ /* 0x001fca00078e0228 */
[----:B------:R-:W0:Y:S02]  /*0770*/  SHFL.UP P0, R41, R40, 0x10, RZ ;  /* 0x0600000028297989 */ /* 0x000e2400000000ff */
[----:B0-----:R-:W-:Y:S01]  /*0780*/  @P0 IMAD.IADD R41, R40, 0x1, R41 ;  /* 0x0000000128290824 */ /* 0x001fe200078e0229 */
[----:B------:R-:W-:-:S03]  /*0790*/  ISETP.NE.AND P0, PT, R36, 0x2, PT ;  /* 0x000000022400780c */ /* 0x000fc60003f05270 */
[----:B------:R-:W-:Y:S01]  /*07a0*/  IMAD.IADD R38, R41, 0x1, -R38 ;  /* 0x0000000129267824 */ /* 0x000fe200078e0a26 */
[----:B------:R-:W-:Y:S01]  /*07b0*/  @!P1 STS [R42+0x10], R41 ;  /* 0x000010292a009388 */ /* 0x000fe20000000800 */
[----:B------:R-:W-:Y:S01]  /*07c0*/  BAR.SYNC.DEFER_BLOCKING 0x0 ;  /* 0x0000000000007b1d */ /* 0x000fe20000010000 */
[----:B------:R-:W-:Y:S02]  /*07d0*/  ISETP.NE.AND P1, PT, R36, 0xc, PT ;  /* 0x0000000c2400780c */ /* 0x000fe40003f25270 */
[----:B------:R-:W-:-:S03]  /*07e0*/  SEL R38, R38, RZ, P2 ;  /* 0x000000ff26267207 */ /* 0x000fc60001000000 */
[----:B------:R-:W0:Y:S04]  /*07f0*/  LDS.128 R8, [UR4+0x10] ;  /* 0x00001004ff087984 */ /* 0x000e280008000c00 */
[----:B------:R-:W1:Y:S04]  /*0800*/  LDS.128 R12, [UR4+0x20] ;  /* 0x00002004ff0c7984 */ /* 0x000e680008000c00 */
[----:B------:R-:W2:Y:S01]  /*0810*/  LDS.128 R16, [UR4+0x30] ;  /* 0x00003004ff107984 */ /* 0x000ea20008000c00 */
[----:B0-----:R-:W-:-:S04]  /*0820*/  IMAD.IADD R9, R8, 0x1, R9 ;  /* 0x0000000108097824 */ /* 0x001fc800078e0209 */
[----:B------:R-:W-:Y:S01]  /*0830*/  IMAD.IADD R10, R10, 0x1, R9 ;  /* 0x000000010a0a7824 */ /* 0x000fe200078e0209 */
[----:B------:R-:W-:Y:S02]  /*0840*/  SEL R8, R9, R8, !P0 ;  /* 0x0000000809087207 */ /* 0x000fe40004000000 */
[----:B------:R-:W-:Y:S01]  /*0850*/  ISETP.NE.AND P0, PT, R36, 0x3, PT ;  /* 0x000000032400780c */ /* 0x000fe20003f05270 */
[----:B------:R-:W-:-:S03]  /*0860*/  IMAD.IADD R11, R11, 0x1, R10 ;  /* 0x000000010b0b7824 */ /* 0x000fc600078e020a */
[----:B------:R-:W-:Y:S01]  /*0870*/  SEL R8, R10, R8, !P0 ;  /* 0x000000080a087207 */ /* 0x000fe20004000000 */
[----:B-1----:R-:W-:Y:S01]  /*0880*/  IMAD.IADD R12, R11, 0x1, R12 ;  /* 0x000000010b0c7824 */ /* 0x002fe200078e020c */
[----:B------:R-:W-:-:S03]  /*0890*/  ISETP.NE.AND P0, PT, R36, 0x4, PT ;  /* 0x000000042400780c */ /* 0x000fc60003f05270 */
[----:B------:R-:W-:Y:S01]  /*08a0*/  IMAD.IADD R13, R13, 0x1, R12 ;  /* 0x000000010d0d7824 */ /* 0x000fe200078e020c */
[----:B------:R-:W-:Y:S02]  /*08b0*/  SEL R8, R11, R8, !P0 ;  /* 0x000000080b087207 */ /* 0x000fe40004000000 */
[----:B------:R-:W-:Y:S01]  /*08c0*/  ISETP.NE.AND P0, PT, R36, 0x5, PT ;  /* 0x000000052400780c */ /* 0x000fe20003f05270 */
[----:B------:R-:W-:-:S03]  /*08d0*/  IMAD.IADD R14, R14, 0x1, R13 ;  /* 0x000000010e0e7824 */ /* 0x000fc600078e020d */
[----:B------:R-:W-:Y:S01]  /*08e0*/  SEL R8, R12, R8, !P0 ;  /* 0x000000080c087207 */ /* 0x000fe20004000000 */
[----:B------:R-:W-:Y:S01]  /*08f0*/  IMAD.IADD R15, R15, 0x1, R14 ;  /* 0x000000010f0f7824 */ /* 0x000fe200078e020e */
[----:B------:R-:W-:-:S03]  /*0900*/  ISETP.NE.AND P0, PT, R36, 0x6, PT ;  /* 0x000000062400780c */ /* 0x000fc60003f05270 */
[----:B--2---:R-:W-:Y:S01]  /*0910*/  IMAD.IADD R16, R15, 0x1, R16 ;  /* 0x000000010f107824 */ /* 0x004fe200078e0210 */
[----:B------:R-:W-:Y:S02]  /*0920*/  SEL R9, R13, R8, !P0 ;  /* 0x000000080d097207 */ /* 0x000fe40004000000 */
[----:B------:R-:W-:Y:S01]  /*0930*/  ISETP.NE.AND P0, PT, R36, 0x7, PT ;  /* 0x000000072400780c */ /* 0x000fe20003f05270 */
[----:B------:R-:W0:Y:S01]  /*0940*/  LDS R8, [UR4+0x40] ;  /* 0x00004004ff087984 */ /* 0x000e220008000800 */
[----:B------:R-:W-:Y:S02]  /*0950*/  IMAD.IADD R17, R17, 0x1, R16 ;  /* 0x0000000111117824 */ /* 0x000fe400078e0210 */
[----:B------:R-:W-:Y:S02]  /*0960*/  SEL R9, R14, R9, !P0 ;  /* 0x000000090e097207 */ /* 0x000fe40004000000 */
[----:B------:R-:W-:Y:S01]  /*0970*/  ISETP.NE.AND P0, PT, R36, 0x8, PT ;  /* 0x000000082400780c */ /* 0x000fe20003f05270 */
[----:B------:R-:W-:-:S03]  /*0980*/  IMAD.IADD R18, R18, 0x1, R17 ;  /* 0x0000000112127824 */ /* 0x000fc600078e0211 */
[----:B------:R-:W-:Y:S02]  /*0990*/  SEL R9, R15, R9, !P0 ;  /* 0x000000090f097207 */ /* 0x000fe40004000000 */
[----:B------:R-:W-:-:S04]  /*09a0*/  ISETP.NE.AND P0, PT, R36, 0x9, PT ;  /* 0x000000092400780c */ /* 0x000fc80003f05270 */
[----:B------:R-:W-:Y:S02]  /*09b0*/  SEL R9, R16, R9, !P0 ;  /* 0x0000000910097207 */ /* 0x000fe40004000000 */
[----:B------:R-:W-:-:S04]  /*09c0*/  ISETP.NE.AND P0, PT, R36, 0xa, PT ;  /* 0x0000000a2400780c */ /* 0x000fc80003f05270 */
[----:B------:R-:W-:Y:S02]  /*09d0*/  SEL R9, R17, R9, !P0 ;  /* 0x0000000911097207 */ /* 0x000fe40004000000 */
[----:B------:R-:W-:-:S04]  /*09e0*/  ISETP.NE.AND P0, PT, R36, 0xb, PT ;  /* 0x0000000b2400780c */ /* 0x000fc80003f05270 */
[----:B------:R-:W-:Y:S01]  /*09f0*/  SEL R9, R18, R9, !P0 ;  /* 0x0000000912097207 */ /* 0x000fe20004000000 */
[----:B------:R-:W-:Y:S01]  /*0a00*/  IMAD.IADD R18, R19, 0x1, R18 ;  /* 0x0000000113127824 */ /* 0x000fe200078e0212 */
[----:B------:R-:W-:-:S04]  /*0a10*/  ISETP.GE.U32.AND P0, PT, R35, 0x20, PT ;  /* 0x000000202300780c */ /* 0x000fc80003f06070 */
[C---:B------:R-:W-:Y:S02]  /*0a20*/  SEL R9, R18.reuse, R9, !P1 ;  /* 0x0000000912097207 */ /* 0x040fe40004800000 */
[----:B------:R-:W-:Y:S02]  /*0a30*/  ISETP.NE.AND P1, PT, R35, RZ, PT ;  /* 0x000000ff2300720c */ /* 0x000fe40003f25270 */
[----:B------:R-:W-:Y:S02]  /*0a40*/  SEL R10, R9, RZ, P0 ;  /* 0x000000ff090a7207 */ /* 0x000fe40000000000 */
[--C-:B0----5:R-:W-:Y:S02]  /*0a50*/  IADD3 R9, PT, PT, R18, R8, R39.reuse ;  /* 0x0000000812097210 */ /* 0x121fe40007ffe027 */
[----:B------:R-:W-:-:S07]  /*0a60*/  IADD3 R38, PT, PT, R10, R38, R39 ;  /* 0x000000260a267210 */ /* 0x000fce0007ffe027 */
[----:B------:R-:W-:Y:S05]  /*0a70*/  @P1 BRA `(.L_x_3) ;  /* 0x0000000c00541947 */ /* 0x000fea0003800000 */
[----:B------:R-:W0:Y:S01]  /*0a80*/  LDC.64 R10, c[0x0][0x390] ;  /* 0x0000e400ff0a7b82 */ /* 0x000e220000000a00 */
[----:B------:R-:W-:-:S05]  /*0a90*/  IMAD.MOV.U32 R8, RZ, RZ, 0x65 ;  /* 0x00000065ff087424 */ /* 0x000fca00078e00ff */
[----:B0-----:R0:W-:Y:S01]  /*0aa0*/  ST.E.64.STRONG.GPU desc[UR12][R10.64+0x100], R8 ;  /* 0x000100080a007985 */ /* 0x0011e2000c10fb0c */
[----:B------:R-:W-:Y:S05]  /*0ab0*/  BRA `(.L_x_3) ;  /* 0x0000000c00447947 */ /* 0x000fea0003800000 */
.L_x_2:
        /* <DEDUP_REMOVED lines=20> */
[----:B-----5:R-:W0:Y:S02]  /*0c00*/  SHFL.UP P0, R39, R40, 0x10, RZ ;  /* 0x0600000028277989 */ /* 0x020e2400000000ff */
[----:B0-----:R-:W-:Y:S01]  /*0c10*/  @P0 IMAD.IADD R39, R40, 0x1, R39 ;  /* 0x0000000128270824 */ /* 0x001fe200078e0227 */
[----:B------:R-:W-:-:S04]  /*0c20*/  ISETP.NE.AND P0, PT, R36, 0x2, PT ;  /* 0x000000022400780c */ /* 0x000fc80003f05270 */
[----:B------:R-:W-:Y:S01]  /*0c30*/  @!P1 STS [R42+0x10], R39 ;  /* 0x000010272a009388 */ /* 0x000fe20000000800 */
[----:B------:R-:W-:Y:S01]  /*0c40*/  BAR.SYNC.DEFER_BLOCKING 0x0 ;  /* 0x0000000000007b1d */ /* 0x000fe20000010000 */
[----:B------:R-:W-:-:S05]  /*0c50*/  ISETP.NE.AND P1, PT, R36, 0xc, PT ;  /* 0x0000000c2400780c */ /* 0x000fca0003f25270 */
[----:B------:R-:W0:Y:S04]  /*0c60*/  LDS.128 R8, [UR4+0x10] ;  /* 0x00001004ff087984 */ /* 0x000e280008000c00 */
[----:B------:R-:W1:Y:S04]  /*0c70*/  LDS.128 R12, [UR4+0x20] ;  /* 0x00002004ff0c7984 */ /* 0x000e680008000c00 */
[----:B------:R-:W2:Y:S01]  /*0c80*/  LDS.128 R16, [UR4+0x30] ;  /* 0x00003004ff107984 */ /* 0x000ea20008000c00 */
[----:B0-----:R-:W-:-:S04]  /*0c90*/  IMAD.IADD R9, R8, 0x1, R9 ;  /* 0x0000000108097824 */ /* 0x001fc800078e0209 */
[----:B------:R-:W-:Y:S01]  /*0ca0*/  IMAD.IADD R10, R10, 0x1, R9 ;  /* 0x000000010a0a7824 */ /* 0x000fe200078e0209 */
[----:B------:R-:W-:Y:S02]  /*0cb0*/  SEL R8, R9, R8, !P0 ;  /* 0x0000000809087207 */ /* 0x000fe40004000000 */
[----:B------:R-:W-:Y:S01]  /*0cc0*/  ISETP.NE.AND P0, PT, R36, 0x3, PT ;  /* 0x000000032400780c */ /* 0x000fe20003f05270 */
[----:B------:R-:W-:Y:S01]  /*0cd0*/  IMAD.IADD R11, R11, 0x1, R10 ;  /* 0x000000010b0b7824 */ /* 0x000fe200078e020a */
[----:B------:R-:W0:Y:S02]  /*0ce0*/  LDS R9, [UR4+0x40] ;  /* 0x00004004ff097984 */ /* 0x000e240008000800 */
        /* <DEDUP_REMOVED lines=13> */
[----:B------:R-:W-:-:S03]  /*0dc0*/  IMAD.IADD R17, R17, 0x1, R16 ;  /* 0x0000000111117824 */ /* 0x000fc600078e0210 */
[----:B------:R-:W-:Y:S01]  /*0dd0*/  SEL R8, R14, R8, !P0 ;  /* 0x000000080e087207 */ /* 0x000fe20004000000 */
[----:B------:R-:W-:Y:S01]  /*0de0*/  IMAD.IADD R18, R18, 0x1, R17 ;  /* 0x0000000112127824 */ /* 0x000fe200078e0211 */
[----:B------:R-:W-:-:S03]  /*0df0*/  ISETP.NE.AND P0, PT, R36, 0x8, PT ;  /* 0x000000082400780c */ /* 0x000fc60003f05270 */
[----:B------:R-:W-:Y:S01]  /*0e00*/  IMAD.IADD R19, R19, 0x1, R18 ;  /* 0x0000000113137824 */ /* 0x000fe200078e0212 */
[----:B------:R-:W-:Y:S02]  /*0e10*/  SEL R8, R15, R8, !P0 ;  /* 0x000000080f087207 */ /* 0x000fe40004000000 */
[----:B------:R-:W-:-:S04]  /*0e20*/  ISETP.NE.AND P0, PT, R36, 0x9, PT ;  /* 0x000000092400780c */ /* 0x000fc80003f05270 */
[----:B------:R-:W-:Y:S02]  /*0e30*/  SEL R8, R16, R8, !P0 ;  /* 0x0000000810087207 */ /* 0x000fe40004000000 */
[----:B------:R-:W-:Y:S01]  /*0e40*/  ISETP.NE.AND P0, PT, R36, 0xa, PT ;  /* 0x0000000a2400780c */ /* 0x000fe20003f05270 */
[----:B0-----:R-:W-:-:S03]  /*0e50*/  IMAD.IADD R9, R19, 0x1, R9 ;  /* 0x0000000113097824 */ /* 0x001fc600078e0209 */
[----:B------:R-:W-:Y:S01]  /*0e60*/  SEL R8, R17, R8, !P0 ;  /* 0x0000000811087207 */ /* 0x000fe20004000000 */
[----:B------:R-:W-:Y:S01]  /*0e70*/  IMAD.IADD R17, R39, 0x1, -R38 ;  /* 0x0000000127117824 */ /* 0x000fe200078e0a26 */
[----:B------:R-:W-:-:S04]  /*0e80*/  ISETP.NE.AND P0, PT, R36, 0xb, PT ;  /* 0x0000000b2400780c */ /* 0x000fc80003f05270 */
[----:B------:R-:W-:Y:S02]  /*0e90*/  SEL R8, R18, R8, !P0 ;  /* 0x0000000812087207 */ /* 0x000fe40004000000 */
[----:B------:R-:W-:Y:S02]  /*0ea0*/  ISETP.GT.U32.AND P0, PT, R35, 0x1f, PT ;  /* 0x0000001f2300780c */ /* 0x000fe40003f04070 */
[----:B------:R-:W-:Y:S02]  /*0eb0*/  SEL R11, R17, RZ, P2 ;  /* 0x000000ff110b7207 */ /* 0x000fe40001000000 */
[----:B------:R-:W-:Y:S02]  /*0ec0*/  SEL R8, R19, R8, !P1 ;  /* 0x0000000813087207 */ /* 0x000fe40004800000 */
[----:B------:R-:W-:-:S03]  /*0ed0*/  ISETP.GE.U32.AND P1, PT, R35, 0x20, PT ;  /* 0x000000202300780c */ /* 0x000fc60003f26070 */
[----:B------:R-:W-:-:S05]  /*0ee0*/  IMAD.IADD R38, R8, 0x1, R11 ;  /* 0x0000000108267824 */ /* 0x000fca00078e020b */
[----:B------:R-:W-:Y:S01]  /*0ef0*/  SEL R17, R17, R38, !P1 ;  /* 0x0000002611117207 */ /* 0x000fe20004800000 */
[----:B------:R-:W-:Y:S06]  /*0f00*/  @P0 BRA `(.L_x_4) ;  /* 0x00000008000c0947 */ /* 0x000fec0003800000 */
[----:B------:R-:W0:Y:S01]  /*0f10*/  LDC.64 R14, c[0x0][0x390] ;  /* 0x0000e400ff0e7b82 */ /* 0x000e220000000a00 */
[----:B------:R-:W-:Y:S01]  /*0f20*/  ISETP.NE.AND P1, PT, R35, RZ, PT ;  /* 0x000000ff2300720c */ /* 0x000fe20003f25270 */
[----:B------:R-:W-:Y:S01]  /*0f30*/  IMAD.U32 R45, RZ, RZ, UR6 ;  /* 0x00000006ff2d7e24 */ /* 0x000fe2000f8e00ff */
[----:B------:R-:W-:-:S05]  /*0f40*/  LOP3.LUT R18, RZ, R35, RZ, 0x33, !PT ;  /* 0x00000023ff127212 */ /* 0x000fca00078e33ff */
[----:B------:R-:W-:-:S06]  /*0f50*/  VIADD R18, R18, UR6 ;  /* 0x0000000612127c36 */ /* 0x000fcc0008000000 */
[----:B------:R-:W-:Y:S01]  /*0f60*/  @!P1 IMAD.MOV.U32 R8, RZ, RZ, 0x64 ;  /* 0x00000064ff089424 */ /* 0x000fe200078e00ff */
[----:B------:R1:W-:Y:S01]  /*0f70*/  @!P1 STS [UR4+0xc], R9 ;  /* 0x00000c09ff009988 */ /* 0x0003e20008000804 */
[----:B0-----:R-:W-:-:S04]  /*0f80*/  IMAD.WIDE R44, R45, 0x8, R14 ;  /* 0x000000082d2c7825 */ /* 0x001fc800078e020e */
[----:B------:R-:W-:Y:S01]  /*0f90*/  IMAD.WIDE R14, R18, 0x8, R14 ;  /* 0x00000008120e7825 */ /* 0x000fe200078e020e */
[----:B------:R1:W-:Y:S01]  /*0fa0*/  @!P1 ST.E.64.STRONG.GPU desc[UR12][R44.64+0x100], R8 ;  /* 0x000100082c009985 */ /* 0x0003e2000c10fb0c */
[----:B------:R-:W-:Y:S05]  /*0fb0*/  NANOSLEEP 0x226 ;  /* 0x000002260000795d */ /* 0x000fea0003800000 */
[----:B------:R-:W2:Y:S01]  /*0fc0*/  LD.E.64.STRONG.GPU R12, desc[UR12][R14.64+0x100] ;  /* 0x0001000c0e0c7980 */ /* 0x000ea2000c10fb00 */
[----:B------:R-:W-:Y:S01]  /*0fd0*/  UMOV UR5, 0xffffffff ;  /* 0xffffffff00057882 */ /* 0x000fe20000000000 */
[----:B--2---:R-:W-:Y:S02]  /*0fe0*/  ISETP.NE.AND P0, PT, R12, 0x63, PT ;  /* 0x000000630c00780c */ /* 0x004fe40003f05270 */
[----:B-1----:R-:W-:Y:S11]  /*0ff0*/  BRA.DIV UR5, `(.L_x_5) ;  /* 0x0000002e05bc7947 */ /* 0x002ff6000b800000 */
[----:B------:R-:W-:-:S13]  /*1000*/  VOTE.ANY P0, !P0 ;  /* 0x0000000000ff7806 */ /* 0x000fda0004000100 */
.L_x_34:
[----:B------:R-:W-:Y:S05]  /*1010*/  @!P0 BRA `(.L_x_6) ;  /* 0x0000000000248947 */ /* 0x000fea0003800000 */
[----:B------:R-:W-:-:S07]  /*1020*/  IMAD.MOV.U32 R8, RZ, RZ, 0x1de ;  /* 0x000001deff087424 */ /* 0x000fce00078e00ff */
.L_x_8:
[----:B------:R-:W-:Y:S05]  /*1030*/  NANOSLEEP R8 ;  /* 0x000000080000735d */ /* 0x000fea0003800000 */
[----:B------:R-:W2:Y:S01]  /*1040*/  LD.E.64.STRONG.GPU R12, desc[UR12][R14.64+0x100] ;  /* 0x0001000c0e0c7980 */ /* 0x000ea2000c10fb00 */
[----:B------:R-:W-:Y:S01]  /*1050*/  UMOV UR5, 0xffffffff ;  /* 0xffffffff00057882 */ /* 0x000fe20000000000 */
[----:B------:R-:W-:Y:S02]  /*1060*/  SHF.R.U32.HI R8, RZ, 0x1, R8 ;  /* 0x00000001ff087819 */ /* 0x000fe40000011608 */
[----:B--2---:R-:W-:Y:S01]  /*1070*/  ISETP.NE.AND P0, PT, R12, 0x63, PT ;  /* 0x000000630c00780c */ /* 0x004fe20003f05270 */
[----:B------:R-:W-:-:S12]  /*1080*/  BRA.DIV UR5, `(.L_x_7) ;  /* 0x0000002e05b87947 */ /* 0x000fd8000b800000 */
[----:B------:R-:W-:-:S13]  /*1090*/  VOTE.ANY P0, !P0 ;  /* 0x0000000000ff7806 */ /* 0x000fda0004000100 */
.L_x_37:
[----:B------:R-:W-:Y:S05]  /*10a0*/  @P0 BRA `(.L_x_8) ;  /* 0xfffffffc00e00947 */ /* 0x000fea000383ffff */
.L_x_6:
[----:B------:R-:W-:Y:S01]  /*10b0*/  UMOV UR5, 0xffffffff ;  /* 0xffffffff00057882 */ /* 0x000fe20000000000 */
[----:B------:R-:W-:Y:S02]  /*10c0*/  ISETP.NE.AND P0, PT, R12, 0x65, PT ;  /* 0x000000650c00780c */ /* 0x000fe40003f05270 */
[----:B------:R-:W-:Y:S11]  /*10d0*/  BRA.DIV UR5, `(.L_x_9) ;  /* 0x0000002e05c47947 */ /* 0x000ff6000b800000 */
[----:B------:R-:W0:Y:S01]  /*10e0*/  S2R R8, SR_GEMASK ;  /* 0x0000000000087919 */ /* 0x000e220000003c00 */
[----:B------:R-:W-:Y:S01]  /*10f0*/  VOTE.ANY R10, PT, !P0 ;  /* 0x00000000000a7806 */ /* 0x000fe200040e0100 */
[C---:B------:R-:W-:Y:S02]  /*1100*/  VIADD R38, R37.reuse, 0x2 ;  /* 0x0000000225267836 */ /* 0x040fe40000000000 */
[----:B------:R-:W-:Y:S01]  /*1110*/  VIADD R39, R37, 0x10 ;  /* 0x0000001025277836 */ /* 0x000fe20000000000 */
[----:B0-----:R-:W-:-:S05]  /*1120*/  LOP3.LUT R10, R10, 0x80000000, R8, 0xec, !PT ;  /* 0x800000000a0a7812 */ /* 0x001fca00078eec08 */
[----:B------:R-:W-:-:S05]  /*1130*/  VIADD R11, R10, 0xffffffff ;  /* 0xffffffff0a0b7836 */ /* 0x000fca0000000000 */
[----:B------:R-:W-:-:S04]  /*1140*/  LOP3.LUT R11, R10, R11, RZ, 0xc, !PT ;  /* 0x0000000b0a0b7212 */ /* 0x000fc800078e0cff */
[----:B------:R-:W0:Y:S02]  /*1150*/  POPC R15, R11 ;  /* 0x0000000b000f7309 */ /* 0x000e240000000000 */
[----:B0-----:R-:W0:Y:S01]  /*1160*/  SHFL.DOWN PT, R16, R13, 0x1, R15 ;  /* 0x082000000d107989 */ /* 0x001e2200000e000f */
[-C--:B------:R-:W-:Y:S02]  /*1170*/  ISETP.GE.AND P0, PT, R37, R15.reuse, PT ;  /* 0x0000000f2500720c */ /* 0x080fe40003f06270 */
[-C--:B------:R-:W-:Y:S02]  /*1180*/  ISETP.GT.AND P2, PT, R39, R15.reuse, PT ;  /* 0x0000000f2700720c */ /* 0x080fe40003f44270 */
[----:B0-----:R-:W-:Y:S02]  /*1190*/  SEL R16, R16, RZ, !P0 ;  /* 0x000000ff10107207 */ /* 0x001fe40004000000 */
[----:B------:R-:W-:-:S03]  /*11a0*/  ISETP.GT.AND P0, PT, R38, R15, PT ;  /* 0x0000000f2600720c */ /* 0x000fc60003f04270 */
[----:B------:R-:W-:-:S05]  /*11b0*/  IMAD.IADD R36, R16, 0x1, R13 ;  /* 0x0000000110247824 */ /* 0x000fca00078e020d */
[----:B------:R-:W0:Y:S02]  /*11c0*/  SHFL.DOWN PT, R16, R36, 0x2, R15 ;  /* 0x0840000024107989 */ /* 0x000e2400000e000f */
[----:B0-----:R-:W-:-:S05]  /*11d0*/  SEL R19, R16, RZ, !P0 ;  /* 0x000000ff10137207 */ /* 0x001fca0004000000 */
[----:B------:R-:W-:Y:S02]  /*11e0*/  IMAD.IADD R40, R36, 0x1, R19 ;  /* 0x0000000124287824 */ /* 0x000fe400078e0213 */
[C---:B------:R-:W-:Y:S02]  /*11f0*/  VIADD R19, R37.reuse, 0x4 ;  /* 0x0000000425137836 */ /* 0x040fe40000000000 */
[----:B------:R-:W-:Y:S01]  /*1200*/  VIADD R36, R37, 0x8 ;  /* 0x0000000825247836 */ /* 0x000fe20000000000 */
[----:B------:R-:W0:Y:S02]  /*1210*/  SHFL.DOWN PT, R16, R40, 0x4, R15 ;  /* 0x0880000028107989 */ /* 0x000e2400000e000f */
[----:B------:R-:W-:-:S04]  /*1220*/  ISETP.GT.AND P0, PT, R19, R15, PT ;  /* 0x0000000f1300720c */ /* 0x000fc80003f04270 */
[----:B0-----:R-:W-:Y:S02]  /*1230*/  SEL R11, R16, RZ, !P0 ;  /* 0x000000ff100b7207 */ /* 0x001fe40004000000 */
[----:B------:R-:W-:-:S03]  /*1240*/  ISETP.GT.AND P0, PT, R36, R15, PT ;  /* 0x0000000f2400720c */ /* 0x000fc60003f04270 */
[----:B------:R-:W-:Y:S02]  /*1250*/  IMAD.IADD R42, R40, 0x1, R11 ;  /* 0x00000001282a7824 */ /* 0x000fe400078e020b */
[----:B------:R-:W0:Y:S03]  /*1260*/  LDC.64 R10, c[0x0][0x390] ;  /* 0x0000e400ff0a7b82 */ /* 0x000e260000000a00 */
[----:B------:R-:W1:Y:S02]  /*1270*/  SHFL.DOWN PT, R16, R42, 0x8, R15 ;  /* 0x090000002a107989 */ /* 0x000e6400000e000f */
[----:B-1----:R-:W-:Y:S02]  /*1280*/  SEL R41, R16, RZ, !P0 ;  /* 0x000000ff10297207 */ /* 0x002fe40004000000 */
[----:B------:R-:W-:-:S03]  /*1290*/  ISETP.NE.AND P0, PT, R12, 0x65, PT ;  /* 0x000000650c00780c */ /* 0x000fc60003f05270 */
[----:B------:R-:W-:Y:S01]  /*12a0*/  IMAD.IADD R41, R42, 0x1, R41 ;  /* 0x000000012a297824 */ /* 0x000fe200078e0229 */
[----:B0-----:R-:W-:-:S04]  /*12b0*/  IADD3 R42, P3, PT, R10, 0x100, RZ ;  /* 0x000001000a2a7810 */ /* 0x001fc80007f7e0ff */
[----:B------:R-:W0:Y:S01]  /*12c0*/  SHFL.DOWN PT, R16, R41, 0x10, R15 ;  /* 0x0a00000029107989 */ /* 0x000e2200000e000f */
[----:B------:R-:W-:-:S04]  /*12d0*/  IMAD.X R43, RZ, RZ, R11, P3 ;  /* 0x000000ffff2b7224 */ /* 0x000fc800018e060b */
[----:B------:R-:W-:Y:S02]  /*12e0*/  VOTE.ALL P0, P0 ;  /* 0x0000000000ff7806 */ /* 0x000fe40000000000 */
[----:B0-----:R-:W-:-:S05]  /*12f0*/  SEL R16, R16, RZ, !P2 ;  /* 0x000000ff10107207 */ /* 0x001fca0005000000 */
[----:B------:R-:W-:-:S07]  /*1300*/  IMAD.IADD R40, R41, 0x1, R16 ;  /* 0x0000000129287824 */ /* 0x000fce00078e0210 */
.L_x_46:
[----:B------:R-:W-:Y:S05]  /*1310*/  @!P0 BRA `(.L_x_10) ;  /* 0x0000000000cc8947 */ /* 0x000fea0003800000 */
[----:B------:R-:W-:-:S07]  /*1320*/  IMAD.MOV.U32 R11, RZ, RZ, 0x1de ;  /* 0x000001deff0b7424 */ /* 0x000fce00078e00ff */
.L_x_16:
[----:B------:R-:W-:-:S05]  /*1330*/  IMAD.WIDE R14, R18, 0x8, R42 ;  /* 0x00000008120e7825 */ /* 0x000fca00078e022a */
[----:B------:R-:W2:Y:S01]  /*1340*/  LD.E.64.STRONG.GPU R12, desc[UR12][R14.64+-0x100] ;  /* 0xffff000c0e0c7980 */ /* 0x000ea2000c10fb00 */
[----:B------:R-:W-:Y:S05]  /*1350*/  YIELD ;  /* 0x0000000000007946 */ /* 0x000fea0003800000 */
[----:B------:R-:W-:Y:S01]  /*1360*/  UMOV UR5, 0xffffffff ;  /* 0xffffffff00057882 */ /* 0x000fe20000000000 */
[----:B------:R-:W-:Y:S02]  /*1370*/  SHF.R.U32.HI R11, RZ, 0x1, R11 ;  /* 0x00000001ff0b7819 */ /* 0x000fe4000001160b */
[----:B--2---:R-:W-:Y:S01]  /*1380*/  ISETP.NE.AND P0, PT, R12, 0x63, PT ;  /* 0x000000630c00780c */ /* 0x004fe20003f05270 */
[----:B------:R-:W-:-:S12]  /*1390*/  BRA.DIV UR5, `(.L_x_11) ;  /* 0x0000003205147947 */ /* 0x000fd8000b800000 */
[----:B------:R-:W-:-:S13]  /*13a0*/  VOTE.ANY P0, !P0 ;  /* 0x0000000000ff7806 */ /* 0x000fda0004000100 */
.L_x_49:
[----:B------:R-:W-:Y:S05]  /*13b0*/  @!P0 BRA `(.L_x_12) ;  /* 0x0000000000248947 */ /* 0x000fea0003800000 */
[----:B------:R-:W-:-:S07]  /*13c0*/  IMAD.MOV.U32 R16, RZ, RZ, R11 ;  /* 0x000000ffff107224 */ /* 0x000fce00078e000b */
.L_x_14:
[----:B------:R-:W-:Y:S05]  /*13d0*/  NANOSLEEP R16 ;  /* 0x000000100000735d */ /* 0x000fea0003800000 */
[----:B------:R-:W2:Y:S01]  /*13e0*/  LD.E.64.STRONG.GPU R12, desc[UR12][R14.64+-0x100] ;  /* 0xffff000c0e0c7980 */ /* 0x000ea2000c10fb00 */
[----:B------:R-:W-:Y:S01]  /*13f0*/  UMOV UR5, 0xffffffff ;  /* 0xffffffff00057882 */ /* 0x000fe20000000000 */
[----:B------:R-:W-:Y:S02]  /*1400*/  SHF.R.U32.HI R16, RZ, 0x1, R16 ;  /* 0x00000001ff107819 */ /* 0x000fe40000011610 */
[----:B--2---:R-:W-:Y:S01]  /*1410*/  ISETP.NE.AND P0, PT, R12, 0x63, PT ;  /* 0x000000630c00780c */ /* 0x004fe20003f05270 */
[----:B------:R-:W-:-:S12]  /*1420*/  BRA.DIV UR5, `(.L_x_13) ;  /* 0x0000003205107947 */ /* 0x000fd8000b800000 */
[----:B------:R-:W-:-:S13]  /*1430*/  VOTE.ANY P0, !P0 ;  /* 0x0000000000ff7806 */ /* 0x000fda0004000100 */
.L_x_52:
[----:B------:R-:W-:Y:S05]  /*1440*/  @P0 BRA `(.L_x_14) ;  /* 0xfffffffc00e00947 */ /* 0x000fea000383ffff */
.L_x_12:
[----:B------:R-:W-:Y:S01]  /*1450*/  UMOV UR5, 0xffffffff ;  /* 0xffffffff00057882 */ /* 0x000fe20000000000 */
[----:B------:R-:W-:Y:S02]  /*1460*/  ISETP.NE.AND P0, PT, R12, 0x65, PT ;  /* 0x000000650c00780c */ /* 0x000fe40003f05270 */
[----:B------:R-:W-:Y:S11]  /*1470*/  BRA.DIV UR5, `(.L_x_15) ;  /* 0x00000032051c7947 */ /* 0x000ff6000b800000 */
[----:B------:R-:W-:Y:S01]  /*1480*/  VOTE.ANY R10, PT, !P0 ;  /* 0x00000000000a7806 */ /* 0x000fe200040e0100 */
[----:B------:R-:W-:-:S03]  /*1490*/  VIADD R18, R18, 0xffffffe0 ;  /* 0xffffffe012127836 */ /* 0x000fc60000000000 */
[----:B------:R-:W-:-:S05]  /*14a0*/  LOP3.LUT R10, R10, 0x80000000, R8, 0xec, !PT ;  /* 0x800000000a0a7812 */ /* 0x000fca00078eec08 */
[----:B------:R-:W-:-:S05]  /*14b0*/  VIADD R15, R10, 0xffffffff ;  /* 0xffffffff0a0f7836 */ /* 0x000fca0000000000 */
[----:B------:R-:W-:-:S06]  /*14c0*/  LOP3.LUT R15, R10, R15, RZ, 0xc, !PT ;  /* 0x0000000f0a0f7212 */ /* 0x000fcc00078e0cff */
        /* <DEDUP_REMOVED lines=17> */
[----:B------:R-:W-:-:S03]  /*15e0*/  ISETP.NE.AND P0, PT, R12, 0x65, PT ;  /* 0x000000650c00780c */ /* 0x000fc60003f05270 */
[----:B------:R-:W-:-:S05]  /*15f0*/  IMAD.IADD R41, R13, 0x1, R16 ;  /* 0x000000010d297824 */ /* 0x000fca00078e0210 */
[----:B------:R-:W0:Y:S05]  /*1600*/  SHFL.DOWN PT, R16, R41, 0x10, R15 ;  /* 0x0a00000029107989 */ /* 0x000e2a00000e000f */
[----:B------:R-:W-:Y:S02]  /*1610*/  VOTE.ALL P0, P0 ;  /* 0x0000000000ff7806 */ /* 0x000fe40000000000 */
[----:B0-----:R-:W-:-:S04]  /*1620*/  SEL R16, R16, RZ, !P2 ;  /* 0x000000ff10107207 */ /* 0x001fc80005000000 */
[----:B------:R-:W-:-:S07]  /*1630*/  IADD3 R40, PT, PT, R41, R16, R40 ;  /* 0x0000001029287210 */ /* 0x000fce0007ffe028 */
.L_x_61:
[----:B------:R-:W-:Y:S05]  /*1640*/  @P0 BRA `(.L_x_16) ;  /* 0xfffffffc00380947 */ /* 0x000fea000383ffff */
.L_x_10:
[----:B------:R-:W-:Y:S01]  /*1650*/  ISETP.NE.AND P0, PT, R37, RZ, PT ;  /* 0x000000ff2500720c */ /* 0x000fe20003f05270 */
[----:B------:R-:W0:Y:S01]  /*1660*/  @!P1 S2R R11, SR_CgaCtaId ;  /* 0x00000000000b9919 */ /* 0x000e220000008800 */
[----:B------:R-:W-:Y:S01]  /*1670*/  @!P1 MOV R10, 0x400 ;  /* 0x00000400000a9802 */ /* 0x000fe20000000f00 */
[----:B------:R-:W-:Y:S02]  /*1680*/  @!P1 IMAD.IADD R9, R9, 0x1, R40 ;  /* 0x0000000109099824 */ /* 0x000fe400078e0228 */
[----:B------:R-:W-:Y:S02]  /*1690*/  @!P1 IMAD.MOV.U32 R8, RZ, RZ, 0x65 ;  /* 0x00000065ff089424 */ /* 0x000fe400078e00ff */
[----:B------:R-:W-:-:S03]  /*16a0*/  IMAD.MOV.U32 R38, RZ, RZ, R17 ;  /* 0x000000ffff267224 */ /* 0x000fc600078e0011 */
[----:B------:R1:W-:Y:S03]  /*16b0*/  @!P1 ST.E.64.STRONG.GPU desc[UR12][R44.64+0x100], R8 ;  /* 0x000100082c009985 */ /* 0x0003e6000c10fb0c */
[----:B------:R-:W-:Y:S01]  /*16c0*/  @!P0 MOV R12, 0x400 ;  /* 0x00000400000c8802 */ /* 0x000fe20000000f00 */
[----:B------:R-:W2:Y:S01]  /*16d0*/  @!P0 S2R R13, SR_CgaCtaId ;  /* 0x00000000000d8919 */ /* 0x000ea20000008800 */
[----:B------:R-:W-:Y:S01]  /*16e0*/  @!P0 IMAD.MOV.U32 R38, RZ, RZ, R40 ;  /* 0x000000ffff268224 */ /* 0x000fe200078e0028 */
[----:B0-----:R-:W-:-:S05]  /*16f0*/  @!P1 LEA R10, R11, R10, 0x18 ;  /* 0x0000000a0b0a9211 */ /* 0x001fca00078ec0ff */
[----:B------:R1:W-:Y:S04]  /*1700*/  @!P1 STS [R10+0x8], R9 ;  /* 0x000008090a009388 */ /* 0x0003e80000000800 */
[----:B------:R1:W-:Y:S01]  /*1710*/  @!P1 STS [R10+0x4], R40 ;  /* 0x000004280a009388 */ /* 0x0003e20000000800 */
[----:B--2---:R-:W-:-:S05]  /*1720*/  @!P0 LEA R13, R13, R12, 0x18 ;  /* 0x0000000c0d0d8211 */ /* 0x004fca00078ec0ff */
[----:B------:R1:W-:Y:S02]  /*1730*/  @!P0 STS [R13+0x54], R40 ;  /* 0x000054280d008388 */ /* 0x0003e40000000800 */
.L_x_4:
[----:B------:R-:W-:Y:S05]  /*1740*/  WARPSYNC.ALL ;  /* 0x0000000000007948 */ /* 0x000fea0003800000 */
[----:B------:R-:W0:Y:S08]  /*1750*/  S2UR UR7, SR_CgaCtaId ;  /* 0x00000000000779c3 */ /* 0x000e300000008800 */
[----:B------:R-:W-:Y:S01]  /*1760*/  BAR.SYNC.DEFER_BLOCKING 0x0 ;  /* 0x0000000000007b1d */ /* 0x000fe20000010000 */
[----:B------:R-:W-:-:S05]  /*1770*/  ISETP.NE.AND P0, PT, R35, RZ, PT ;  /* 0x000000ff2300720c */ /* 0x000fca0003f05270 */
[----:B------:R-:W-:Y:S02]  /*1780*/  UMOV UR5, 0x400 ;  /* 0x0000040000057882 */ /* 0x000fe40000000000 */
[----:B0-----:R-:W-:-:S09]  /*1790*/  ULEA UR5, UR7, UR5, 0x18 ;  /* 0x0000000507057291 */ /* 0x001fd2000f8ec0ff */
[----:B-1----:R-:W0:Y:S02]  /*17a0*/  LDS R8, [UR5+0x54] ;  /* 0x00005405ff087984 */ /* 0x002e240008000800 */
[----:B0-----:R-:W-:-:S05]  /*17b0*/  SEL R9, R8, RZ, P0 ;  /* 0x000000ff08097207 */ /* 0x001fca0000000000 */
[----:B------:R-:W-:-:S07]  /*17c0*/  IMAD.IADD R38, R9, 0x1, R38 ;  /* 0x0000000109267824 */ /* 0x000fce00078e0226 */
.L_x_3:
[----:B------:R-:W-:Y:S05]  /*17d0*/  BSYNC.RECONVERGENT B0 ;  /* 0x0000000000007941 */ /* 0x000fea0003800200 */
.L_x_1:
[----:B------:R-:W-:Y:S01]  /*17e0*/  IMAD.IADD R32, R32, 0x1, R38 ;  /* 0x0000000120207824 */ /* 0x000fe200078e0226 */
[----:B------:R-:W-:Y:S03]  /*17f0*/  BAR.SYNC.DEFER_BLOCKING 0x0 ;  /* 0x0000000000007b1d */ /* 0x000fe60000010000 */
[----:B------:R-:W-:-:S03]  /*1800*/  IMAD.IADD R29, R29, 0x1, R32 ;  /* 0x000000011d1d7824 */ /* 0x000fc600078e0220 */
[----:B------:R-:W1:Y:S01]  /*1810*/  LDCU.64 UR8, c[0x0][0x388] ;  /* 0x00007100ff0877ac */ /* 0x000e620008000a00 */
[----:B------:R-:W-:-:S04]  /*1820*/  IMAD.IADD R28, R28, 0x1, R29 ;  /* 0x000000011c1c7824 */ /* 0x000fc800078e021d */
[----:B------:R-:W-:-:S04]  /*1830*/  IMAD.IADD R27, R27, 0x1, R28 ;  /* 0x000000011b1b7824 */ /* 0x000fc800078e021c */
[----:B------:R-:W-:-:S04]  /*1840*/  IMAD.IADD R26, R26, 0x1, R27 ;  /* 0x000000011a1a7824 */ /* 0x000fc800078e021b */
[----:B------:R-:W-:-:S04]  /*1850*/  IMAD.IADD R25, R25, 0x1, R26 ;  /* 0x0000000119197824 */ /* 0x000fc800078e021a */
[----:B------:R-:W-:Y:S01]  /*1860*/  IMAD.IADD R24, R24, 0x1, R25 ;  /* 0x0000000118187824 */ /* 0x000fe200078e0219 */
[----:B------:R-:W-:Y:S03]  /*1870*/  STS [R33], R38 ;  /* 0x0000002621007388 */ /* 0x000fe60000000800 */
[----:B------:R-:W-:Y:S01]  /*1880*/  IMAD.IADD R23, R23, 0x1, R24 ;  /* 0x0000000117177824 */ /* 0x000fe200078e0218 */
[----:B------:R-:W-:Y:S03]  /*1890*/  STS [R33+0x4], R32 ;  /* 0x0000042021007388 */ /* 0x000fe60000000800 */
        /* <DEDUP_REMOVED lines=19> */
[----:B------:R-:W-:Y:S04]  /*19d0*/  STS [R33+0x2c], R20 ;  /* 0x00002c1421007388 */ /* 0x000fe80000000800 */
[----:B------:R-:W-:Y:S04]  /*19e0*/  STS [R33+0x30], R7 ;  /* 0x0000300721007388 */ /* 0x000fe80000000800 */
[----:B------:R-:W-:Y:S04]  /*19f0*/  STS [R33+0x34], R6 ;  /* 0x0000340621007388 */ /* 0x000fe80000000800 */
[----:B------:R-:W-:Y:S04]  /*1a00*/  STS [R33+0x38], R5 ;  /* 0x0000380521007388 */ /* 0x000fe80000000800 */
[----:B------:R-:W-:Y:S04]  /*1a10*/  STS [R33+0x3c], R4 ;  /* 0x00003c0421007388 */ /* 0x000fe80000000800 */
[----:B------:R-:W-:Y:S04]  /*1a20*/  STS [R33+0x40], R3 ;  /* 0x0000400321007388 */ /* 0x000fe80000000800 */
[----:B------:R1:W-:Y:S04]  /*1a30*/  STS [R33+0x44], R2 ;  /* 0x0000440221007388 */ /* 0x0003e80000000800 */
[----:B------:R-:W-:Y:S01]  /*1a40*/  STS [R33+0x48], R0 ;  /* 0x0000480021007388 */ /* 0x000fe20000000800 */
[----:B------:R-:W-:-:S03]  /*1a50*/  NOP ;  /* 0x0000000000007918 */ /* 0x000fc60000000000 */
[----:B0-----:R-:W0:Y:S01]  /*1a60*/  LDS R9, [R34] ;  /* 0x0000000022097984 */ /* 0x001e220000000800 */
[----:B-1----:R-:W-:-:S03]  /*1a70*/  IADD3 R2, P0, PT, R31, UR8, RZ ;  /* 0x000000081f027c10 */ /* 0x002fc6000ff1e0ff */
[----:B------:R-:W1:Y:S01]  /*1a80*/  LDS R7, [R34+0x80] ;  /* 0x0000800022077984 */ /* 0x000e620000000800 */
[----:B------:R-:W-:-:S03]  /*1a90*/  IADD3.X R3, PT, PT, R30, UR9, RZ, P0, !PT ;  /* 0x000000091e037c10 */ /* 0x000fc600087fe4ff */
[----:B------:R-:W2:Y:S04]  /*1aa0*/  LDS R11, [R34+0x100] ;  /* 0x00010000220b7984 */ /* 0x000ea80000000800 */
[----:B------:R-:W3:Y:S04]  /*1ab0*/  LDS R13, [R34+0x180] ;  /* 0x00018000220d7984 */ /* 0x000ee80000000800 */
[----:B------:R-:W4:Y:S04]  /*1ac0*/  LDS R5, [R34+0x200] ;  /* 0x0002000022057984 */ /* 0x000f280000000800 */
[----:B------:R-:W5:Y:S04]  /*1ad0*/  LDS R15, [R34+0x280] ;  /* 0x00028000220f7984 */ /* 0x000f680000000800 */
        /* <DEDUP_REMOVED lines=13> */
[----:B0-----:R-:W-:Y:S04]  /*1bb0*/  STG.E desc[UR12][R2.64], R9 ;  /* 0x0000000902007986 */ /* 0x001fe8000c10190c */
[----:B-1----:R-:W-:Y:S04]  /*1bc0*/  STG.E desc[UR12][R2.64+0x80], R7 ;  /* 0x0000800702007986 */ /* 0x002fe8000c10190c */
[----:B--2---:R-:W-:Y:S04]  /*1bd0*/  STG.E desc[UR12][R2.64+0x100], R11 ;  /* 0x0001000b02007986 */ /* 0x004fe8000c10190c */
[----:B---3--:R-:W-:Y:S04]  /*1be0*/  STG.E desc[UR12][R2.64+0x180], R13 ;  /* 0x0001800d02007986 */ /* 0x008fe8000c10190c */
[----:B----4-:R-:W-:Y:S04]  /*1bf0*/  STG.E desc[UR12][R2.64+0x200], R5 ;  /* 0x0002000502007986 */ /* 0x010fe8000c10190c */
[----:B-----5:R-:W-:Y:S04]  /*1c00*/  STG.E desc[UR12][R2.64+0x280], R15 ;  /* 0x0002800f02007986 */ /* 0x020fe8000c10190c */
[----:B------:R-:W-:Y:S04]  /*1c10*/  STG.E desc[UR12][R2.64+0x300], R17 ;  /* 0x0003001102007986 */ /* 0x000fe8000c10190c */
        /* <DEDUP_REMOVED lines=11> */
[----:B------:R-:W-:Y:S01]  /*1cd0*/  STG.E desc[UR12][R2.64+0x900], R43 ;  /* 0x0009002b02007986 */ /* 0x000fe2000c10190c */
[----:B------:R-:W-:Y:S05]  /*1ce0*/  EXIT ;  /* 0x000000000000794d */ /* 0x000fea0003800000 */
.L_x_0:
[----:B------:R-:W-:-:S04]  /*1cf0*/  ISETP.NE.U32.AND P0, PT, RZ, UR7, PT ;  /* 0x00000007ff007c0c */ /* 0x000fc8000bf05070 */
[----:B------:R-:W-:-:S13]  /*1d00*/  ISETP.NE.AND.EX P0, PT, RZ, UR4, PT, P0 ;  /* 0x00000004ff007c0c */ /* 0x000fda000bf05300 */
[----:B------:R-:W-:Y:S05]  /*1d10*/  @!P0 EXIT ;  /* 0x000000000000894d */ /* 0x000fea0003800000 */
[----:B------:R-:W0:Y:S02]  /*1d20*/  LDCU.64 UR4, c[0x0][0x380] ;  /* 0x00007000ff0477ac */ /* 0x000e240008000a00 */
[----:B0-----:R-:W-:-:S06]  /*1d30*/  UIMAD.WIDE UR4, UR6, 0x7b80, UR4 ;  /* 0x00007b80060478a5 */ /* 0x001fcc000f8e0204 */
[----:B------:R-:W-:Y:S02]  /*1d40*/  IMAD.U32 R2, RZ, RZ, UR4 ;  /* 0x00000004ff027e24 */ /* 0x000fe4000f8e00ff */
[----:B------:R-:W-:-:S05]  /*1d50*/  IMAD.U32 R3, RZ, RZ, UR5 ;  /* 0x00000005ff037e24 */ /* 0x000fca000f8e00ff */
[----:B------:R0:W2:Y:S01]  /*1d60*/  LDG.E R0, desc[UR12][R2.64] ;  /* 0x0000000c02007981 */ /* 0x0000a2000c1e1900 */
[----:B------:R-:W3:Y:S02]  /*1d70*/  S2R R31, SR_TID.X ;  /* 0x00000000001f7919 */ /* 0x000ee40000002100 */
[C---:B---3--:R-:W-:Y:S02]  /*1d80*/  LOP3.LUT R30, R31.reuse, 0x1f, RZ, 0xc0, !PT ;  /* 0x0000001f1f1e7812 */ /* 0x048fe400078ec0ff */
[----:B------:R-:W-:-:S05]  /*1d90*/  LOP3.LUT R5, R31, 0x3e0, RZ, 0xc0, !PT ;  /* 0x000003e01f057812 */ /* 0x000fca00078ec0ff */
[----:B------:R-:W-:-:S04]  /*1da0*/  IMAD R30, R5, 0x13, R30 ;  /* 0x00000013051e7824 */ /* 0x000fc800078e021e */
[C---:B------:R-:W-:Y:S01]  /*1db0*/  VIADD R4, R30.reuse, 0x20 ;  /* 0x000000201e047836 */ /* 0x040fe20000000000 */
[C---:B------:R-:W-:Y:S01]  /*1dc0*/  ISETP.GE.U32.AND P1, PT, R30.reuse, UR7, PT ;  /* 0x000000071e007c0c */ /* 0x040fe2000bf26070 */
[C---:B------:R-:W-:Y:S01]  /*1dd0*/  VIADD R5, R30.reuse, 0x40 ;  /* 0x000000401e057836 */ /* 0x040fe20000000000 */
[C---:B0-----:R-:W-:Y:S01]  /*1de0*/  LEA R2, P0, R30.reuse, UR4, 0x2 ;  /* 0x000000041e027c11 */ /* 0x041fe2000f8010ff */
[----:B------:R-:W-:Y:S01]  /*1df0*/  VIADD R3, R30, 0x80 ;  /* 0x000000801e037836 */ /* 0x000fe20000000000 */
[----:B------:R-:W-:Y:S01]  /*1e00*/  ISETP.GE.U32.AND P2, PT, R4, UR7, PT ;  /* 0x0000000704007c0c */ /* 0x000fe2000bf46070 */
[C---:B------:R-:W-:Y:S01]  /*1e10*/  VIADD R4, R30.reuse, 0xa0 ;  /* 0x000000a01e047836 */ /* 0x040fe20000000000 */
[----:B------:R-:W-:Y:S01]  /*1e20*/  ISETP.GE.U32.AND P3, PT, R5, UR7, PT ;  /* 0x0000000705007c0c */ /* 0x000fe2000bf66070 */
[----:B------:R-:W-:Y:S01]  /*1e30*/  VIADD R5, R30, 0xc0 ;  /* 0x000000c01e057836 */ /* 0x000fe20000000000 */
[----:B------:R-:W-:Y:S01]  /*1e40*/  ISETP.GE.U32.AND P5, PT, R3, UR7, PT ;  /* 0x0000000703007c0c */ /* 0x000fe2000bfa6070 */
[----:B------:R-:W-:Y:S01]  /*1e50*/  IMAD.X R3, RZ, RZ, UR5, P0 ;  /* 0x00000005ff037e24 */ /* 0x000fe200080e06ff */
[----:B------:R-:W-:Y:S01]  /*1e60*/  ISETP.GE.U32.AND P6, PT, R4, UR7, PT ;  /* 0x0000000704007c0c */ /* 0x000fe2000bfc6070 */
[C---:B------:R-:W-:Y:S01]  /*1e70*/  VIADD R6, R30.reuse, 0x60 ;  /* 0x000000601e067836 */ /* 0x040fe20000000000 */
[----:B------:R-:W-:Y:S01]  /*1e80*/  ISETP.GE.U32.AND P0, PT, R5, UR7, PT ;  /* 0x0000000705007c0c */ /* 0x000fe2000bf06070 */
[----:B------:R-:W-:-:S02]  /*1e90*/  VIADD R5, R30, 0xe0 ;  /* 0x000000e01e057836 */ /* 0x000fc40000000000 */
[----:B------:R-:W-:Y:S01]  /*1ea0*/  VIADD R37, R30, 0x100 ;  /* 0x000001001e257836 */ /* 0x000fe20000000000 */
[----:B------:R-:W-:Y:S01]  /*1eb0*/  ISETP.GE.U32.AND P4, PT, R6, UR7, PT ;  /* 0x0000000706007c0c */ /* 0x000fe2000bf86070 */
[C---:B------:R-:W-:Y:S02]  /*1ec0*/  VIADD R7, R30.reuse, 0x140 ;  /* 0x000001401e077836 */ /* 0x040fe40000000000 */
[C---:B------:R-:W-:Y:S02]  /*1ed0*/  VIADD R36, R30.reuse, 0x120 ;  /* 0x000001201e247836 */ /* 0x040fe40000000000 */
[C---:B------:R-:W-:Y:S02]  /*1ee0*/  VIADD R35, R30.reuse, 0x220 ;  /* 0x000002201e237836 */ /* 0x040fe40000000000 */
[----:B------:R-:W-:Y:S02]  /*1ef0*/  VIADD R34, R30, 0x240 ;  /* 0x000002401e227836 */ /* 0x000fe40000000000 */
[----:B--2---:R-:W-:-:S02]  /*1f00*/  IMAD.MOV.U32 R4, RZ, RZ, R0 ;  /* 0x000000ffff047224 */ /* 0x004fc400078e0000 */
[----:B------:R-:W2:Y:S02]  /*1f10*/  @!P1 LDG.E R0, desc[UR12][R2.64] ;  /* 0x0000000c02009981 */ /* 0x000ea4000c1e1900 */
[--C-:B------:R-:W-:Y:S01]  /*1f20*/  IMAD.MOV.U32 R12, RZ, RZ, R4.reuse ;  /* 0x000000ffff0c7224 */ /* 0x100fe200078e0004 */
[----:B------:R-:W-:Y:S01]  /*1f30*/  ISETP.GE.U32.AND P1, PT, R5, UR7, PT ;  /* 0x0000000705007c0c */ /* 0x000fe2000bf26070 */
[--C-:B------:R-:W-:Y:S02]  /*1f40*/  IMAD.MOV.U32 R8, RZ, RZ, R4.reuse ;  /* 0x000000ffff087224 */ /* 0x100fe400078e0004 */
[C---:B------:R-:W-:Y:S02]  /*1f50*/  VIADD R5, R30.reuse, 0x160 ;  /* 0x000001601e057836 */ /* 0x040fe40000000000 */
[--C-:B------:R-:W-:Y:S01]  /*1f60*/  IMAD.MOV.U32 R6, RZ, RZ, R4.reuse ;  /* 0x000000ffff067224 */ /* 0x100fe200078e0004 */
[----:B------:R-:W3:Y:S01]  /*1f70*/  @!P5 LDG.E R12, desc[UR12][R2.64+0x200] ;  /* 0x0002000c020cd981 */ /* 0x000ee2000c1e1900 */
[--C-:B------:R-:W-:Y:S01]  /*1f80*/  IMAD.MOV.U32 R14, RZ, RZ, R4.reuse ;  /* 0x000000ffff0e7224 */ /* 0x100fe200078e0004 */
[----:B------:R-:W-:Y:S01]  /*1f90*/  ISETP.GE.U32.AND P5, PT, R37, UR7, PT ;  /* 0x0000000725007c0c */ /* 0x000fe2000bfa6070 */
[----:B------:R-:W-:Y:S01]  /*1fa0*/  IMAD.MOV.U32 R16, RZ, RZ, R4 ;  /* 0x000000ffff107224 */ /* 0x000fe200078e0004 */
[----:B------:R-:W4:Y:S01]  /*1fb0*/  @!P3 LDG.E R8, desc[UR12][R2.64+0x100] ;  /* 0x0001000c0208b981 */ /* 0x000f22000c1e1900 */
[----:B------:R-:W-:Y:S01]  /*1fc0*/  ISETP.GE.U32.AND P3, PT, R5, UR7, PT ;  /* 0x0000000705007c0c */ /* 0x000fe2000bf66070 */
[----:B------:R-:W-:-:S02]  /*1fd0*/  VIADD R5, R30, 0x1a0 ;  /* 0x000001a01e057836 */ /* 0x000fc40000000000 */
[----:B------:R-:W4:Y:S01]  /*1fe0*/  @!P2 LDG.E R6, desc[UR12][R2.64+0x80] ;  /* 0x0000800c0206a981 */ /* 0x000f22000c1e1900 */
[----:B------:R-:W-:Y:S01]  /*1ff0*/  ISETP.GE.U32.AND P2, PT, R7, UR7, PT ;  /* 0x0000000707007c0c */ /* 0x000fe2000bf46070 */
[--C-:B------:R-:W-:Y:S02]  /*2000*/  IMAD.MOV.U32 R10, RZ, RZ, R4.reuse ;  /* 0x000000ffff0a7224 */ /* 0x100fe400078e0004 */
[----:B------:R-:W4:Y:S01]  /*2010*/  @!P6 LDG.E R14, desc[UR12][R2.64+0x280] ;  /* 0x0002800c020ee981 */ /* 0x000f22000c1e1900 */
[----:B------:R-:W-:Y:S01]  /*2020*/  ISETP.GE.U32.AND P6, PT, R36, UR7, PT ;  /* 0x0000000724007c0c */ /* 0x000fe2000bfc6070 */
[----:B------:R-:W-:Y:S02]  /*2030*/  IMAD.MOV.U32 R20, RZ, RZ, R4 ;  /* 0x000000ffff147224 */ /* 0x000fe400078e0004 */
[----:B------:R-:W4:Y:S01]  /*2040*/  @!P0 LDG.E R16, desc[UR12][R2.64+0x300] ;  /* 0x0003000c02108981 */ /* 0x000f22000c1e1900 */
[----:B------:R-:W-:Y:S01]  /*2050*/  ISETP.GE.U32.AND P0, PT, R5, UR7, PT ;  /* 0x0000000705007c0c */ /* 0x000fe2000bf06070 */
[----:B------:R-:W-:-:S02]  /*2060*/  VIADD R7, R30, 0x180 ;  /* 0x000001801e077836 */ /* 0x000fc40000000000 */
[C---:B------:R-:W-:Y:S01]  /*2070*/  VIADD R5, R30.reuse, 0x1e0 ;  /* 0x000001e01e057836 */ /* 0x040fe20000000000 */
[----:B------:R-:W4:Y:S01]  /*2080*/  @!P4 LDG.E R10, desc[UR12][R2.64+0x180] ;  /* 0x0001800c020ac981 */ /* 0x000f22000c1e1900 */
[--C-:B------:R-:W-:Y:S01]  /*2090*/  IMAD.MOV.U32 R18, RZ, RZ, R4.reuse ;  /* 0x000000ffff127224 */ /* 0x100fe200078e0004 */
[----:B------:R-:W-:Y:S01]  /*20a0*/  ISETP.GE.U32.AND P4, PT, R7, UR7, PT ;  /* 0x0000000707007c0c */ /* 0x000fe2000bf86070 */
[--C-:B------:R-:W-:Y:S01]  /*20b0*/  IMAD.MOV.U32 R22, RZ, RZ, R4.reuse ;  /* 0x000000ffff167224 */ /* 0x100fe200078e0004 */
[----:B------:R-:W4:Y:S01]  /*20c0*/  @!P5 LDG.E R20, desc[UR12][R2.64+0x400] ;  /* 0x0004000c0214d981 */ /* 0x000f22000c1e1900 */
[--C-:B------:R-:W-:Y:S01]  /*20d0*/  IMAD.MOV.U32 R24, RZ, RZ, R4.reuse ;  /* 0x000000ffff187224 */ /* 0x100fe200078e0004 */
[----:B------:R-:W-:Y:S01]  /*20e0*/  ISETP.GE.U32.AND P5, PT, R5, UR7, PT ;  /* 0x0000000705007c0c */ /* 0x000fe2000bfa6070 */
[----:B------:R-:W-:Y:S01]  /*20f0*/  IMAD.MOV.U32 R26, RZ, RZ, R4 ;  /* 0x000000ffff1a7224 */ /* 0x000fe200078e0004 */
[----:B------:R-:W4:Y:S01]  /*2100*/  @!P1 LDG.E R18, desc[UR12][R2.64+0x380] ;  /* 0x0003800c02129981 */ /* 0x000f22000c1e1900 */
[----:B------:R-:W-:-:S02]  /*2110*/  VIADD R7, R30, 0x1c0 ;  /* 0x000001c01e077836 */ /* 0x000fc40000000000 */
[----:B------:R-:W-:Y:S01]  /*2120*/  VIADD R5, R30, 0x200 ;  /* 0x000002001e057836 */ /* 0x000fe20000000000 */
[----:B------:R-:W4:Y:S02]  /*2130*/  @!P6 LDG.E R22, desc[UR12][R2.64+0x480] ;  /* 0x0004800c0216e981 */ /* 0x000f24000c1e1900 */
[----:B------:R-:W-:Y:S02]  /*2140*/  ISETP.GE.U32.AND P1, PT, R7, UR7, PT ;  /* 0x0000000707007c0c */ /* 0x000fe4000bf26070 */
[----:B------:R-:W4:Y:S01]  /*2150*/  @!P2 LDG.E R24, desc[UR12][R2.64+0x500] ;  /* 0x0005000c0218a981 */ /* 0x000f22000c1e1900 */
[----:B------:R-:W-:Y:S02]  /*2160*/  ISETP.GE.U32.AND P6, PT, R5, UR7, PT ;  /* 0x0000000705007c0c */ /* 0x000fe4000bfc6070 */
[----:B------:R-:W-:Y:S01]  /*2170*/  ISETP.GE.U32.AND P2, PT, R35, UR7, PT ;  /* 0x0000000723007c0c */ /* 0x000fe2000bf46070 */
[----:B------:R-:W4:Y:S01]  /*2180*/  @!P3 LDG.E R26, desc[UR12][R2.64+0x580] ;  /* 0x0005800c021ab981 */ /* 0x000f22000c1e1900 */
[----:B------:R-:W-:Y:S01]  /*2190*/  ISETP.GE.U32.AND P3, PT, R34, UR7, PT ;  /* 0x0000000722007c0c */ /* 0x000fe2000bf66070 */
[----:B------:R-:W-:-:S02]  /*21a0*/  IMAD.MOV.U32 R28, RZ, RZ, R4 ;  /* 0x000000ffff1c7224 */ /* 0x000fc400078e0004 */
[--C-:B------:R-:W-:Y:S02]  /*21b0*/  IMAD.MOV.U32 R40, RZ, RZ, R4.reuse ;  /* 0x000000ffff287224 */ /* 0x100fe400078e0004 */
[--C-:B------:R-:W-:Y:S02]  /*21c0*/  IMAD.MOV.U32 R42, RZ, RZ, R4.reuse ;  /* 0x000000ffff2a7224 */ /* 0x100fe400078e0004 */
[--C-:B------:R-:W-:Y:S01]  /*21d0*/  IMAD.MOV.U32 R44, RZ, RZ, R4.reuse ;  /* 0x000000ffff2c7224 */ /* 0x100fe200078e0004 */
[----:B------:R-:W4:Y:S01]  /*21e0*/  @!P4 LDG.E R28, desc[UR12][R2.64+0x600] ;  /* 0x0006000c021cc981 */ /* 0x000f22000c1e1900 */
[--C-:B------:R-:W-:Y:S02]  /*21f0*/  IMAD.MOV.U32 R5, RZ, RZ, R4.reuse ;  /* 0x000000ffff057224 */ /* 0x100fe400078e0004 */
[----:B------:R-:W-:Y:S01]  /*2200*/  IMAD.MOV.U32 R7, RZ, RZ, R4 ;  /* 0x000000ffff077224 */ /* 0x000fe200078e0004 */
[----:B------:R-:W4:Y:S04]  /*2210*/  @!P0 LDG.E R40, desc[UR12][R2.64+0x680] ;  /* 0x0006800c02288981 */ /* 0x000f28000c1e1900 */
[----:B------:R-:W4:Y:S04]  /*2220*/  @!P1 LDG.E R42, desc[UR12][R2.64+0x700] ;  /* 0x0007000c022a9981 */ /* 0x000f28000c1e1900 */
[----:B------:R-:W4:Y:S04]  /*2230*/  @!P5 LDG.E R44, desc[UR12][R2.64+0x780] ;  /* 0x0007800c022cd981 */ /* 0x000f28000c1e1900 */
[----:B------:R-:W4:Y:S04]  /*2240*/  @!P6 LDG.E R5, desc[UR12][R2.64+0x800] ;  /* 0x0008000c0205e981 */ /* 0x000f28000c1e1900 */
[----:B------:R-:W4:Y:S04]  /*2250*/  @!P2 LDG.E R7, desc[UR12][R2.64+0x880] ;  /* 0x0008800c0207a981 */ /* 0x000f28000c1e1900 */
[----:B------:R-:W4:Y:S01]  /*2260*/  @!P3 LDG.E R4, desc[UR12][R2.64+0x900] ;  /* 0x0009000c0204b981 */ /* 0x000f22000c1e1900 */
[----:B------:R-:W0:Y:S01]  /*2270*/  S2R R38, SR_LANEID ;  /* 0x0000000000267919 */ /* 0x000e220000000000 */
[----:B------:R-:W1:Y:S01]  /*2280*/  S2UR UR5, SR_CgaCtaId ;  /* 0x00000000000579c3 */ /* 0x000e620000008800 */
[----:B------:R-:W-:Y:S01]  /*2290*/  SHF.R.U32.HI R41, RZ, 0x5, R31 ;  /* 0x00000005ff297819 */ /* 0x000fe2000001161f */
[----:B------:R-:W-:-:S02]  /*22a0*/  UMOV UR4, 0x400 ;  /* 0x0000040000047882 */ /* 0x000fc40000000000 */
[----:B-1----:R-:W-:Y:S02]  /*22b0*/  ULEA UR4, UR5, UR4, 0x18 ;  /* 0x0000000405047291 */ /* 0x002fe4000f8ec0ff */
[----:B0-----:R-:W-:-:S05]  /*22c0*/  IMAD R29, R41, 0x260, R38 ;  /* 0x00000260291d7824 */ /* 0x001fca00078e0226 */
[----:B------:R-:W-:Y:S01]  /*22d0*/  LEA R29, R29, UR4, 0x2 ;  /* 0x000000041d1d7c11 */ /* 0x000fe2000f8e10ff */
[----:B------:R-:W-:-:S04]  /*22e0*/  UISETP.NE.AND UP0, UPT, UR6, URZ, UPT ;  /* 0x000000ff0600728c */ /* 0x000fc8000bf05270 */
[----:B--2---:R-:W-:Y:S04]  /*22f0*/  STS [R29], R0 ;  /* 0x000000001d007388 */ /* 0x004fe80000000800 */
[----:B---3--:R-:W-:Y:S04]  /*2300*/  STS [R29+0x200], R12 ;  /* 0x0002000c1d007388 */ /* 0x008fe80000000800 */
[----:B----4-:R0:W-:Y:S04]  /*2310*/  STS [R29+0x100], R8 ;  /* 0x000100081d007388 */ /* 0x0101e80000000800 */
[----:B------:R1:W-:Y:S01]  /*2320*/  STS [R29+0x80], R6 ;  /* 0x000080061d007388 */ /* 0x0003e20000000800 */
[----:B0-----:R-:W-:-:S03]  /*2330*/  IMAD R8, R38, 0x48, R29 ;  /* 0x0000004826087824 */ /* 0x001fc600078e021d */
        /* <DEDUP_REMOVED lines=16> */
[----:B------:R1:W0:Y:S04]  /*2440*/  LDS R32, [R8] ;  /* 0x0000000008207984 */ /* 0x0002280000000800 */
        /* <DEDUP_REMOVED lines=19> */
[----:B--234-:R-:W-:Y:S05]  /*2580*/  BRA.U UP0, `(.L_x_17) ;  /* 0x0000000500047547 */ /* 0x01cfea000b800000 */
[----:B01----:R-:W-:Y:S02]  /*2590*/  IADD3 R8, PT, PT, R28, R33, R32 ;  /* 0x000000211c087210 */ /* 0x003fe40007ffe020 */
[----:B------:R-:W-:Y:S02]  /*25a0*/  ISETP.NE.AND P1, PT, R38, 0x1f, PT ;  /* 0x0000001f2600780c */ /* 0x000fe40003f25270 */
[----:B------:R-:W-:Y:S02]  /*25b0*/  IADD3 R8, PT, PT, R26, R27, R8 ;  /* 0x0000001b1a087210 */ /* 0x000fe40007ffe008 */
[----:B------:R-:W-:Y:S02]  /*25c0*/  ISETP.NE.AND P2, PT, R41, 0xc, PT ;  /* 0x0000000c2900780c */ /* 0x000fe40003f45270 */
        /* <DEDUP_REMOVED lines=47> */
[----:B------:R-:W-:-:S04]  /*28c0*/  ISETP.NE.AND P0, PT, R41, 0x8, PT ;  /* 0x000000082900780c */ /* 0x000fc80003f05270 */
[----:B------:R-:W-:Y:S02]  /*28d0*/  SEL R8, R15, R8, !P0 ;  /* 0x000000080f087207 */ /* 0x000fe40004000000 */
[C---:B------:R-:W-:Y:S02]  /*28e0*/  ISETP.NE.AND P0, PT, R41.reuse, 0xa, PT ;  /* 0x0000000a2900780c */ /* 0x040fe40003f05270 */
[----:B------:R-:W-:Y:S02]  /*28f0*/  SEL R8, R16, R8, !P1 ;  /* 0x0000000810087207 */ /* 0x000fe40004800000 */
[----:B------:R-:W-:Y:S02]  /*2900*/  ISETP.NE.AND P1, PT, R41, 0xb, PT ;  /* 0x0000000b2900780c */ /* 0x000fe40003f25270 */
[----:B------:R-:W-:Y:S02]  /*2910*/  SEL R8, R17, R8, !P0 ;  /* 0x0000000811087207 */ /* 0x000fe40004000000 */
[----:B------:R-:W-:-:S02]  /*2920*/  ISETP.GE.U32.AND P0, PT, R31, 0x20, PT ;  /* 0x000000201f00780c */ /* 0x000fc40003f06070 */
[----:B------:R-:W-:Y:S01]  /*2930*/  SEL R8, R18, R8, !P1 ;  /* 0x0000000812087207 */ /* 0x000fe20004800000 */
[----:B------:R-:W-:Y:S01]  /*2940*/  @!P2 IMAD.IADD R8, R19, 0x1, R18 ;  /* 0x000000011308a824 */ /* 0x000fe200078e0212 */
[----:B------:R-:W-:-:S04]  /*2950*/  ISETP.NE.AND P1, PT, R38, RZ, PT ;  /* 0x000000ff2600720c */ /* 0x000fc80003f25270 */
[----:B------:R-:W-:Y:S02]  /*2960*/  SEL R40, R40, RZ, P1 ;  /* 0x000000ff28287207 */ /* 0x000fe40000800000 */
[----:B------:R-:W-:-:S04]  /*2970*/  SEL R8, R8, RZ, P0 ;  /* 0x000000ff08087207 */ /* 0x000fc80000000000 */
[----:B-----5:R-:W-:Y:S01]  /*2980*/  IADD3 R39, PT, PT, R8, R40, R39 ;  /* 0x0000002808277210 */ /* 0x020fe20007ffe027 */
[----:B------:R-:W-:Y:S06]  /*2990*/  BRA `(.L_x_18) ;  /* 0x0000000c00547947 */ /* 0x000fec0003800000 */
.L_x_17:
[----:B01----:R-:W-:Y:S02]  /*29a0*/  IADD3 R8, PT, PT, R28, R33, R32 ;  /* 0x000000211c087210 */ /* 0x003fe40007ffe020 */
[----:B------:R-:W-:Y:S02]  /*29b0*/  ISETP.NE.AND P1, PT, R38, 0x1f, PT ;  /* 0x0000001f2600780c */ /* 0x000fe40003f25270 */
        /* <DEDUP_REMOVED lines=9> */
[----:B-----5:R-:W-:-:S05]  /*2a50*/  IADD3 R39, PT, PT, R9, R0, R8 ;  /* 0x0000000009277210 */ /* 0x020fca0007ffe008 */
        /* <DEDUP_REMOVED lines=28> */
[----:B------:R-:W-:Y:S01]  /*2c20*/  IMAD.IADD R14, R14, 0x1, R13 ;  /* 0x000000010e0e7824 */ /* 0x000fe200078e020d */
[----:B------:R-:W0:Y:S02]  /*2c30*/  LDS R11, [UR4+0x40] ;  /* 0x00004004ff0b7984 */ /* 0x000e240008000800 */
        /* <DEDUP_REMOVED lines=14> */
[----:B------:R-:W-:-:S04]  /*2d20*/  ISETP.NE.AND P0, PT, R41, 0xa, PT ;  /* 0x0000000a2900780c */ /* 0x000fc80003f05270 */
[----:B------:R-:W-:Y:S01]  /*2d30*/  SEL R8, R17, R8, !P0 ;  /* 0x0000000811087207 */ /* 0x000fe20004000000 */
[----:B------:R-:W-:Y:S01]  /*2d40*/  IMAD.IADD R17, R40, 0x1, -R39 ;  /* 0x0000000128117824 */ /* 0x000fe200078e0a27 */
[----:B------:R-:W-:-:S04]  /*2d50*/  ISETP.NE.AND P0, PT, R41, 0xb, PT ;  /* 0x0000000b2900780c */ /* 0x000fc80003f05270 */
[----:B------:R-:W-:Y:S02]  /*2d60*/  SEL R8, R18, R8, !P0 ;  /* 0x0000000812087207 */ /* 0x000fe40004000000 */
[----:B------:R-:W-:Y:S01]  /*2d70*/  ISETP.GT.U32.AND P0, PT, R31, 0x1f, PT ;  /* 0x0000001f1f00780c */ /* 0x000fe20003f04070 */
[----:B0-----:R-:W-:Y:S01]  /*2d80*/  IMAD.IADD R11, R19, 0x1, R11 ;  /* 0x00000001130b7824 */ /* 0x001fe200078e020b */
        /* <DEDUP_REMOVED lines=22> */
.L_x_64:
[----:B------:R-:W-:Y:S05]  /*2ef0*/  @!P0 BRA `(.L_x_21) ;  /* 0x0000000000248947 */ /* 0x000fea0003800000 */
[----:B------:R-:W-:-:S07]  /*2f00*/  IMAD.MOV.U32 R14, RZ, RZ, 0x1de ;  /* 0x000001deff0e7424 */ /* 0x000fce00078e00ff */
.L_x_23:
[----:B------:R-:W-:Y:S05]  /*2f10*/  NANOSLEEP R14 ;  /* 0x0000000e0000735d */ /* 0x000fea0003800000 */
[----:B------:R-:W2:Y:S01]  /*2f20*/  LD.E.64.STRONG.GPU R8, desc[UR12][R12.64+0x100] ;  /* 0x0001000c0c087980 */ /* 0x000ea2000c10fb00 */
[----:B------:R-:W-:Y:S01]  /*2f30*/  UMOV UR5, 0xffffffff ;  /* 0xffffffff00057882 */ /* 0x000fe20000000000 */
[----:B------:R-:W-:Y:S02]  /*2f40*/  SHF.R.U32.HI R14, RZ, 0x1, R14 ;  /* 0x00000001ff0e7819 */ /* 0x000fe4000001160e */
[----:B--2---:R-:W-:Y:S01]  /*2f50*/  ISETP.NE.AND P0, PT, R8, 0x63, PT ;  /* 0x000000630800780c */ /* 0x004fe20003f05270 */
[----:B------:R-:W-:-:S12]  /*2f60*/  BRA.DIV UR5, `(.L_x_22) ;  /* 0x0000001a05607947 */ /* 0x000fd8000b800000 */
[----:B------:R-:W-:-:S13]  /*2f70*/  VOTE.ANY P0, !P0 ;  /* 0x0000000000ff7806 */ /* 0x000fda0004000100 */
.L_x_67:
[----:B------:R-:W-:Y:S05]  /*2f80*/  @P0 BRA `(.L_x_23) ;  /* 0xfffffffc00e00947 */ /* 0x000fea000383ffff */
.L_x_21:
[----:B------:R-:W-:Y:S01]  /*2f90*/  UMOV UR5, 0xffffffff ;  /* 0xffffffff00057882 */ /* 0x000fe20000000000 */
[----:B------:R-:W-:Y:S02]  /*2fa0*/  ISETP.NE.AND P2, PT, R8, 0x65, PT ;  /* 0x000000650800780c */ /* 0x000fe40003f45270 */
[----:B------:R-:W-:Y:S11]  /*2fb0*/  BRA.DIV UR5, `(.L_x_24) ;  /* 0x0000001a056c7947 */ /* 0x000ff6000b800000 */
[----:B------:R-:W0:Y:S01]  /*2fc0*/  S2R R19, SR_GEMASK ;  /* 0x0000000000137919 */ /* 0x000e220000003c00 */
[----:B------:R-:W-:-:S04]  /*2fd0*/  VOTE.ANY R10, PT, !P2 ;  /* 0x00000000000a7806 */ /* 0x000fc800050e0100 */
[----:B0-----:R-:W-:-:S05]  /*2fe0*/  LOP3.LUT R10, R10, 0x80000000, R19, 0xec, !PT ;  /* 0x800000000a0a7812 */ /* 0x001fca00078eec13 */
[----:B------:R-:W-:-:S05]  /*2ff0*/  VIADD R13, R10, 0xffffffff ;  /* 0xffffffff0a0d7836 */ /* 0x000fca0000000000 */
[----:B------:R-:W-:Y:S01]  /*3000*/  LOP3.LUT R13, R10, R13, RZ, 0xc, !PT ;  /* 0x0000000d0a0d7212 */ /* 0x000fe200078e0cff */
[----:B------:R-:W-:-:S03]  /*3010*/  VIADD R10, R38, 0x2 ;  /* 0x00000002260a7836 */ /* 0x000fc60000000000 */
[----:B------:R-:W0:Y:S02]  /*3020*/  POPC R15, R13 ;  /* 0x0000000d000f7309 */ /* 0x000e240000000000 */
[----:B0-----:R-:W0:Y:S01]  /*3030*/  SHFL.DOWN PT, R16, R9, 0x1, R15 ;  /* 0x0820000009107989 */ /* 0x001e2200000e000f */
[----:B------:R-:W-:-:S04]  /*3040*/  ISETP.GE.AND P0, PT, R38, R15, PT ;  /* 0x0000000f2600720c */ /* 0x000fc80003f06270 */
[----:B0-----:R-:W-:Y:S02]  /*3050*/  SEL R16, R16, RZ, !P0 ;  /* 0x000000ff10107207 */ /* 0x001fe40004000000 */
[----:B------:R-:W-:Y:S01]  /*3060*/  ISETP.GT.AND P0, PT, R10, R15, PT ;  /* 0x0000000f0a00720c */ /* 0x000fe20003f04270 */
[----:B------:R-:W-:Y:S02]  /*3070*/  VIADD R10, R38, 0x4 ;  /* 0x00000004260a7836 */ /* 0x000fe40000000000 */
[----:B------:R-:W-:-:S05]  /*3080*/  IMAD.IADD R12, R16, 0x1, R9 ;  /* 0x00000001100c7824 */ /* 0x000fca00078e0209 */
[----:B------:R-:W0:Y:S02]  /*3090*/  SHFL.DOWN PT, R16, R12, 0x2, R15 ;  /* 0x084000000c107989 */ /* 0x000e2400000e000f */
[----:B0-----:R-:W-:Y:S02]  /*30a0*/  SEL R39, R16, RZ, !P0 ;  /* 0x000000ff10277207 */ /* 0x001fe40004000000 */
[----:B------:R-:W-:Y:S01]  /*30b0*/  ISETP.GT.AND P0, PT, R10, R15, PT ;  /* 0x0000000f0a00720c */ /* 0x000fe20003f04270 */
[----:B------:R-:W-:Y:S02]  /*30c0*/  VIADD R10, R38, 0x8 ;  /* 0x00000008260a7836 */ /* 0x000fe40000000000 */
[----:B------:R-:W-:Y:S02]  /*30d0*/  IMAD.IADD R40, R12, 0x1, R39 ;  /* 0x000000010c287824 */ /* 0x000fe400078e0227 */
[----:B------:R-:W0:Y:S03]  /*30e0*/  LDC.64 R12, c[0x0][0x390] ;  /* 0x0000e400ff0c7b82 */ /* 0x000e260000000a00 */
[----:B------:R-:W1:Y:S02]  /*30f0*/  SHFL.DOWN PT, R16, R40, 0x4, R15 ;  /* 0x0880000028107989 */ /* 0x000e6400000e000f */
[----:B-1----:R-:W-:-:S02]  /*3100*/  SEL R9, R16, RZ, !P0 ;  /* 0x000000ff10097207 */ /* 0x002fc40004000000 */
[----:B------:R-:W-:-:S03]  /*3110*/  ISETP.GT.AND P0, PT, R10, R15, PT ;  /* 0x0000000f0a00720c */ /* 0x000fc60003f04270 */
[----:B------:R-:W-:Y:S01]  /*3120*/  IMAD.IADD R9, R40, 0x1, R9 ;  /* 0x0000000128097824 */ /* 0x000fe200078e0209 */
[----:B0-----:R-:W-:-:S04]  /*3130*/  IADD3 R40, P3, PT, R12, 0x100, RZ ;  /* 0x000001000c287810 */ /* 0x001fc80007f7e0ff */
[----:B------:R-:W0:Y:S01]  /*3140*/  SHFL.DOWN PT, R16, R9, 0x8, R15 ;  /* 0x0900000009107989 */ /* 0x000e2200000e000f */
[----:B------:R-:W-:Y:S01]  /*3150*/  IMAD.X R41, RZ, RZ, R13, P3 ;  /* 0x000000ffff297224 */ /* 0x000fe200018e060d */
[----:B0-----:R-:W-:Y:S02]  /*3160*/  SEL R16, R16, RZ, !P0 ;  /* 0x000000ff10107207 */ /* 0x001fe40004000000 */
[----:B------:R-:W-:Y:S01]  /*3170*/  ISETP.NE.AND P0, PT, R8, 0x65, PT ;  /* 0x000000650800780c */ /* 0x000fe20003f05270 */
[----:B------:R-:W-:Y:S02]  /*3180*/  VIADD R8, R38, 0x10 ;  /* 0x0000001026087836 */ /* 0x000fe40000000000 */
[----:B------:R-:W-:-:S03]  /*3190*/  IMAD.IADD R44, R9, 0x1, R16 ;  /* 0x00000001092c7824 */ /* 0x000fc600078e0210 */
[----:B------:R-:W-:Y:S02]  /*31a0*/  ISETP.GT.AND P2, PT, R8, R15, PT ;  /* 0x0000000f0800720c */ /* 0x000fe40003f44270 */
[----:B------:R-:W0:Y:S05]  /*31b0*/  SHFL.DOWN PT, R16, R44, 0x10, R15 ;  /* 0x0a0000002c107989 */ /* 0x000e2a00000e000f */
[----:B------:R-:W-:Y:S02]  /*31c0*/  VOTE.ALL P0, P0 ;  /* 0x0000000000ff7806 */ /* 0x000fe40000000000 */
[----:B0-----:R-:W-:-:S05]  /*31d0*/  SEL R9, R16, RZ, !P2 ;  /* 0x000000ff10097207 */ /* 0x001fca0005000000 */
[----:B------:R-:W-:-:S07]  /*31e0*/  IMAD.IADD R12, R44, 0x1, R9 ;  /* 0x000000012c0c7824 */ /* 0x000fce00078e0209 */
.L_x_76:
[----:B------:R-:W-:Y:S05]  /*31f0*/  @!P0 BRA `(.L_x_25) ;  /* 0x0000000000dc8947 */ /* 0x000fea0003800000 */
[----:B------:R-:W-:-:S07]  /*3200*/  IMAD.MOV.U32 R39, RZ, RZ, 0x1de ;  /* 0x000001deff277424 */ /* 0x000fce00078e00ff */
.L_x_31:
        /* <DEDUP_REMOVED lines=8> */
.L_x_79:
[----:B------:R-:W-:Y:S05]  /*3290*/  @!P0 BRA `(.L_x_27) ;  /* 0x0000000000248947 */ /* 0x000fea0003800000 */
[----:B------:R-:W-:-:S07]  /*32a0*/  IMAD.MOV.U32 R13, RZ, RZ, R39 ;  /* 0x000000ffff0d7224 */ /* 0x000fce00078e0027 */
.L_x_29:
[----:B------:R-:W-:Y:S05]  /*32b0*/  NANOSLEEP R13 ;  /* 0x0000000d0000735d */ /* 0x000fea0003800000 */
[----:B------:R-:W2:Y:S01]  /*32c0*/  LD.E.64.STRONG.GPU R8, desc[UR12][R14.64+-0x100] ;  /* 0xffff000c0e087980 */ /* 0x000ea2000c10fb00 */
[----:B------:R-:W-:Y:S01]  /*32d0*/  UMOV UR5, 0xffffffff ;  /* 0xffffffff00057882 */ /* 0x000fe20000000000 */
[----:B------:R-:W-:Y:S02]  /*32e0*/  SHF.R.U32.HI R13, RZ, 0x1, R13 ;  /* 0x00000001ff0d7819 */ /* 0x000fe4000001160d */
[----:B--2---:R-:W-:Y:S01]  /*32f0*/  ISETP.NE.AND P0, PT, R8, 0x63, PT ;  /* 0x000000630800780c */ /* 0x004fe20003f05270 */
[----:B------:R-:W-:-:S12]  /*3300*/  BRA.DIV UR5, `(.L_x_28) ;  /* 0x0000001a05bc7947 */ /* 0x000fd8000b800000 */
[----:B------:R-:W-:-:S13]  /*3310*/  VOTE.ANY P0, !P0 ;  /* 0x0000000000ff7806 */ /* 0x000fda0004000100 */
.L_x_82:
[----:B------:R-:W-:Y:S05]  /*3320*/  @P0 BRA `(.L_x_29) ;  /* 0xfffffffc00e00947 */ /* 0x000fea000383ffff */
.L_x_27:
[----:B------:R-:W-:Y:S01]  /*3330*/  UMOV UR5, 0xffffffff ;  /* 0xffffffff00057882 */ /* 0x000fe20000000000 */
[----:B------:R-:W-:Y:S02]  /*3340*/  ISETP.NE.AND P0, PT, R8, 0x65, PT ;  /* 0x000000650800780c */ /* 0x000fe40003f05270 */
[----:B------:R-:W-:Y:S11]  /*3350*/  BRA.DIV UR5, `(.L_x_30) ;  /* 0x0000001a05c87947 */ /* 0x000ff6000b800000 */
[----:B------:R-:W-:Y:S01]  /*3360*/  VOTE.ANY R10, PT, !P0 ;  /* 0x00000000000a7806 */ /* 0x000fe200040e0100 */
[----:B------:R-:W-:-:S03]  /*3370*/  VIADD R18, R18, 0xffffffe0 ;  /* 0xffffffe012127836 */ /* 0x000fc60000000000 */
[----:B------:R-:W-:-:S05]  /*3380*/  LOP3.LUT R10, R10, 0x80000000, R19, 0xec, !PT ;  /* 0x800000000a0a7812 */ /* 0x000fca00078eec13 */
        /* <DEDUP_REMOVED lines=14> */
[----:B------:R-:W-:-:S05]  /*3470*/  IMAD.IADD R45, R44, 0x1, R45 ;  /* 0x000000012c2d7824 */ /* 0x000fca00078e022d */
[----:B------:R-:W0:Y:S02]  /*3480*/  SHFL.DOWN PT, R16, R45, 0x4, R15 ;  /* 0x088000002d107989 */ /* 0x000e2400000e000f */
[----:B0-----:R-:W-:Y:S02]  /*3490*/  SEL R16, R16, RZ, !P0 ;  /* 0x000000ff10107207 */ /* 0x001fe40004000000 */
[----:B------:R-:W-:-:S03]  /*34a0*/  ISETP.GT.AND P0, PT, R10, R15, PT ;  /* 0x0000000f0a00720c */ /* 0x000fc60003f04270 */
[----:B------:R-:W-:-:S05]  /*34b0*/  IMAD.IADD R9, R45, 0x1, R16 ;  /* 0x000000012d097824 */ /* 0x000fca00078e0210 */
[----:B------:R-:W0:Y:S02]  /*34c0*/  SHFL.DOWN PT, R16, R9, 0x8, R15 ;  /* 0x0900000009107989 */ /* 0x000e2400000e000f */
[----:B0-----:R-:W-:Y:S02]  /*34d0*/  SEL R16, R16, RZ, !P0 ;  /* 0x000000ff10107207 */ /* 0x001fe40004000000 */
[----:B------:R-:W-:Y:S01]  /*34e0*/  ISETP.NE.AND P0, PT, R8, 0x65, PT ;  /* 0x000000650800780c */ /* 0x000fe20003f05270 */
[----:B------:R-:W-:Y:S02]  /*34f0*/  VIADD R8, R38, 0x10 ;  /* 0x0000001026087836 */ /* 0x000fe40000000000 */
[----:B------:R-:W-:-:S03]  /*3500*/  IMAD.IADD R44, R9, 0x1, R16 ;  /* 0x00000001092c7824 */ /* 0x000fc600078e0210 */
[----:B------:R-:W-:Y:S02]  /*3510*/  ISETP.GT.AND P2, PT, R8, R15, PT ;  /* 0x0000000f0800720c */ /* 0x000fe40003f44270 */
[----:B------:R-:W0:Y:S05]  /*3520*/  SHFL.DOWN PT, R16, R44, 0x10, R15 ;  /* 0x0a0000002c107989 */ /* 0x000e2a00000e000f */
[----:B------:R-:W-:Y:S02]  /*3530*/  VOTE.ALL P0, P0 ;  /* 0x0000000000ff7806 */ /* 0x000fe40000000000 */
[----:B0-----:R-:W-:-:S04]  /*3540*/  SEL R13, R16, RZ, !P2 ;  /* 0x000000ff100d7207 */ /* 0x001fc80005000000 */
[----:B------:R-:W-:-:S07]  /*3550*/  IADD3 R12, PT, PT, R44, R13, R12 ;  /* 0x0000000d2c0c7210 */ /* 0x000fce0007ffe00c */
.L_x_91:
[----:B------:R-:W-:Y:S05]  /*3560*/  @P0 BRA `(.L_x_31) ;  /* 0xfffffffc00280947 */ /* 0x000fea000383ffff */
.L_x_25:
[----:B------:R-:W-:Y:S01]  /*3570*/  ISETP.NE.AND P0, PT, R38, RZ, PT ;  /* 0x000000ff2600720c */ /* 0x000fe20003f05270 */
[----:B------:R-:W0:Y:S01]  /*3580*/  @!P1 S2R R9, SR_CgaCtaId ;  /* 0x0000000000099919 */ /* 0x000e220000008800 */
[----:B------:R-:W-:Y:S01]  /*3590*/  @!P1 MOV R8, 0x400 ;  /* 0x0000040000089802 */ /* 0x000fe20000000f00 */
[----:B------:R-:W-:Y:S02]  /*35a0*/  @!P1 IMAD.IADD R11, R11, 0x1, R12 ;  /* 0x000000010b0b9824 */ /* 0x000fe400078e020c */
[----:B------:R-:W-:-:S05]  /*35b0*/  @!P1 IMAD.MOV.U32 R10, RZ, RZ, 0x65 ;  /* 0x00000065ff0a9424 */ /* 0x000fca00078e00ff */
[----:B------:R1:W-:Y:S03]  /*35c0*/  @!P1 ST.E.64.STRONG.GPU desc[UR12][R42.64+0x100], R10 ;  /* 0x0001000a2a009985 */ /* 0x0003e6000c10fb0c */
[----:B------:R-:W-:Y:S01]  /*35d0*/  @!P0 MOV R13, 0x400 ;  /* 0x00000400000d8802 */ /* 0x000fe20000000f00 */
[----:B------:R-:W2:Y:S01]  /*35e0*/  @!P0 S2R R14, SR_CgaCtaId ;  /* 0x00000000000e8919 */ /* 0x000ea20000008800 */
[----:B0-----:R-:W-:Y:S01]  /*35f0*/  @!P1 LEA R9, R9, R8, 0x18 ;  /* 0x0000000809099211 */ /* 0x001fe200078ec0ff */
[----:B------:R-:W-:Y:S02]  /*3600*/  IMAD.MOV.U32 R8, RZ, RZ, R17 ;  /* 0x000000ffff087224 */ /* 0x000fe400078e0011 */
[----:B------:R-:W-:Y:S02]  /*3610*/  @!P0 IMAD.MOV.U32 R8, RZ, RZ, R12 ;  /* 0x000000ffff088224 */ /* 0x000fe400078e000c */
[----:B------:R1:W-:Y:S04]  /*3620*/  @!P1 STS [R9+0x8], R11 ;  /* 0x0000080b09009388 */ /* 0x0003e80000000800 */
[----:B------:R1:W-:Y:S01]  /*3630*/  @!P1 STS [R9+0x4], R12 ;  /* 0x0000040c09009388 */ /* 0x0003e20000000800 */
[----:B--2---:R-:W-:-:S05]  /*3640*/  @!P0 LEA R13, R14, R13, 0x18 ;  /* 0x0000000d0e0d8211 */ /* 0x004fca00078ec0ff */
[----:B------:R1:W-:Y:S02]  /*3650*/  @!P0 STS [R13+0x54], R12 ;  /* 0x0000540c0d008388 */ /* 0x0003e40000000800 */
.L_x_19:
        /* <DEDUP_REMOVED lines=9> */
.L_x_18:
[----:B------:R-:W-:Y:S01]  /*36f0*/  IMAD.IADD R32, R32, 0x1, R39 ;  /* 0x0000000120207824 */ /* 0x000fe200078e0227 */
[----:B------:R-:W0:Y:S01]  /*3700*/  S2R R8, SR_LANEID ;  /* 0x0000000000087919 */ /* 0x000e220000000000 */
[----:B------:R-:W-:Y:S02]  /*3710*/  BAR.SYNC.DEFER_BLOCKING 0x0 ;  /* 0x0000000000007b1d */ /* 0x000fe40000010000 */
[----:B------:R-:W-:Y:S01]  /*3720*/  IMAD.IADD R33, R33, 0x1, R32 ;  /* 0x0000000121217824 */ /* 0x000fe200078e0220 */
[----:B------:R-:W-:Y:S01]  /*3730*/  ISETP.NE.AND P0, PT, R31, RZ, PT ;  /* 0x000000ff1f00720c */ /* 0x000fe20003f05270 */
[----:B------:R-:W-:Y:S02]  /*3740*/  IMAD.U32 R12, RZ, RZ, UR7 ;  /* 0x00000007ff0c7e24 */ /* 0x000fe4000f8e00ff */
[----:B------:R-:W-:Y:S01]  /*3750*/  IMAD.IADD R28, R28, 0x1, R33 ;  /* 0x000000011c1c7824 */ /* 0x000fe200078e0221 */
[----:B------:R-:W1:Y:S03]  /*3760*/  LDCU.64 UR8, c[0x0][0x388] ;  /* 0x00007100ff0877ac */ /* 0x000e660008000a00 */
[----:B------:R-:W-:-:S04]  /*3770*/  IMAD.IADD R27, R27, 0x1, R28 ;  /* 0x000000011b1b7824 */ /* 0x000fc800078e021c */
[----:B------:R-:W-:-:S04]  /*3780*/  IMAD.IADD R26, R26, 0x1, R27 ;  /* 0x000000011a1a7824 */ /* 0x000fc800078e021b */
[----:B------:R-:W-:-:S04]  /*3790*/  IMAD.IADD R25, R25, 0x1, R26 ;  /* 0x0000000119197824 */ /* 0x000fc800078e021a */
[----:B------:R-:W-:-:S04]  /*37a0*/  IMAD.IADD R24, R24, 0x1, R25 ;  /* 0x0000000118187824 */ /* 0x000fc800078e0219 */
[----:B------:R-:W-:Y:S02]  /*37b0*/  IMAD.IADD R23, R23, 0x1, R24 ;  /* 0x0000000117177824 */ /* 0x000fe400078e0218 */
[----:B0-----:R-:W-:Y:S02]  /*37c0*/  IMAD R8, R8, 0x48, R29 ;  /* 0x0000004808087824 */ /* 0x001fe400078e021d */
[----:B------:R-:W-:-:S03]  /*37d0*/  IMAD.IADD R22, R22, 0x1, R23 ;  /* 0x0000000116167824 */ /* 0x000fc600078e0217 */
[----:B------:R-:W-:Y:S01]  /*37e0*/  STS [R8], R39 ;  /* 0x0000002708007388 */ /* 0x000fe20000000800 */
[----:B------:R-:W-:-:S03]  /*37f0*/  IMAD.IADD R21, R21, 0x1, R22 ;  /* 0x0000000115157824 */ /* 0x000fc600078e0216 */
[----:B------:R-:W-:Y:S01]  /*3800*/  STS [R8+0x4], R32 ;  /* 0x0000042008007388 */ /* 0x000fe20000000800 */
        /* <DEDUP_REMOVED lines=15> */
[----:B------:R-:W-:Y:S04]  /*3900*/  STS [R8+0x24], R22 ;  /* 0x0000241608007388 */ /* 0x000fe80000000800 */
        /* <DEDUP_REMOVED lines=8> */
[----:B------:R0:W-:Y:S01]  /*3990*/  STS [R8+0x48], R0 ;  /* 0x0000480008007388 */ /* 0x0001e20000000800 */
[----:B------:R-:W-:-:S03]  /*39a0*/  NOP ;  /* 0x0000000000007918 */ /* 0x000fc60000000000 */
[----:B------:R-:W-:Y:S04]  /*39b0*/  LDS R39, [R29] ;  /* 0x000000001d277984 */ /* 0x000fe80000000800 */
[----:B------:R-:W-:Y:S04]  /*39c0*/  LDS R41, [R29+0x80] ;  /* 0x000080001d297984 */ /* 0x000fe80000000800 */
        /* <DEDUP_REMOVED lines=17> */
[----:B------:R2:W-:Y:S01]  /*3ae0*/  @!P0 STS [UR4+0x7b80], R12 ;  /* 0x007b800cff008988 */ /* 0x0005e20008000804 */
[----:B------:R-:W-:Y:S01]  /*3af0*/  BAR.SYNC.DEFER_BLOCKING 0x0 ;  /* 0x0000000000007b1d */ /* 0x000fe20000010000 */
[----:B0-----:R-:W-:-:S05]  /*3b00*/  IADD3 R0, P0, PT, R30, UR10, RZ ;  /* 0x0000000a1e007c10 */ /* 0x001fca000ff1e0ff */
[----:B------:R-:W0:Y:S01]  /*3b10*/  S2R R2, SR_TID.X ;  /* 0x0000000000027919 */ /* 0x000e220000002100 */
[----:B------:R-:W3:Y:S01]  /*3b20*/  LDS R31, [UR4+0x7b80] ;  /* 0x007b8004ff1f7984 */ /* 0x000ee20008000800 */
[C---:B0-----:R-:W-:Y:S02]  /*3b30*/  LOP3.LUT R3, R2.reuse, 0x3e0, RZ, 0xc0, !PT ;  /* 0x000003e002037812 */ /* 0x041fe400078ec0ff */
[----:B------:R-:W-:-:S05]  /*3b40*/  LOP3.LUT R2, R2, 0x1f, RZ, 0xc0, !PT ;  /* 0x0000001f02027812 */ /* 0x000fca00078ec0ff */
[----:B------:R-:W-:Y:S02]  /*3b50*/  IMAD R8, R3, 0x13, R2 ;  /* 0x0000001303087824 */ /* 0x000fe400078e0202 */
[----:B------:R-:W-:Y:S01]  /*3b60*/  IMAD.X R3, RZ, RZ, UR11, P0 ;  /* 0x0000000bff037e24 */ /* 0x000fe200080e06ff */
[----:B-1----:R-:W-:Y:S01]  /*3b70*/  LEA R2, P0, R0, UR8, 0x2 ;  /* 0x0000000800027c11 */ /* 0x002fe2000f8010ff */
[C---:B------:R-:W-:Y:S02]  /*3b80*/  VIADD R10, R8.reuse, 0x20 ;  /* 0x00000020080a7836 */ /* 0x040fe40000000000 */
[----:B--2---:R-:W-:Y:S01]  /*3b90*/  VIADD R12, R8, 0xa0 ;  /* 0x000000a0080c7836 */ /* 0x004fe20000000000 */
[----:B------:R-:W-:Y:S01]  /*3ba0*/  LEA.HI.X R3, R0, UR9, R3, 0x2, P0 ;  /* 0x0000000900037c11 */ /* 0x000fe200080f1403 */
[----:B------:R-:W-:Y:S01]  /*3bb0*/  VIADD R0, R8, 0x40 ;  /* 0x0000004008007836 */ /* 0x000fe20000000000 */
[-C--:B---3--:R-:W-:Y:S02]  /*3bc0*/  ISETP.GE.AND P1, PT, R30, R31.reuse, PT ;  /* 0x0000001f1e00720c */ /* 0x088fe40003f26270 */
[-C--:B------:R-:W-:Y:S01]  /*3bd0*/  ISETP.GE.AND P2, PT, R10, R31.reuse, PT ;  /* 0x0000001f0a00720c */ /* 0x080fe20003f46270 */
[----:B------:R-:W-:Y:S01]  /*3be0*/  VIADD R10, R8, 0x60 ;  /* 0x00000060080a7836 */ /* 0x000fe20000000000 */
[-C--:B------:R-:W-:Y:S01]  /*3bf0*/  ISETP.GE.AND P3, PT, R0, R31.reuse, PT ;  /* 0x0000001f0000720c */ /* 0x080fe20003f66270 */
[----:B------:R-:W-:Y:S01]  /*3c00*/  VIADD R0, R8, 0x80 ;  /* 0x0000008008007836 */ /* 0x000fe20000000000 */
[----:B------:R-:W-:-:S02]  /*3c10*/  ISETP.GE.AND P6, PT, R12, R31, PT ;  /* 0x0000001f0c00720c */ /* 0x000fc40003fc6270 */
[-C--:B------:R-:W-:Y:S01]  /*3c20*/  ISETP.GE.AND P4, PT, R10, R31.reuse, PT ;  /* 0x0000001f0a00720c */ /* 0x080fe20003f86270 */
[----:B------:R-:W-:Y:S01]  /*3c30*/  VIADD R10, R8, 0xc0 ;  /* 0x000000c0080a7836 */ /* 0x000fe20000000000 */
[-C--:B------:R-:W-:Y:S01]  /*3c40*/  ISETP.GE.AND P5, PT, R0, R31.reuse, PT ;  /* 0x0000001f0000720c */ /* 0x080fe20003fa6270 */
[----:B------:R-:W-:Y:S02]  /*3c50*/  VIADD R0, R8, 0xe0 ;  /* 0x000000e008007836 */ /* 0x000fe40000000000 */
[----:B------:R0:W-:Y:S01]  /*3c60*/  @!P1 STG.E desc[UR12][R2.64], R39 ;  /* 0x0000002702009986 */ /* 0x0001e2000c10190c */
[-C--:B------:R-:W-:Y:S01]  /*3c70*/  ISETP.GE.AND P0, PT, R10, R31.reuse, PT ;  /* 0x0000001f0a00720c */ /* 0x080fe20003f06270 */
[----:B------:R-:W-:Y:S01]  /*3c80*/  VIADD R10, R8, 0x160 ;  /* 0x00000160080a7836 */ /* 0x000fe20000000000 */
[-C--:B------:R-:W-:Y:S01]  /*3c90*/  ISETP.GE.AND P1, PT, R0, R31.reuse, PT ;  /* 0x0000001f0000720c */ /* 0x080fe20003f26270 */
[----:B------:R-:W-:Y:S01]  /*3ca0*/  VIADD R0, R8, 0x140 ;  /* 0x0000014008007836 */ /* 0x000fe20000000000 */
[----:B------:R0:W-:Y:S01]  /*3cb0*/  @!P2 STG.E desc[UR12][R2.64+0x80], R41 ;  /* 0x000080290200a986 */ /* 0x0001e2000c10190c */
[----:B------:R-:W-:-:S03]  /*3cc0*/  ISETP.GE.AND P2, PT, R37, R31, PT ;  /* 0x0000001f2500720c */ /* 0x000fc60003f46270 */
[----:B------:R0:W-:Y:S01]  /*3cd0*/  @!P3 STG.E desc[UR12][R2.64+0x100], R43 ;  /* 0x0001002b0200b986 */ /* 0x0001e2000c10190c */
[----:B------:R-:W-:-:S03]  /*3ce0*/  ISETP.GE.AND P3, PT, R36, R31, PT ;  /* 0x0000001f2400720c */ /* 0x000fc60003f66270 */
[----:B------:R0:W-:Y:S01]  /*3cf0*/  @!P4 STG.E desc[UR12][R2.64+0x180], R45 ;  /* 0x0001802d0200c986 */ /* 0x0001e2000c10190c */
[-C--:B------:R-:W-:Y:S01]  /*3d00*/  ISETP.GE.AND P4, PT, R0, R31.reuse, PT ;  /* 0x0000001f0000720c */ /* 0x080fe20003f86270 */
[----:B------:R-:W-:Y:S02]  /*3d10*/  VIADD R0, R8, 0x180 ;  /* 0x0000018008007836 */ /* 0x000fe40000000000 */
[----:B------:R0:W-:Y:S01]  /*3d20*/  @!P5 STG.E desc[UR12][R2.64+0x200], R4 ;  /* 0x000200040200d986 */ /* 0x0001e2000c10190c */
[-C--:B------:R-:W-:Y:S01]  /*3d30*/  ISETP.GE.AND P5, PT, R10, R31.reuse, PT ;  /* 0x0000001f0a00720c */ /* 0x080fe20003fa6270 */
[----:B------:R-:W-:Y:S02]  /*3d40*/  VIADD R10, R8, 0x1a0 ;  /* 0x000001a0080a7836 */ /* 0x000fe40000000000 */
[----:B------:R0:W-:Y:S01]  /*3d50*/  @!P6 STG.E desc[UR12][R2.64+0x280], R6 ;  /* 0x000280060200e986 */ /* 0x0001e2000c10190c */
[----:B------:R-:W-:Y:S01]  /*3d60*/  ISETP.GE.AND P6, PT, R0, R31, PT ;  /* 0x0000001f0000720c */ /* 0x000fe20003fc6270 */
[----:B------:R-:W-:-:S02]  /*3d70*/  VIADD R0, R8, 0x1c0 ;  /* 0x000001c008007836 */ /* 0x000fc40000000000 */
[----:B------:R0:W-:Y:S01]  /*3d80*/  @!P0 STG.E desc[UR12][R2.64+0x300], R33 ;  /* 0x0003002102008986 */ /* 0x0001e2000c10190c */
[-C--:B------:R-:W-:Y:S01]  /*3d90*/  ISETP.GE.AND P0, PT, R10, R31.reuse, PT ;  /* 0x0000001f0a00720c */ /* 0x080fe20003f06270 */
[C---:B------:R-:W-:Y:S02]  /*3da0*/  VIADD R10, R8.reuse, 0x1e0 ;  /* 0x000001e0080a7836 */ /* 0x040fe40000000000 */
[----:B------:R-:W-:Y:S01]  /*3db0*/  VIADD R8, R8, 0x200 ;  /* 0x0000020008087836 */ /* 0x000fe20000000000 */
[----:B------:R0:W-:Y:S01]  /*3dc0*/  @!P1 STG.E desc[UR12][R2.64+0x380], R25 ;  /* 0x0003801902009986 */ /* 0x0001e2000c10190c */
[----:B------:R-:W-:-:S03]  /*3dd0*/  ISETP.GE.AND P1, PT, R0, R31, PT ;  /* 0x0000001f0000720c */ /* 0x000fc60003f26270 */
        /* <DEDUP_REMOVED lines=8> */
[----:B------:R0:W-:Y:S04]  /*3e60*/  @!P6 STG.E desc[UR12][R2.64+0x600], R15 ;  /* 0x0006000f0200e986 */ /* 0x0001e8000c10190c */
[----:B------:R0:W-:Y:S04]  /*3e70*/  @!P0 STG.E desc[UR12][R2.64+0x680], R13 ;  /* 0x0006800d02008986 */ /* 0x0001e8000c10190c */
[----:B------:R0:W-:Y:S04]  /*3e80*/  @!P1 STG.E desc[UR12][R2.64+0x700], R11 ;  /* 0x0007000b02009986 */ /* 0x0001e8000c10190c */
[----:B------:R0:W-:Y:S04]  /*3e90*/  @!P2 STG.E desc[UR12][R2.64+0x780], R9 ;  /* 0x000780090200a986 */ /* 0x0001e8000c10190c */
[----:B------:R0:W-:Y:S04]  /*3ea0*/  @!P3 STG.E desc[UR12][R2.64+0x800], R7 ;  /* 0x000800070200b986 */ /* 0x0001e8000c10190c */
[----:B------:R0:W-:Y:S01]  /*3eb0*/  @!P4 STG.E desc[UR12][R2.64+0x880], R5 ;  /* 0x000880050200c986 */ /* 0x0001e2000c10190c */
[----:B------:R-:W-:Y:S05]  /*3ec0*/  @P5 EXIT ;  /* 0x000000000000594d */ /* 0x000fea0003800000 */
[----:B------:R-:W-:Y:S01]  /*3ed0*/  STG.E desc[UR12][R2.64+0x900], R27 ;  /* 0x0009001b02007986 */ /* 0x000fe2000c10190c */
[----:B------:R-:W-:Y:S05]  /*3ee0*/  EXIT ;  /* 0x000000000000794d */ /* 0x000fea0003800000 */
.L_x_5:
[----:B------:R-:W-:Y:S01]  /*3ef0*/  BSSY B1, `(.L_x_32) ;  /* 0x0000006000017945 */ /* 0x000fe20003800000 */
[----:B------:R-:W-:Y:S01]  /*3f00*/  PLOP3.LUT P0, PT, P0, PT, PT, 0x8, 0x80 ;  /* 0x000000000080781c */ /* 0x000fe2000070e170 */
[----:B------:R-:W-:-:S12]  /*3f10*/  IMAD.MOV.U32 R10, RZ, RZ, -0x1 ;  /* 0xffffffffff0a7424 */ /* 0x000fd800078e00ff */
[----:B------:R-:W-:Y:S05]  /*3f20*/  WARPSYNC.COLLECTIVE R10, `(.L_x_33) ;  /* 0x000000000a087348 */ /* 0x000fea0003c00000 */
[----:B------:R-:W-:Y:S01]  /*3f30*/  VOTE.ANY P0, P0 ;  /* 0x0000000000ff7806 */ /* 0x000fe20000000100 */
[----:B------:R-:W-:-:S12]  /*3f40*/  ENDCOLLECTIVE ;  /* 0x000000000000791b */ /* 0x000fd80003800000 */
.L_x_33:
[----:B------:R-:W-:Y:S05]  /*3f50*/  BSYNC B1 ;  /* 0x0000000000017941 */ /* 0x000fea0003800000 */
.L_x_32:
[----:B------:R-:W-:Y:S05]  /*3f60*/  BRA `(.L_x_34) ;  /* 0xffffffd000287947 */ /* 0x000fea000383ffff */
.L_x_7:
[----:B------:R-:W-:Y:S01]  /*3f70*/  BSSY B1, `(.L_x_35) ;  /* 0x0000006000017945 */ /* 0x000fe20003800000 */
[----:B------:R-:W-:Y:S01]  /*3f80*/  PLOP3.LUT P0, PT, P0, PT, PT, 0x8, 0x80 ;  /* 0x000000000080781c */ /* 0x000fe2000070e170 */
[----:B------:R-:W-:-:S12]  /*3f90*/  IMAD.MOV.U32 R10, RZ, RZ, -0x1 ;  /* 0xffffffffff0a7424 */ /* 0x000fd800078e00ff */
[----:B------:R-:W-:Y:S05]  /*3fa0*/  WARPSYNC.COLLECTIVE R10, `(.L_x_36) ;  /* 0x000000000a087348 */ /* 0x000fea0003c00000 */
[----:B------:R-:W-:Y:S01]  /*3fb0*/  VOTE.ANY P0, P0 ;  /* 0x0000000000ff7806 */ /* 0x000fe20000000100 */
[----:B------:R-:W-:-:S12]  /*3fc0*/  ENDCOLLECTIVE ;  /* 0x000000000000791b */ /* 0x000fd80003800000 */
.L_x_36:
[----:B------:R-:W-:Y:S05]  /*3fd0*/  BSYNC B1 ;  /* 0x0000000000017941 */ /* 0x000fea0003800000 */
.L_x_35:
[----:B------:R-:W-:Y:S05]  /*3fe0*/  BRA `(.L_x_37) ;  /* 0xffffffd0002c7947 */ /* 0x000fea000383ffff */
.L_x_9:
[----:B------:R-:W0:Y:S01]  /*3ff0*/  S2R R8, SR_GEMASK ;  /* 0x0000000000087919 */ /* 0x000e220000003c00 */
[----:B------:R-:W-:Y:S01]  /*4000*/  BSSY B1, `(.L_x_38) ;  /* 0x0000006000017945 */ /* 0x000fe20003800000 */
[----:B------:R-:W-:Y:S01]  /*4010*/  PLOP3.LUT P2, PT, P0, PT, PT, 0x8, 0x80 ;  /* 0x000000000080781c */ /* 0x000fe2000074e170 */
[----:B------:R-:W-:-:S12]  /*4020*/  IMAD.MOV.U32 R10, RZ, RZ, -0x1 ;  /* 0xffffffffff0a7424 */ /* 0x000fd800078e00ff */
[----:B0-----:R-:W-:Y:S05]  /*4030*/  WARPSYNC.COLLECTIVE R10, `(.L_x_39) ;  /* 0x000000000a087348 */ /* 0x001fea0003c00000 */
[----:B------:R-:W-:Y:S01]  /*4040*/  VOTE.ANY R10, PT, P2 ;  /* 0x00000000000a7806 */ /* 0x000fe200010e0100 */
[----:B0-----:R-:W-:Y:S06]  /*4050*/  ENDCOLLECTIVE ;  /* 0x000000000000791b */ /* 0x001fec0003800000 */
.L_x_39:
[----:B------:R-:W-:Y:S05]  /*4060*/  BSYNC B1 ;  /* 0x0000000000017941 */ /* 0x000fea0003800000 */
.L_x_38:
[----:B------:R-:W-:Y:S01]  /*4070*/  LOP3.LUT R10, R10, 0x80000000, R8, 0xec, !PT ;  /* 0x800000000a0a7812 */ /* 0x000fe200078eec08 */
[----:B------:R-:W-:Y:S01]  /*4080*/  IMAD.MOV.U32 R14, RZ, RZ, 0x1 ;  /* 0x00000001ff0e7424 */ /* 0x000fe200078e00ff */
[----:B------:R-:W-:Y:S01]  /*4090*/  ISETP.NE.AND P0, PT, R12, 0x65, PT ;  /* 0x000000650c00780c */ /* 0x000fe20003f05270 */
[C---:B------:R-:W-:Y:S02]  /*40a0*/  VIADD R38, R37.reuse, 0x2 ;  /* 0x0000000225267836 */ /* 0x040fe40000000000 */
[C---:B------:R-:W-:Y:S02]  /*40b0*/  VIADD R11, R10.reuse, 0xffffffff ;  /* 0xffffffff0a0b7836 */ /* 0x040fe40000000000 */
[C---:B------:R-:W-:Y:S02]  /*40c0*/  VIADD R19, R37.reuse, 0x4 ;  /* 0x0000000425137836 */ /* 0x040fe40000000000 */
[----:B------:R-:W-:Y:S01]  /*40d0*/  VIADD R39, R37, 0x10 ;  /* 0x0000001025277836 */ /* 0x000fe20000000000 */
[----:B------:R-:W-:Y:S01]  /*40e0*/  LOP3.LUT R11, R10, R11, RZ, 0xc, !PT ;  /* 0x0000000b0a0b7212 */ /* 0x000fe200078e0cff */
[----:B------:R-:W-:-:S03]  /*40f0*/  IMAD.MOV.U32 R10, RZ, RZ, -0x1 ;  /* 0xffffffffff0a7424 */ /* 0x000fc600078e00ff */
[----:B------:R0:W1:Y:S04]  /*4100*/  POPC R15, R11 ;  /* 0x0000000b000f7309 */ /* 0x0000680000000000 */
[----:B01----:R-:W-:Y:S05]  /*4110*/  WARPSYNC.COLLECTIVE R10, `(.L_x_40) ;  /* 0x000000000a087348 */ /* 0x003fea0003c00000 */
[----:B-1----:R1:W2:Y:S02]  /*4120*/  SHFL.DOWN P2, R16, R13, R14, R15 ;  /* 0x0800000e0d107389 */ /* 0x0022a4000004000f */
[----:B012---:R-:W-:Y:S05]  /*4130*/  ENDCOLLECTIVE ;  /* 0x000000000000791b */ /* 0x007fea0003800000 */
.L_x_40:
[----:B------:R-:W-:Y:S01]  /*4140*/  IMAD.MOV.U32 R14, RZ, RZ, 0x2 ;  /* 0x00000002ff0e7424 */ /* 0x000fe200078e00ff */
[----:B------:R-:W-:-:S04]  /*4150*/  ISETP.GE.AND P2, PT, R37, R15, PT ;  /* 0x0000000f2500720c */ /* 0x000fc80003f46270 */
[----:B------:R-:W-:-:S05]  /*4160*/  SEL R16, R16, RZ, !P2 ;  /* 0x000000ff10107207 */ /* 0x000fca0005000000 */
[----:B------:R-:W-:-:S04]  /*4170*/  IMAD.IADD R36, R16, 0x1, R13 ;  /* 0x0000000110247824 */ /* 0x000fc800078e020d */
[----:B------:R-:W-:-:S07]  /*4180*/  IMAD.MOV.U32 R13, RZ, RZ, R36 ;  /* 0x000000ffff0d7224 */ /* 0x000fce00078e0024 */
[----:B------:R-:W-:Y:S05]  /*4190*/  WARPSYNC.COLLECTIVE R10, `(.L_x_41) ;  /* 0x000000000a087348 */ /* 0x000fea0003c00000 */
[----:B------:R0:W1:Y:S02]  /*41a0*/  SHFL.DOWN P2, R16, R13, R14, R15 ;  /* 0x0800000e0d107389 */ /* 0x000064000004000f */
[----:B01----:R-:W-:Y:S05]  /*41b0*/  ENDCOLLECTIVE ;  /* 0x000000000000791b */ /* 0x003fea0003800000 */
.L_x_41:
[----:B------:R-:W-:Y:S01]  /*41c0*/  IMAD.MOV.U32 R14, RZ, RZ, 0x4 ;  /* 0x00000004ff0e7424 */ /* 0x000fe200078e00ff */
[----:B------:R-:W-:-:S04]  /*41d0*/  ISETP.GT.AND P2, PT, R38, R15, PT ;  /* 0x0000000f2600720c */ /* 0x000fc80003f44270 */
[----:B------:R-:W-:-:S05]  /*41e0*/  SEL R11, R16, RZ, !P2 ;  /* 0x000000ff100b7207 */ /* 0x000fca0005000000 */
[----:B------:R-:W-:Y:S02]  /*41f0*/  IMAD.IADD R40, R36, 0x1, R11 ;  /* 0x0000000124287824 */ /* 0x000fe400078e020b */
[----:B------:R-:W-:Y:S02]  /*4200*/  VIADD R36, R37, 0x8 ;  /* 0x0000000825247836 */ /* 0x000fe40000000000 */
[----:B------:R-:W-:-:S07]  /*4210*/  IMAD.MOV.U32 R13, RZ, RZ, R40 ;  /* 0x000000ffff0d7224 */ /* 0x000fce00078e0028 */
[----:B------:R-:W-:Y:S05]  /*4220*/  WARPSYNC.COLLECTIVE R10, `(.L_x_42) ;  /* 0x000000000a087348 */ /* 0x000fea0003c00000 */
[----:B------:R0:W1:Y:S02]  /*4230*/  SHFL.DOWN P2, R16, R13, R14, R15 ;  /* 0x0800000e0d107389 */ /* 0x000064000004000f */
[----:B01----:R-:W-:Y:S05]  /*4240*/  ENDCOLLECTIVE ;  /* 0x000000000000791b */ /* 0x003fea0003800000 */
.L_x_42:
[----:B------:R-:W-:Y:S01]  /*4250*/  IMAD.MOV.U32 R14, RZ, RZ, 0x8 ;  /* 0x00000008ff0e7424 */ /* 0x000fe200078e00ff */
[----:B------:R-:W-:-:S04]  /*4260*/  ISETP.GT.AND P2, PT, R19, R15, PT ;  /* 0x0000000f1300720c */ /* 0x000fc80003f44270 */
[----:B------:R-:W-:-:S05]  /*4270*/  SEL R11, R16, RZ, !P2 ;  /* 0x000000ff100b7207 */ /* 0x000fca0005000000 */
[----:B------:R-:W-:-:S04]  /*4280*/  IMAD.IADD R42, R40, 0x1, R11 ;  /* 0x00000001282a7824 */ /* 0x000fc800078e020b */
[----:B------:R-:W-:-:S07]  /*4290*/  IMAD.MOV.U32 R13, RZ, RZ, R42 ;  /* 0x000000ffff0d7224 */ /* 0x000fce00078e002a */
[----:B------:R-:W-:Y:S05]  /*42a0*/  WARPSYNC.COLLECTIVE R10, `(.L_x_43) ;  /* 0x000000000a087348 */ /* 0x000fea0003c00000 */
[----:B------:R0:W1:Y:S02]  /*42b0*/  SHFL.DOWN P2, R16, R13, R14, R15 ;  /* 0x0800000e0d107389 */ /* 0x000064000004000f */
[----:B01----:R-:W-:Y:S05]  /*42c0*/  ENDCOLLECTIVE ;  /* 0x000000000000791b */ /* 0x003fea0003800000 */
.L_x_43:
        /* <DEDUP_REMOVED lines=8> */
.L_x_44:
[----:B------:R-:W-:Y:S05]  /*4350*/  WARPSYNC.COLLECTIVE R10, `(.L_x_45) ;  /* 0x000000000a087348 */ /* 0x000fea0003c00000 */
[----:B------:R-:W-:Y:S01]  /*4360*/  VOTE.ALL P0, P0 ;  /* 0x0000000000ff7806 */ /* 0x000fe20000000000 */
[----:B------:R-:W-:-:S12]  /*4370*/  ENDCOLLECTIVE ;  /* 0x000000000000791b */ /* 0x000fd80003800000 */
.L_x_45:
[----:B------:R-:W0:Y:S01]  /*4380*/  LDC.64 R12, c[0x0][0x390] ;  /* 0x0000e400ff0c7b82 */ /* 0x000e220000000a00 */
[----:B------:R-:W-:-:S04]  /*4390*/  ISETP.GT.AND P2, PT, R39, R15, PT ;  /* 0x0000000f2700720c */ /* 0x000fc80003f44270 */
[----:B------:R-:W-:-:S05]  /*43a0*/  SEL R16, R16, RZ, !P2 ;  /* 0x000000ff10107207 */ /* 0x000fca0005000000 */
[----:B------:R-:W-:Y:S01]  /*43b0*/  IMAD.IADD R40, R41, 0x1, R16 ;  /* 0x0000000129287824 */ /* 0x000fe200078e0210 */
[----:B0-----:R-:W-:-:S05]  /*43c0*/  IADD3 R42, P2, PT, R12, 0x100, RZ ;  /* 0x000001000c2a7810 */ /* 0x001fca0007f5e0ff */
[----:B------:R-:W-:Y:S01]  /*43d0*/  IMAD.X R43, RZ, RZ, R13, P2 ;  /* 0x000000ffff2b7224 */ /* 0x000fe200010e060d */
[----:B------:R-:W-:Y:S07]  /*43e0*/  BRA `(.L_x_46) ;  /* 0xffffffcc00c87947 */ /* 0x000fee000383ffff */
.L_x_11:
[----:B------:R-:W-:Y:S01]  /*43f0*/  BSSY B1, `(.L_x_47) ;  /* 0x0000006000017945 */ /* 0x000fe20003800000 */
[----:B------:R-:W-:Y:S01]  /*4400*/  PLOP3.LUT P0, PT, P0, PT, PT, 0x8, 0x80 ;  /* 0x000000000080781c */ /* 0x000fe2000070e170 */
[----:B------:R-:W-:-:S12]  /*4410*/  IMAD.MOV.U32 R10, RZ, RZ, -0x1 ;  /* 0xffffffffff0a7424 */ /* 0x000fd800078e00ff */
[----:B------:R-:W-:Y:S05]  /*4420*/  WARPSYNC.COLLECTIVE R10, `(.L_x_48) ;  /* 0x000000000a087348 */ /* 0x000fea0003c00000 */
[----:B------:R-:W-:Y:S01]  /*4430*/  VOTE.ANY P0, P0 ;  /* 0x0000000000ff7806 */ /* 0x000fe20000000100 */
[----:B------:R-:W-:-:S12]  /*4440*/  ENDCOLLECTIVE ;  /* 0x000000000000791b */ /* 0x000fd80003800000 */
.L_x_48:
[----:B------:R-:W-:Y:S05]  /*4450*/  BSYNC B1 ;  /* 0x0000000000017941 */ /* 0x000fea0003800000 */
.L_x_47:
[----:B------:R-:W-:Y:S05]  /*4460*/  BRA `(.L_x_49) ;  /* 0xffffffcc00d07947 */ /* 0x000fea000383ffff */
.L_x_13:
[----:B------:R-:W-:Y:S01]  /*4470*/  BSSY B1, `(.L_x_50) ;  /* 0x0000006000017945 */ /* 0x000fe20003800000 */
[----:B------:R-:W-:Y:S01]  /*4480*/  PLOP3.LUT P0, PT, P0, PT, PT, 0x8, 0x80 ;  /* 0x000000000080781c */ /* 0x000fe2000070e170 */
[----:B------:R-:W-:-:S12]  /*4490*/  IMAD.MOV.U32 R10, RZ, RZ, -0x1 ;  /* 0xffffffffff0a7424 */ /* 0x000fd800078e00ff */
[----:B------:R-:W-:Y:S05]  /*44a0*/  WARPSYNC.COLLECTIVE R10, `(.L_x_51) ;  /* 0x000000000a087348 */ /* 0x000fea0003c00000 */
[----:B------:R-:W-:Y:S01]  /*44b0*/  VOTE.ANY P0, P0 ;  /* 0x0000000000ff7806 */ /* 0x000fe20000000100 */
[----:B------:R-:W-:-:S12]  /*44c0*/  ENDCOLLECTIVE ;  /* 0x000000000000791b */ /* 0x000fd80003800000 */
.L_x_51:
[----:B------:R-:W-:Y:S05]  /*44d0*/  BSYNC B1 ;  /* 0x0000000000017941 */ /* 0x000fea0003800000 */
.L_x_50:
[----:B------:R-:W-:Y:S05]  /*44e0*/  BRA `(.L_x_52) ;  /* 0xffffffcc00d47947 */ /* 0x000fea000383ffff */
.L_x_15:
[----:B------:R-:W-:Y:S01]  /*44f0*/  BSSY B1, `(.L_x_53) ;  /* 0x0000006000017945 */ /* 0x000fe20003800000 */
[----:B------:R-:W-:Y:S01]  /*4500*/  PLOP3.LUT P2, PT, P0, PT, PT, 0x8, 0x80 ;  /* 0x000000000080781c */ /* 0x000fe2000074e170 */
[----:B------:R-:W-:-:S12]  /*4510*/  IMAD.MOV.U32 R10, RZ, RZ, -0x1 ;  /* 0xffffffffff0a7424 */ /* 0x000fd800078e00ff */
[----:B------:R-:W-:Y:S05]  /*4520*/  WARPSYNC.COLLECTIVE R10, `(.L_x_54) ;  /* 0x000000000a087348 */ /* 0x000fea0003c00000 */
[----:B------:R-:W-:Y:S01]  /*4530*/  VOTE.ANY R10, PT, P2 ;  /* 0x00000000000a7806 */ /* 0x000fe200010e0100 */
[----:B------:R-:W-:Y:S06]  /*4540*/  ENDCOLLECTIVE ;  /* 0x000000000000791b */ /* 0x000fec0003800000 */
.L_x_54:
[----:B------:R-:W-:Y:S05]  /*4550*/  BSYNC B1 ;  /* 0x0000000000017941 */ /* 0x000fea0003800000 */
.L_x_53:
[----:B------:R-:W-:Y:S01]  /*4560*/  LOP3.LUT R10, R10, 0x80000000, R8, 0xec, !PT ;  /* 0x800000000a0a7812 */ /* 0x000fe200078eec08 */
[----:B------:R-:W-:Y:S02]  /*4570*/  IMAD.MOV.U32 R14, RZ, RZ, 0x1 ;  /* 0x00000001ff0e7424 */ /* 0x000fe400078e00ff */
[----:B------:R-:W-:Y:S02]  /*4580*/  VIADD R18, R18, 0xffffffe0 ;  /* 0xffffffe012127836 */ /* 0x000fe40000000000 */
[----:B------:R-:W-:-:S05]  /*4590*/  VIADD R15, R10, 0xffffffff ;  /* 0xffffffff0a0f7836 */ /* 0x000fca0000000000 */
[----:B------:R-:W-:Y:S01]  /*45a0*/  LOP3.LUT R15, R10, R15, RZ, 0xc, !PT ;  /* 0x0000000f0a0f7212 */ /* 0x000fe200078e0cff */
[----:B------:R-:W-:-:S05]  /*45b0*/  IMAD.MOV.U32 R10, RZ, RZ, -0x1 ;  /* 0xffffffffff0a7424 */ /* 0x000fca00078e00ff */
[----:B------:R-:W0:Y:S02]  /*45c0*/  POPC R15, R15 ;  /* 0x0000000f000f7309 */ /* 0x000e240000000000 */
[----:B0-----:R-:W-:Y:S05]  /*45d0*/  WARPSYNC.COLLECTIVE R10, `(.L_x_55) ;  /* 0x000000000a087348 */ /* 0x001fea0003c00000 */
[----:B0-----:R0:W1:Y:S02]  /*45e0*/  SHFL.DOWN P2, R16, R13, R14, R15 ;  /* 0x0800000e0d107389 */ /* 0x001064000004000f */
[----:B01----:R-:W-:Y:S05]  /*45f0*/  ENDCOLLECTIVE ;  /* 0x000000000000791b */ /* 0x003fea0003800000 */
.L_x_55:
[----:B------:R-:W-:Y:S01]  /*4600*/  ISETP.GE.AND P0, PT, R37, R15, PT ;  /* 0x0000000f2500720c */ /* 0x000fe20003f06270 */
[----:B------:R-:W-:-:S03]  /*4610*/  IMAD.MOV.U32 R14, RZ, RZ, 0x2 ;  /* 0x00000002ff0e7424 */ /* 0x000fc600078e00ff */
[----:B------:R-:W-:Y:S02]  /*4620*/  SEL R16, R16, RZ, !P0 ;  /* 0x000000ff10107207 */ /* 0x000fe40004000000 */
[----:B------:R-:W-:-:S03]  /*4630*/  ISETP.GT.AND P0, PT, R38, R15, PT ;  /* 0x0000000f2600720c */ /* 0x000fc60003f04270 */
[----:B------:R-:W-:-:S04]  /*4640*/  IMAD.IADD R41, R16, 0x1, R13 ;  /* 0x0000000110297824 */ /* 0x000fc800078e020d */
[----:B------:R-:W-:-:S07]  /*4650*/  IMAD.MOV.U32 R13, RZ, RZ, R41 ;  /* 0x000000ffff0d7224 */ /* 0x000fce00078e0029 */
[----:B------:R-:W-:Y:S05]  /*4660*/  WARPSYNC.COLLECTIVE R10, `(.L_x_56) ;  /* 0x000000000a087348 */ /* 0x000fea0003c00000 */
[----:B------:R0:W1:Y:S02]  /*4670*/  SHFL.DOWN P2, R16, R13, R14, R15 ;  /* 0x0800000e0d107389 */ /* 0x000064000004000f */
[----:B01----:R-:W-:Y:S05]  /*4680*/  ENDCOLLECTIVE ;  /* 0x000000000000791b */ /* 0x003fea0003800000 */
.L_x_56:
[----:B------:R-:W-:Y:S01]  /*4690*/  IMAD.MOV.U32 R14, RZ, RZ, 0x4 ;  /* 0x00000004ff0e7424 */ /* 0x000fe200078e00ff */
[----:B------:R-:W-:Y:S02]  /*46a0*/  SEL R16, R16, RZ, !P0 ;  /* 0x000000ff10107207 */ /* 0x000fe40004000000 */
[----:B------:R-:W-:-:S03]  /*46b0*/  ISETP.GT.AND P0, PT, R19, R15, PT ;  /* 0x0000000f1300720c */ /* 0x000fc60003f04270 */
[----:B------:R-:W-:-:S04]  /*46c0*/  IMAD.IADD R41, R41, 0x1, R16 ;  /* 0x0000000129297824 */ /* 0x000fc800078e0210 */
[----:B------:R-:W-:-:S07]  /*46d0*/  IMAD.MOV.U32 R13, RZ, RZ, R41 ;  /* 0x000000ffff0d7224 */ /* 0x000fce00078e0029 */
[----:B------:R-:W-:Y:S05]  /*46e0*/  WARPSYNC.COLLECTIVE R10, `(.L_x_57) ;  /* 0x000000000a087348 */ /* 0x000fea0003c00000 */
[----:B------:R0:W1:Y:S02]  /*46f0*/  SHFL.DOWN P2, R16, R13, R14, R15 ;  /* 0x0800000e0d107389 */ /* 0x000064000004000f */
[----:B01----:R-:W-:Y:S05]  /*4700*/  ENDCOLLECTIVE ;  /* 0x000000000000791b */ /* 0x003fea0003800000 */
.L_x_57:
[----:B------:R-:W-:Y:S01]  /*4710*/  IMAD.MOV.U32 R14, RZ, RZ, 0x8 ;  /* 0x00000008ff0e7424 */ /* 0x000fe200078e00ff */
[----:B------:R-:W-:Y:S02]  /*4720*/  SEL R16, R16, RZ, !P0 ;  /* 0x000000ff10107207 */ /* 0x000fe40004000000 */
[----:B------:R-:W-:-:S03]  /*4730*/  ISETP.GT.AND P0, PT, R36, R15, PT ;  /* 0x0000000f2400720c */ /* 0x000fc60003f04270 */
[----:B------:R-:W-:-:S10]  /*4740*/  IMAD.IADD R13, R41, 0x1, R16 ;  /* 0x00000001290d7824 */ /* 0x000fd400078e0210 */
[----:B------:R-:W-:Y:S05]  /*4750*/  WARPSYNC.COLLECTIVE R10, `(.L_x_58) ;  /* 0x000000000a087348 */ /* 0x000fea0003c00000 */
[----:B------:R0:W1:Y:S02]  /*4760*/  SHFL.DOWN P2, R16, R13, R14, R15 ;  /* 0x0800000e0d107389 */ /* 0x000064000004000f */
[----:B01----:R-:W-:Y:S05]  /*4770*/  ENDCOLLECTIVE ;  /* 0x000000000000791b */ /* 0x003fea0003800000 */
.L_x_58:
        /* <DEDUP_REMOVED lines=8> */
.L_x_59:
[----:B------:R-:W-:Y:S02]  /*4800*/  SEL R16, R16, RZ, !P0 ;  /* 0x000000ff10107207 */ /* 0x000fe40004000000 */
[----:B------:R-:W-:Y:S02]  /*4810*/  ISETP.NE.AND P0, PT, R12, 0x65, PT ;  /* 0x000000650c00780c */ /* 0x000fe40003f05270 */
[----:B------:R-:W-:-:S11]  /*4820*/  IADD3 R40, PT, PT, R41, R16, R40 ;  /* 0x0000001029287210 */ /* 0x000fd60007ffe028 */
[----:B------:R-:W-:Y:S05]  /*4830*/  WARPSYNC.COLLECTIVE R10, `(.L_x_60) ;  /* 0x000000000a087348 */ /* 0x000fea0003c00000 */
[----:B------:R-:W-:Y:S01]  /*4840*/  VOTE.ALL P0, P0 ;  /* 0x0000000000ff7806 */ /* 0x000fe20000000000 */
[----:B------:R-:W-:-:S12]  /*4850*/  ENDCOLLECTIVE ;  /* 0x000000000000791b */ /* 0x000fd80003800000 */
.L_x_60:
[----:B------:R-:W-:Y:S05]  /*4860*/  BRA `(.L_x_61) ;  /* 0xffffffcc00747947 */ /* 0x000fea000383ffff */
.L_x_20:
[----:B------:R-:W-:Y:S01]  /*4870*/  BSSY B0, `(.L_x_62) ;  /* 0x0000006000007945 */ /* 0x000fe20003800000 */
[----:B------:R-:W-:Y:S01]  /*4880*/  PLOP3.LUT P0, PT, P0, PT, PT, 0x8, 0x80 ;  /* 0x000000000080781c */ /* 0x000fe2000070e170 */
[----:B------:R-:W-:-:S12]  /*4890*/  IMAD.MOV.U32 R10, RZ, RZ, -0x1 ;  /* 0xffffffffff0a7424 */ /* 0x000fd800078e00ff */
[----:B------:R-:W-:Y:S05]  /*48a0*/  WARPSYNC.COLLECTIVE R10, `(.L_x_63) ;  /* 0x000000000a087348 */ /* 0x000fea0003c00000 */
[----:B------:R-:W-:Y:S01]  /*48b0*/  VOTE.ANY P0, P0 ;  /* 0x0000000000ff7806 */ /* 0x000fe20000000100 */
[----:B------:R-:W-:-:S12]  /*48c0*/  ENDCOLLECTIVE ;  /* 0x000000000000791b */ /* 0x000fd80003800000 */
.L_x_63:
[----:B------:R-:W-:Y:S05]  /*48d0*/  BSYNC B0 ;  /* 0x0000000000007941 */ /* 0x000fea0003800000 */
.L_x_62:
[----:B------:R-:W-:Y:S05]  /*48e0*/  BRA `(.L_x_64) ;  /* 0xffffffe400807947 */ /* 0x000fea000383ffff */
.L_x_22:
[----:B------:R-:W-:Y:S01]  /*48f0*/  BSSY B0, `(.L_x_65) ;  /* 0x0000006000007945 */ /* 0x000fe20003800000 */
[----:B------:R-:W-:Y:S01]  /*4900*/  PLOP3.LUT P0, PT, P0, PT, PT, 0x8, 0x80 ;  /* 0x000000000080781c */ /* 0x000fe2000070e170 */
[----:B------:R-:W-:-:S12]  /*4910*/  IMAD.MOV.U32 R10, RZ, RZ, -0x1 ;  /* 0xffffffffff0a7424 */ /* 0x000fd800078e00ff */
[----:B------:R-:W-:Y:S05]  /*4920*/  WARPSYNC.COLLECTIVE R10, `(.L_x_66) ;  /* 0x000000000a087348 */ /* 0x000fea0003c00000 */
[----:B------:R-:W-:Y:S01]  /*4930*/  VOTE.ANY P0, P0 ;  /* 0x0000000000ff7806 */ /* 0x000fe20000000100 */
[----:B------:R-:W-:-:S12]  /*4940*/  ENDCOLLECTIVE ;  /* 0x000000000000791b */ /* 0x000fd80003800000 */
.L_x_66:
[----:B------:R-:W-:Y:S05]  /*4950*/  BSYNC B0 ;  /* 0x0000000000007941 */ /* 0x000fea0003800000 */
.L_x_65:
[----:B------:R-:W-:Y:S05]  /*4960*/  BRA `(.L_x_67) ;  /* 0xffffffe400847947 */ /* 0x000fea000383ffff */
.L_x_24:
[----:B------:R-:W0:Y:S01]  /*4970*/  S2R R19, SR_GEMASK ;  /* 0x0000000000137919 */ /* 0x000e220000003c00 */
[----:B------:R-:W-:Y:S01]  /*4980*/  BSSY B0, `(.L_x_68) ;  /* 0x0000007000007945 */ /* 0x000fe20003800000 */
[----:B------:R-:W-:Y:S01]  /*4990*/  ISETP.NE.AND P0, PT, R8, 0x65, PT ;  /* 0x000000650800780c */ /* 0x000fe20003f05270 */
[----:B------:R-:W-:Y:S01]  /*49a0*/  IMAD.MOV.U32 R10, RZ, RZ, -0x1 ;  /* 0xffffffffff0a7424 */ /* 0x000fe200078e00ff */
[----:B------:R-:W-:-:S13]  /*49b0*/  PLOP3.LUT P2, PT, P2, PT, PT, 0x8, 0x80 ;  /* 0x000000000080781c */ /* 0x000fda000174e170 */
[----:B0-----:R-:W-:Y:S05]  /*49c0*/  WARPSYNC.COLLECTIVE R10, `(.L_x_69) ;  /* 0x000000000a087348 */ /* 0x001fea0003c00000 */
[----:B------:R-:W-:Y:S01]  /*49d0*/  VOTE.ANY R10, PT, P2 ;  /* 0x00000000000a7806 */ /* 0x000fe200010e0100 */
[----:B0-----:R-:W-:Y:S06]  /*49e0*/  ENDCOLLECTIVE ;  /* 0x000000000000791b */ /* 0x001fec0003800000 */
.L_x_69:
[----:B------:R-:W-:Y:S05]  /*49f0*/  BSYNC B0 ;  /* 0x0000000000007941 */ /* 0x000fea0003800000 */
.L_x_68:
[----:B------:R-:W-:Y:S01]  /*4a00*/  LOP3.LUT R10, R10, 0x80000000, R19, 0xec, !PT ;  /* 0x800000000a0a7812 */ /* 0x000fe200078eec13 */
[----:B------:R-:W-:-:S04]  /*4a10*/  IMAD.MOV.U32 R14, RZ, RZ, 0x1 ;  /* 0x00000001ff0e7424 */ /* 0x000fc800078e00ff */
[----:B------:R-:W-:-:S05]  /*4a20*/  VIADD R13, R10, 0xffffffff ;  /* 0xffffffff0a0d7836 */ /* 0x000fca0000000000 */
[----:B------:R-:W-:Y:S01]  /*4a30*/  LOP3.LUT R8, R10, R13, RZ, 0xc, !PT ;  /* 0x0000000d0a087212 */ /* 0x000fe200078e0cff */
[----:B------:R-:W-:Y:S02]  /*4a40*/  IMAD.MOV.U32 R13, RZ, RZ, R9 ;  /* 0x000000ffff0d7224 */ /* 0x000fe400078e0009 */
[----:B------:R-:W-:Y:S01]  /*4a50*/  IMAD.MOV.U32 R10, RZ, RZ, -0x1 ;  /* 0xffffffffff0a7424 */ /* 0x000fe200078e00ff */
[----:B------:R0:W1:Y:S02]  /*4a60*/  POPC R15, R8 ;  /* 0x00000008000f7309 */ /* 0x0000640000000000 */
[----:B0-----:R-:W-:-:S07]  /*4a70*/  VIADD R8, R38, 0x4 ;  /* 0x0000000426087836 */ /* 0x001fce0000000000 */
[----:B-1----:R-:W-:Y:S05]  /*4a80*/  WARPSYNC.COLLECTIVE R10, `(.L_x_70) ;  /* 0x000000000a087348 */ /* 0x002fea0003c00000 */
[----:B-1----:R0:W1:Y:S02]  /*4a90*/  SHFL.DOWN P2, R16, R13, R14, R15 ;  /* 0x0800000e0d107389 */ /* 0x002064000004000f */
[----:B01----:R-:W-:Y:S05]  /*4aa0*/  ENDCOLLECTIVE ;  /* 0x000000000000791b */ /* 0x003fea0003800000 */
.L_x_70:
[----:B------:R-:W-:Y:S01]  /*4ab0*/  IMAD.MOV.U32 R14, RZ, RZ, 0x2 ;  /* 0x00000002ff0e7424 */ /* 0x000fe200078e00ff */
[----:B------:R-:W-:-:S04]  /*4ac0*/  ISETP.GE.AND P2, PT, R38, R15, PT ;  /* 0x0000000f2600720c */ /* 0x000fc80003f46270 */
[----:B------:R-:W-:Y:S01]  /*4ad0*/  SEL R12, R16, RZ, !P2 ;  /* 0x000000ff100c7207 */ /* 0x000fe20005000000 */
[----:B------:R-:W-:-:S04]  /*4ae0*/  VIADD R16, R38, 0x2 ;  /* 0x0000000226107836 */ /* 0x000fc80000000000 */
[----:B------:R-:W-:Y:S01]  /*4af0*/  IMAD.IADD R12, R12, 0x1, R9 ;  /* 0x000000010c0c7824 */ /* 0x000fe200078e0209 */
[----:B------:R-:W-:-:S03]  /*4b00*/  ISETP.GT.AND P3, PT, R16, R15, PT ;  /* 0x0000000f1000720c */ /* 0x000fc60003f64270 */
[----:B------:R-:W-:-:S10]  /*4b10*/  IMAD.MOV.U32 R13, RZ, RZ, R12 ;  /* 0x000000ffff0d7224 */ /* 0x000fd400078e000c */
[----:B------:R-:W-:Y:S05]  /*4b20*/  WARPSYNC.COLLECTIVE R10, `(.L_x_71) ;  /* 0x000000000a087348 */ /* 0x000fea0003c00000 */
[----:B------:R0:W1:Y:S02]  /*4b30*/  SHFL.DOWN P2, R16, R13, R14, R15 ;  /* 0x0800000e0d107389 */ /* 0x000064000004000f */
[----:B01----:R-:W-:Y:S05]  /*4b40*/  ENDCOLLECTIVE ;  /* 0x000000000000791b */ /* 0x003fea0003800000 */
.L_x_71:
[----:B------:R-:W-:Y:S01]  /*4b50*/  IMAD.MOV.U32 R14, RZ, RZ, 0x4 ;  /* 0x00000004ff0e7424 */ /* 0x000fe200078e00ff */
[----:B------:R-:W-:Y:S02]  /*4b60*/  SEL R9, R16, RZ, !P3 ;  /* 0x000000ff10097207 */ /* 0x000fe40005800000 */
[----:B------:R-:W-:Y:S01]  /*4b70*/  ISETP.GT.AND P3, PT, R8, R15, PT ;  /* 0x0000000f0800720c */ /* 0x000fe20003f64270 */
[----:B------:R-:W-:Y:S02]  /*4b80*/  VIADD R8, R38, 0x8 ;  /* 0x0000000826087836 */ /* 0x000fe40000000000 */
[----:B------:R-:W-:-:S04]  /*4b90*/  IMAD.IADD R40, R12, 0x1, R9 ;  /* 0x000000010c287824 */ /* 0x000fc800078e0209 */
[----:B------:R-:W-:-:S07]  /*4ba0*/  IMAD.MOV.U32 R13, RZ, RZ, R40 ;  /* 0x000000ffff0d7224 */ /* 0x000fce00078e0028 */
[----:B------:R-:W-:Y:S05]  /*4bb0*/  WARPSYNC.COLLECTIVE R10, `(.L_x_72) ;  /* 0x000000000a087348 */ /* 0x000fea0003c00000 */
[----:B------:R0:W1:Y:S02]  /*4bc0*/  SHFL.DOWN P2, R16, R13, R14, R15 ;  /* 0x0800000e0d107389 */ /* 0x000064000004000f */
[----:B01----:R-:W-:Y:S05]  /*4bd0*/  ENDCOLLECTIVE ;  /* 0x000000000000791b */ /* 0x003fea0003800000 */
.L_x_72:
        /* <DEDUP_REMOVED lines=9> */
.L_x_73:
[----:B------:R-:W-:Y:S01]  /*4c70*/  IMAD.MOV.U32 R14, RZ, RZ, 0x10 ;  /* 0x00000010ff0e7424 */ /* 0x000fe200078e00ff */
[----:B------:R-:W-:-:S05]  /*4c80*/  SEL R16, R16, RZ, !P3 ;  /* 0x000000ff10107207 */ /* 0x000fca0005800000 */
[----:B------:R-:W-:-:S04]  /*4c90*/  IMAD.IADD R44, R9, 0x1, R16 ;  /* 0x00000001092c7824 */ /* 0x000fc800078e0210 */
[----:B------:R-:W-:-:S07]  /*4ca0*/  IMAD.MOV.U32 R13, RZ, RZ, R44 ;  /* 0x000000ffff0d7224 */ /* 0x000fce00078e002c */
[----:B------:R-:W-:Y:S05]  /*4cb0*/  WARPSYNC.COLLECTIVE R10, `(.L_x_74) ;  /* 0x000000000a087348 */ /* 0x000fea0003c00000 */
[----:B------:R0:W1:Y:S02]  /*4cc0*/  SHFL.DOWN P2, R16, R13, R14, R15 ;  /* 0x0800000e0d107389 */ /* 0x000064000004000f */
[----:B01----:R-:W-:Y:S05]  /*4cd0*/  ENDCOLLECTIVE ;  /* 0x000000000000791b */ /* 0x003fea0003800000 */
.L_x_74:
[----:B------:R-:W-:Y:S05]  /*4ce0*/  WARPSYNC.COLLECTIVE R10, `(.L_x_75) ;  /* 0x000000000a087348 */ /* 0x000fea0003c00000 */
[----:B------:R-:W-:Y:S01]  /*4cf0*/  VOTE.ALL P0, P0 ;  /* 0x0000000000ff7806 */ /* 0x000fe20000000000 */
[----:B------:R-:W-:-:S12]  /*4d00*/  ENDCOLLECTIVE ;  /* 0x000000000000791b */ /* 0x000fd80003800000 */
.L_x_75:
[----:B------:R-:W-:-:S04]  /*4d10*/  ISETP.GT.AND P2, PT, R8, R15, PT ;  /* 0x0000000f0800720c */ /* 0x000fc80003f44270 */
[----:B------:R-:W-:-:S05]  /*4d20*/  SEL R9, R16, RZ, !P2 ;  /* 0x000000ff10097207 */ /* 0x000fca0005000000 */
[----:B------:R-:W-:Y:S02]  /*4d30*/  IMAD.IADD R12, R44, 0x1, R9 ;  /* 0x000000012c0c7824 */ /* 0x000fe400078e0209 */
[----:B------:R-:W0:Y:S02]  /*4d40*/  LDC.64 R8, c[0x0][0x390] ;  /* 0x0000e400ff087b82 */ /* 0x000e240000000a00 */
[----:B0-----:R-:W-:-:S05]  /*4d50*/  IADD3 R40, P2, PT, R8, 0x100, RZ ;  /* 0x0000010008287810 */ /* 0x001fca0007f5e0ff */
[----:B------:R-:W-:Y:S01]  /*4d60*/  IMAD.X R41, RZ, RZ, R9, P2 ;  /* 0x000000ffff297224 */ /* 0x000fe200010e0609 */
[----:B------:R-:W-:Y:S07]  /*4d70*/  BRA `(.L_x_76) ;  /* 0xffffffe4001c7947 */ /* 0x000fee000383ffff */
.L_x_26:
[----:B------:R-:W-:Y:S01]  /*4d80*/  BSSY B0, `(.L_x_77) ;  /* 0x0000006000007945 */ /* 0x000fe20003800000 */
[----:B------:R-:W-:Y:S01]  /*4d90*/  PLOP3.LUT P0, PT, P0, PT, PT, 0x8, 0x80 ;  /* 0x000000000080781c */ /* 0x000fe2000070e170 */
[----:B------:R-:W-:-:S12]  /*4da0*/  IMAD.MOV.U32 R10, RZ, RZ, -0x1 ;  /* 0xffffffffff0a7424 */ /* 0x000fd800078e00ff */
[----:B------:R-:W-:Y:S05]  /*4db0*/  WARPSYNC.COLLECTIVE R10, `(.L_x_78) ;  /* 0x000000000a087348 */ /* 0x000fea0003c00000 */
[----:B------:R-:W-:Y:S01]  /*4dc0*/  VOTE.ANY P0, P0 ;  /* 0x0000000000ff7806 */ /* 0x000fe20000000100 */
[----:B------:R-:W-:-:S12]  /*4dd0*/  ENDCOLLECTIVE ;  /* 0x000000000000791b */ /* 0x000fd80003800000 */
.L_x_78:
[----:B------:R-:W-:Y:S05]  /*4de0*/  BSYNC B0 ;  /* 0x0000000000007941 */ /* 0x000fea0003800000 */
.L_x_77:
[----:B------:R-:W-:Y:S05]  /*4df0*/  BRA `(.L_x_79) ;  /* 0xffffffe400247947 */ /* 0x000fea000383ffff */
.L_x_28:
[----:B------:R-:W-:Y:S01]  /*4e00*/  BSSY B0, `(.L_x_80) ;  /* 0x0000006000007945 */ /* 0x000fe20003800000 */
[----:B------:R-:W-:Y:S01]  /*4e10*/  PLOP3.LUT P0, PT, P0, PT, PT, 0x8, 0x80 ;  /* 0x000000000080781c */ /* 0x000fe2000070e170 */
[----:B------:R-:W-:-:S12]  /*4e20*/  IMAD.MOV.U32 R10, RZ, RZ, -0x1 ;  /* 0xffffffffff0a7424 */ /* 0x000fd800078e00ff */
[----:B------:R-:W-:Y:S05]  /*4e30*/  WARPSYNC.COLLECTIVE R10, `(.L_x_81) ;  /* 0x000000000a087348 */ /* 0x000fea0003c00000 */
[----:B------:R-:W-:Y:S01]  /*4e40*/  VOTE.ANY P0, P0 ;  /* 0x0000000000ff7806 */ /* 0x000fe20000000100 */
[----:B------:R-:W-:-:S12]  /*4e50*/  ENDCOLLECTIVE ;  /* 0x000000000000791b */ /* 0x000fd80003800000 */
.L_x_81:
[----:B------:R-:W-:Y:S05]  /*4e60*/  BSYNC B0 ;  /* 0x0000000000007941 */ /* 0x000fea0003800000 */
.L_x_80:
[----:B------:R-:W-:Y:S05]  /*4e70*/  BRA `(.L_x_82) ;  /* 0xffffffe400287947 */ /* 0x000fea000383ffff */
.L_x_30:
[----:B------:R-:W-:Y:S01]  /*4e80*/  BSSY B0, `(.L_x_83) ;  /* 0x0000006000007945 */ /* 0x000fe20003800000 */
[----:B------:R-:W-:Y:S01]  /*4e90*/  PLOP3.LUT P2, PT, P0, PT, PT, 0x8, 0x80 ;  /* 0x000000000080781c */ /* 0x000fe2000074e170 */
[----:B------:R-:W-:-:S12]  /*4ea0*/  IMAD.MOV.U32 R10, RZ, RZ, -0x1 ;  /* 0xffffffffff0a7424 */ /* 0x000fd800078e00ff */
[----:B------:R-:W-:Y:S05]  /*4eb0*/  WARPSYNC.COLLECTIVE R10, `(.L_x_84) ;  /* 0x000000000a087348 */ /* 0x000fea0003c00000 */
[----:B------:R-:W-:Y:S01]  /*4ec0*/  VOTE.ANY R10, PT, P2 ;  /* 0x00000000000a7806 */ /* 0x000fe200010e0100 */
[----:B------:R-:W-:Y:S06]  /*4ed0*/  ENDCOLLECTIVE ;  /* 0x000000000000791b */ /* 0x000fec0003800000 */
.L_x_84:
[----:B------:R-:W-:Y:S05]  /*4ee0*/  BSYNC B0 ;  /* 0x0000000000007941 */ /* 0x000fea0003800000 */
.L_x_83:
[----:B------:R-:W-:Y:S01]  /*4ef0*/  LOP3.LUT R10, R10, 0x80000000, R19, 0xec, !PT ;  /* 0x800000000a0a7812 */ /* 0x000fe200078eec13 */
[----:B------:R-:W-:Y:S02]  /*4f00*/  IMAD.MOV.U32 R14, RZ, RZ, 0x1 ;  /* 0x00000001ff0e7424 */ /* 0x000fe400078e00ff */
[----:B------:R-:W-:Y:S02]  /*4f10*/  VIADD R18, R18, 0xffffffe0 ;  /* 0xffffffe012127836 */ /* 0x000fe40000000000 */
[----:B------:R-:W-:-:S05]  /*4f20*/  VIADD R13, R10, 0xffffffff ;  /* 0xffffffff0a0d7836 */ /* 0x000fca0000000000 */
[----:B------:R-:W-:Y:S01]  /*4f30*/  LOP3.LUT R45, R10, R13, RZ, 0xc, !PT ;  /* 0x0000000d0a2d7212 */ /* 0x000fe200078e0cff */
[----:B------:R-:W-:Y:S02]  /*4f40*/  IMAD.MOV.U32 R13, RZ, RZ, R9 ;  /* 0x000000ffff0d7224 */ /* 0x000fe400078e0009 */
[----:B------:R-:W-:Y:S01]  /*4f50*/  IMAD.MOV.U32 R10, RZ, RZ, -0x1 ;  /* 0xffffffffff0a7424 */ /* 0x000fe200078e00ff */
[----:B------:R0:W1:Y:S06]  /*4f60*/  POPC R15, R45 ;  /* 0x0000002d000f7309 */ /* 0x00006c0000000000 */
[----:B01----:R-:W-:Y:S05]  /*4f70*/  WARPSYNC.COLLECTIVE R10, `(.L_x_85) ;  /* 0x000000000a087348 */ /* 0x003fea0003c00000 */
[----:B-1----:R1:W2:Y:S02]  /*4f80*/  SHFL.DOWN P2, R16, R13, R14, R15 ;  /* 0x0800000e0d107389 */ /* 0x0022a4000004000f */
[----:B012---:R-:W-:Y:S05]  /*4f90*/  ENDCOLLECTIVE ;  /* 0x000000000000791b */ /* 0x007fea0003800000 */
.L_x_85:
[----:B------:R-:W-:Y:S01]  /*4fa0*/  ISETP.GE.AND P0, PT, R38, R15, PT ;  /* 0x0000000f2600720c */ /* 0x000fe20003f06270 */
[----:B------:R-:W-:-:S03]  /*4fb0*/  IMAD.MOV.U32 R14, RZ, RZ, 0x2 ;  /* 0x00000002ff0e7424 */ /* 0x000fc600078e00ff */
[----:B------:R-:W-:-:S05]  /*4fc0*/  SEL R16, R16, RZ, !P0 ;  /* 0x000000ff10107207 */ /* 0x000fca0004000000 */
[----:B------:R-:W-:Y:S02]  /*4fd0*/  IMAD.IADD R44, R16, 0x1, R9 ;  /* 0x00000001102c7824 */ /* 0x000fe400078e0209 */
[----:B------:R-:W-:Y:S02]  /*4fe0*/  VIADD R16, R38, 0x2 ;  /* 0x0000000226107836 */ /* 0x000fe40000000000 */
[----:B------:R-:W-:-:S03]  /*4ff0*/  IMAD.MOV.U32 R13, RZ, RZ, R44 ;  /* 0x000000ffff0d7224 */ /* 0x000fc600078e002c */
[----:B------:R-:W-:-:S13]  /*5000*/  ISETP.GT.AND P0, PT, R16, R15, PT ;  /* 0x0000000f1000720c */ /* 0x000fda0003f04270 */
[----:B------:R-:W-:Y:S05]  /*5010*/  WARPSYNC.COLLECTIVE R10, `(.L_x_86) ;  /* 0x000000000a087348 */ /* 0x000fea0003c00000 */
[----:B------:R0:W1:Y:S02]  /*5020*/  SHFL.DOWN P2, R16, R13, R14, R15 ;  /* 0x0800000e0d107389 */ /* 0x000064000004000f */
[----:B01----:R-:W-:Y:S05]  /*5030*/  ENDCOLLECTIVE ;  /* 0x000000000000791b */ /* 0x003fea0003800000 */
.L_x_86:
[----:B------:R-:W-:Y:S01]  /*5040*/  IMAD.MOV.U32 R14, RZ, RZ, 0x4 ;  /* 0x00000004ff0e7424 */ /* 0x000fe200078e00ff */
        /* <DEDUP_REMOVED lines=8> */
.L_x_87:
[----:B------:R-:W-:Y:S01]  /*50d0*/  IMAD.MOV.U32 R14, RZ, RZ, 0x8 ;  /* 0x00000008ff0e7424 */ /* 0x000fe200078e00ff */
        /* <DEDUP_REMOVED lines=8> */
.L_x_88:
        /* <DEDUP_REMOVED lines=9> */
.L_x_89:
[----:B------:R-:W-:Y:S02]  /*51f0*/  SEL R9, R16, RZ, !P0 ;  /* 0x000000ff10097207 */ /* 0x000fe40004000000 */
[----:B------:R-:W-:Y:S02]  /*5200*/  ISETP.NE.AND P0, PT, R8, 0x65, PT ;  /* 0x000000650800780c */ /* 0x000fe40003f05270 */
[----:B------:R-:W-:-:S11]  /*5210*/  IADD3 R12, PT, PT, R44, R9, R12 ;  /* 0x000000092c0c7210 */ /* 0x000fd60007ffe00c */
[----:B------:R-:W-:Y:S05]  /*5220*/  WARPSYNC.COLLECTIVE R10, `(.L_x_90) ;  /* 0x000000000a087348 */ /* 0x000fea0003c00000 */
[----:B------:R-:W-:Y:S01]  /*5230*/  VOTE.ALL P0, P0 ;  /* 0x0000000000ff7806 */ /* 0x000fe20000000000 */
[----:B------:R-:W-:-:S12]  /*5240*/  ENDCOLLECTIVE ;  /* 0x000000000000791b */ /* 0x000fd80003800000 */
.L_x_90:
[----:B------:R-:W-:Y:S05]  /*5250*/  BRA `(.L_x_91) ;  /* 0xffffffe000c07947 */ /* 0x000fea000383ffff */
.L_x_92:
[----:B------:R-:W-:-:S00]  /*5260*/  BRA `(.L_x_92) ;  /* 0xfffffffc00fc7947 */ /* 0x000fc0000383ffff */
[----:B------:R-:W-:-:S00]  /*5270*/  NOP ;  /* 0x0000000000007918 */ /* 0x000fc00000000000 */
        /* <DEDUP_REMOVED lines=8> */
.L_x_435:


//--------------------- .text._ZN3cub18CUB_300001_SM_10006detail4scan16DeviceScanKernelINS2_10policy_hubIiiijN4cuda3std3__44plusIvEEE10Policy1000EN6thrust24THRUST_300001_SM_1000_NS6detail15normal_iteratorINSD_10device_ptrIiEEEESI_NS0_13ScanTileStateIiLb1EEES9_NS1_10InputValueIiPiEEjiLb0EiEEvT0_T1_T2_iT3_T4_T5_ --------------------------
	.section	.text._ZN3cub18CUB_300001_SM_10006detail4scan16DeviceScanKernelINS2_10policy_hubIiiijN4cuda3std3__44plusIvEEE10Policy1000EN6thrust24THRUST_300001_SM_1000_NS6detail15normal_iteratorINSD_10device_ptrIiEEEESI_NS0_13ScanTileStateIiLb1EEES9_NS1_10InputValueIiPiEEjiLb0EiEEvT0_T1_T2_iT3_T4_T5_,"ax",@progbits
	.align	128
        .global         _ZN3cub18CUB_300001_SM_10006detail4scan16DeviceScanKernelINS2_10policy_hubIiiijN4cuda3std3__44plusIvEEE10Policy1000EN6thrust24THRUST_300001_SM_1000_NS6detail15normal_iteratorINSD_10device_ptrIiEEEESI_NS0_13ScanTileStateIiLb1EEES9_NS1_10InputValueIiPiEEjiLb0EiEEvT0_T1_T2_iT3_T4_T5_
        .type           _ZN3cub18CUB_300001_SM_10006detail4scan16DeviceScanKernelINS2_10policy_hubIiiijN4cuda3std3__44plusIvEEE10Policy1000EN6thrust24THRUST_300001_SM_1000_NS6detail15normal_iteratorINSD_10device_ptrIiEEEESI_NS0_13ScanTileStateIiLb1EEES9_NS1_10InputValueIiPiEEjiLb0EiEEvT0_T1_T2_iT3_T4_T5_,@function
        .size           _ZN3cub18CUB_300001_SM_10006detail4scan16DeviceScanKernelINS2_10policy_hubIiiijN4cuda3std3__44plusIvEEE10Policy1000EN6thrust24THRUST_300001_SM_1000_NS6detail15normal_iteratorINSD_10device_ptrIiEEEESI_NS0_13ScanTileStateIiLb1EEES9_NS1_10InputValueIiPiEEjiLb0EiEEvT0_T1_T2_iT3_T4_T5_,(.L_x_436 - _ZN3cub18CUB_300001_SM_10006detail4scan16DeviceScanKernelINS2_10policy_hubIiiijN4cuda3std3__44plusIvEEE10Policy1000EN6thrust24THRUST_300001_SM_1000_NS6detail15normal_iteratorINSD_10device_ptrIiEEEESI_NS0_13ScanTileStateIiLb1EEES9_NS1_10InputValueIiPiEEjiLb0EiEEvT0_T1_T2_iT3_T4_T5_)
        .other          _ZN3cub18CUB_300001_SM_10006detail4scan16DeviceScanKernelINS2_10policy_hubIiiijN4cuda3std3__44plusIvEEE10Policy1000EN6thrust24THRUST_300001_SM_1000_NS6detail15normal_iteratorINSD_10device_ptrIiEEEESI_NS0_13ScanTileStateIiLb1EEES9_NS1_10InputValueIiPiEEjiLb0EiEEvT0_T1_T2_iT3_T4_T5_,@"STO_CUDA_ENTRY STV_DEFAULT"
_ZN3cub18CUB_300001_SM_10006detail4scan16DeviceScanKernelINS2_10policy_hubIiiijN4cuda3std3__44plusIvEEE10Policy1000EN6thrust24THRUST_300001_SM_1000_NS6detail15normal_iteratorINSD_10device_ptrIiEEEESI_NS0_13ScanTileStateIiLb1EEES9_NS1_10InputValueIiPiEEjiLb0EiEEvT0_T1_T2_iT3_T4_T5_:
.text._ZN3cub18CUB_300001_SM_10006detail4scan16DeviceScanKernelINS2_10policy_hubIiiijN4cuda3std3__44plusIvEEE10Policy1000EN6thrust24THRUST_300001_SM_1000_NS6detail15normal_iteratorINSD_10device_ptrIiEEEESI_NS0_13ScanTileStateIiLb1EEES9_NS1_10InputValueIiPiEEjiLb0EiEEvT0_T1_T2_iT3_T4_T5_:
[----:B------:R-:W-:Y:S01]  /*0000*/  LDC R1, c[0x0][0x37c] ;  /* 0x0000df00ff017b82 */ /* 0x000fe20000000800 */
[----:B------:R-:W0:Y:S07]  /*0010*/  LDCU UR4, c[0x0][0x3a0] ;  /* 0x00007400ff0477ac */ /* 0x000e2e0008000800 */
[----:B------:R-:W1:Y:S01]  /*0020*/  LDC R42, c[0x0][0x398] ;  /* 0x0000e600ff2a7b82 */ /* 0x000e620000000800 */
[----:B------:R-:W2:Y:S01]  /*0030*/  LDCU.64 UR8, c[0x0][0x358] ;  /* 0x00006b00ff0877ac */ /* 0x000ea20008000a00 */
[----:B------:R-:W3:Y:S01]  /*0040*/  LDCU UR5, c[0x0][0x3b0] ;  /* 0x00007600ff0577ac */ /* 0x000ee20008000800 */
[----:B0-----:R-:W-:-:S06]  /*0050*/  UPRMT UR4, UR4, 0x7770, URZ ;  /* 0x0000777004047896 */ /* 0x001fcc00080000ff */
[----:B------:R-:W-:-:S13]  /*0060*/  ISETP.NE.AND P0, PT, RZ, UR4, PT ;  /* 0x00000004ff007c0c */ /* 0x000fda000bf05270 */
[----:B------:R-:W2:Y:S02]  /*0070*/  @P0 LDC.64 R2, c[0x0][0x3a8] ;  /* 0x0000ea00ff020b82 */ /* 0x000ea40000000a00 */
[----:B--2---:R0:W5:Y:S06]  /*0080*/  @P0 LDG.E R44, desc[UR8][R2.64] ;  /* 0x00000008022c0981 */ /* 0x00416c000c1e1900 */
[----:B------:R-:W1:Y:S02]  /*0090*/  S2UR UR4, SR_CTAID.X ;  /* 0x00000000000479c3 */ /* 0x000e640000002500 */
[----:B-1----:R-:W-:-:S04]  /*00a0*/  VIADD R42, R42, UR4 ;  /* 0x000000042a2a7c36 */ /* 0x002fc80008000000 */
[----:B------:R-:W-:-:S05]  /*00b0*/  IMAD R7, R42, 0x2100, RZ ;  /* 0x000021002a077824 */ /* 0x000fca00078e02ff */
[----:B---3--:R-:W-:Y:S01]  /*00c0*/  IADD3 R0, PT, PT, -R7, UR5, RZ ;  /* 0x0000000507007c10 */ /* 0x008fe2000fffe1ff */
[----:B------:R-:W1:Y:S03]  /*00d0*/  @!P0 LDC R44, c[0x0][0x3a8] ;  /* 0x0000ea00ff2c8b82 */ /* 0x000e660000000800 */
[----:B------:R-:W-:-:S13]  /*00e0*/  ISETP.GE.U32.AND P0, PT, R0, 0x2101, PT ;  /* 0x000021010000780c */ /* 0x000fda0003f06070 */
[----:B0-----:R-:W-:Y:S05]  /*00f0*/  @!P0 BRA `(.L_x_93) ;  /* 0x0000001c00ac8947 */ /* 0x001fea0003800000 */
[----:B------:R-:W0:Y:S01]  /*0100*/  S2R R16, SR_TID.X ;  /* 0x0000000000107919 */ /* 0x000e220000002100 */
[----:B------:R-:W2:Y:S01]  /*0110*/  LDCU.64 UR4, c[0x0][0x380] ;  /* 0x00007000ff0477ac */ /* 0x000ea20008000a00 */
[C---:B0-----:R-:W-:Y:S02]  /*0120*/  LOP3.LUT R0, R16.reuse, 0x1f, RZ, 0xc0, !PT ;  /* 0x0000001f10007812 */ /* 0x041fe400078ec0ff */
[----:B------:R-:W-:-:S05]  /*0130*/  LOP3.LUT R3, R16, 0x3e0, RZ, 0xc0, !PT ;  /* 0x000003e010037812 */ /* 0x000fca00078ec0ff */
[----:B------:R-:W-:-:S05]  /*0140*/  IMAD R0, R3, 0x16, R0 ;  /* 0x0000001603007824 */ /* 0x000fca00078e0200 */
[----:B------:R-:W-:-:S05]  /*0150*/  IADD3 R0, P0, PT, R7, R0, RZ ;  /* 0x0000000007007210 */ /* 0x000fca0007f1e0ff */
[----:B------:R-:W-:Y:S02]  /*0160*/  IMAD.X R3, RZ, RZ, RZ, P0 ;  /* 0x000000ffff037224 */ /* 0x000fe400000e06ff */
        /* <DEDUP_REMOVED lines=30> */
[----:B------:R-:W-:Y:S01]  /*0350*/  ISETP.NE.AND P0, PT, R42, RZ, PT ;  /* 0x000000ff2a00720c */ /* 0x000fe20003f05270 */
        /* <DEDUP_REMOVED lines=28> */
[----:B------:R0:W1:Y:S04]  /*0520*/  LDS.64 R36, [R27] ;  /* 0x000000001b247984 */ /* 0x0000680000000a00 */
[----:B------:R0:W2:Y:S04]  /*0530*/  LDS.64 R34, [R27+0x8] ;  /* 0x000008001b227984 */ /* 0x0000a80000000a00 */
[----:B------:R0:W3:Y:S04]  /*0540*/  LDS.64 R32, [R27+0x10] ;  /* 0x000010001b207984 */ /* 0x0000e80000000a00 */
[----:B------:R0:W4:Y:S04]  /*0550*/  LDS.64 R18, [R27+0x18] ;  /* 0x000018001b127984 */ /* 0x0001280000000a00 */
[----:B------:R0:W0:Y:S04]  /*0560*/  LDS.64 R14, [R27+0x20] ;  /* 0x000020001b0e7984 */ /* 0x0000280000000a00 */
[----:B------:R0:W0:Y:S04]  /*0570*/  LDS.64 R12, [R27+0x28] ;  /* 0x000028001b0c7984 */ /* 0x0000280000000a00 */
[----:B------:R0:W0:Y:S04]  /*0580*/  LDS.64 R10, [R27+0x30] ;  /* 0x000030001b0a7984 */ /* 0x0000280000000a00 */
[----:B------:R0:W0:Y:S04]  /*0590*/  LDS.64 R8, [R27+0x38] ;  /* 0x000038001b087984 */ /* 0x0000280000000a00 */
[----:B------:R0:W0:Y:S04]  /*05a0*/  LDS.64 R6, [R27+0x40] ;  /* 0x000040001b067984 */ /* 0x0000280000000a00 */
[----:B------:R0:W0:Y:S04]  /*05b0*/  LDS.64 R4, [R27+0x48] ;  /* 0x000048001b047984 */ /* 0x0000280000000a00 */
[----:B------:R0:W0:Y:S01]  /*05c0*/  LDS.64 R2, [R27+0x50] ;  /* 0x000050001b027984 */ /* 0x0000220000000a00 */
[----:B------:R-:W-:Y:S06]  /*05d0*/  BAR.SYNC.DEFER_BLOCKING 0x0 ;  /* 0x0000000000007b1d */ /* 0x000fec0000010000 */
[----:B-1----:R-:W-:Y:S05]  /*05e0*/  @P0 BRA `(.L_x_95) ;  /* 0x00000004001c0947 */ /* 0x002fea0003800000 */
[----:B0-2---:R-:W-:Y:S02]  /*05f0*/  IADD3 R17, PT, PT, R34, R37, R36 ;  /* 0x0000002522117210 */ /* 0x005fe40007ffe024 */
[C---:B------:R-:W-:Y:S02]  /*0600*/  ISETP.NE.AND P1, PT, R39.reuse, 0x1f, PT ;  /* 0x0000001f2700780c */ /* 0x040fe40003f25270 */
[----:B---3--:R-:W-:Y:S02]  /*0610*/  IADD3 R17, PT, PT, R32, R35, R17 ;  /* 0x0000002320117210 */ /* 0x008fe40007ffe011 */
[----:B------:R-:W-:Y:S02]  /*0620*/  ISETP.NE.AND P2, PT, R39, RZ, PT ;  /* 0x000000ff2700720c */ /* 0x000fe40003f45270 */
[----:B----4-:R-:W-:-:S04]  /*0630*/  IADD3 R17, PT, PT, R18, R33, R17 ;  /* 0x0000002112117210 */ /* 0x010fc80007ffe011 */
[----:B------:R-:W-:-:S03]  /*0640*/  IADD3 R17, PT, PT, R14, R19, R17 ;  /* 0x000000130e117210 */ /* 0x000fc60007ffe011 */
[----:B------:R-:W-:Y:S02]  /*0650*/  @!P1 LEA R43, R40, UR4, 0x2 ;  /* 0x00000004282b9c11 */ /* 0x000fe4000f8e10ff */
[----:B------:R-:W-:-:S04]  /*0660*/  IADD3 R17, PT, PT, R12, R15, R17 ;  /* 0x0000000f0c117210 */ /* 0x000fc80007ffe011 */
[----:B------:R-:W-:-:S04]  /*0670*/  IADD3 R17, PT, PT, R10, R13, R17 ;  /* 0x0000000d0a117210 */ /* 0x000fc80007ffe011 */
[----:B------:R-:W-:-:S04]  /*0680*/  IADD3 R17, PT, PT, R8, R11, R17 ;  /* 0x0000000b08117210 */ /* 0x000fc80007ffe011 */
[----:B------:R-:W-:-:S04]  /*0690*/  IADD3 R17, PT, PT, R6, R9, R17 ;  /* 0x0000000906117210 */ /* 0x000fc80007ffe011 */
[----:B------:R-:W-:-:S04]  /*06a0*/  IADD3 R17, PT, PT, R4, R7, R17 ;  /* 0x0000000704117210 */ /* 0x000fc80007ffe011 */
[----:B------:R-:W-:-:S05]  /*06b0*/  IADD3 R20, PT, PT, R2, R5, R17 ;  /* 0x0000000502147210 */ /* 0x000fca0007ffe011 */
[----:B------:R-:W-:-:S05]  /*06c0*/  IMAD.IADD R3, R3, 0x1, R20 ;  /* 0x0000000103037824 */ /* 0x000fca00078e0214 */
        /* <DEDUP_REMOVED lines=37> */
[----:B------:R-:W-:Y:S02]  /*0920*/  SEL R20, R26, R20, !P0 ;  /* 0x000000141a147207 */ /* 0x000fe40004000000 */
[----:B------:R-:W-:-:S04]  /*0930*/  ISETP.NE.AND P0, PT, R40, 0x8, PT ;  /* 0x000000082800780c */ /* 0x000fc80003f05270 */
[----:B------:R-:W-:Y:S02]  /*0940*/  SEL R20, R27, R20, !P0 ;  /* 0x000000141b147207 */ /* 0x000fe40004000000 */
[----:B------:R-:W-:Y:S02]  /*0950*/  ISETP.NE.AND P0, PT, R40, 0xa, PT ;  /* 0x0000000a2800780c */ /* 0x000fe40003f05270 */
[----:B------:R-:W-:Y:S02]  /*0960*/  SEL R20, R28, R20, !P1 ;  /* 0x000000141c147207 */ /* 0x000fe40004800000 */
[----:B------:R-:W-:Y:S02]  /*0970*/  ISETP.NE.AND P1, PT, R40, 0xb, PT ;  /* 0x0000000b2800780c */ /* 0x000fe40003f25270 */
[----:B------:R-:W-:Y:S01]  /*0980*/  SEL R20, R29, R20, !P0 ;  /* 0x000000141d147207 */ /* 0x000fe20004000000 */
[----:B------:R-:W-:Y:S01]  /*0990*/  IMAD.IADD R29, R30, 0x1, R29 ;  /* 0x000000011e1d7824 */ /* 0x000fe200078e021d */
[----:B------:R-:W-:-:S04]  /*09a0*/  ISETP.GE.U32.AND P0, PT, R16, 0x20, PT ;  /* 0x000000201000780c */ /* 0x000fc80003f06070 */
[----:B------:R-:W-:Y:S02]  /*09b0*/  SEL R20, R29, R20, !P1 ;  /* 0x000000141d147207 */ /* 0x000fe40004800000 */
[----:B------:R-:W-:Y:S02]  /*09c0*/  ISETP.NE.AND P1, PT, R16, RZ, PT ;  /* 0x000000ff1000720c */ /* 0x000fe40003f25270 */
[----:B------:R-:W-:Y:S02]  /*09d0*/  SEL R16, R3, RZ, P2 ;  /* 0x000000ff03107207 */ /* 0x000fe40001000000 */
[----:B------:R-:W-:Y:S02]  /*09e0*/  SEL R3, R20, RZ, P0 ;  /* 0x000000ff14037207 */ /* 0x000fe40000000000 */
[--C-:B-----5:R-:W-:Y:S02]  /*09f0*/  IADD3 R31, PT, PT, R29, R31, R44.reuse ;  /* 0x0000001f1d1f7210 */ /* 0x120fe40007ffe02c */
[----:B------:R-:W-:-:S05]  /*0a00*/  IADD3 R44, PT, PT, R3, R16, R44 ;  /* 0x00000010032c7210 */ /* 0x000fca0007ffe02c */
[----:B------:R-:W-:Y:S05]  /*0a10*/  @P1 BRA `(.L_x_96) ;  /* 0x0000000c00f41947 */ /* 0x000fea0003800000 */
[----:B------:R-:W0:Y:S01]  /*0a20*/  LDC.64 R16, c[0x0][0x390] ;  /* 0x0000e400ff107b82 */ /* 0x000e220000000a00 */
[----:B------:R-:W-:-:S05]  /*0a30*/  IMAD.MOV.U32 R30, RZ, RZ, 0x65 ;  /* 0x00000065ff1e7424 */ /* 0x000fca00078e00ff */
[----:B0-----:R0:W-:Y:S01]  /*0a40*/  ST.E.64.STRONG.GPU desc[UR8][R16.64+0x100], R30 ;  /* 0x0001001e10007985 */ /* 0x0011e2000c10fb08 */
[----:B------:R-:W-:Y:S05]  /*0a50*/  BRA `(.L_x_96) ;  /* 0x0000000c00e47947 */ /* 0x000fea0003800000 */
.L_x_95:
        /* <DEDUP_REMOVED lines=57> */
[----:B------:R-:W-:Y:S02]  /*0df0*/  ISETP.NE.AND P0, PT, R40, 0xa, PT ;  /* 0x0000000a2800780c */ /* 0x000fe40003f05270 */
[----:B------:R-:W-:Y:S02]  /*0e00*/  SEL R20, R28, R20, !P1 ;  /* 0x000000141c147207 */ /* 0x000fe40004800000 */
[----:B------:R-:W-:Y:S02]  /*0e10*/  ISETP.NE.AND P1, PT, R40, 0xb, PT ;  /* 0x0000000b2800780c */ /* 0x000fe40003f25270 */
[----:B------:R-:W-:Y:S02]  /*0e20*/  SEL R20, R29, R20, !P0 ;  /* 0x000000141d147207 */ /* 0x000fe40004000000 */
[----:B------:R-:W-:-:S02]  /*0e30*/  ISETP.GT.U32.AND P0, PT, R16, 0x1f, PT ;  /* 0x0000001f1000780c */ /* 0x000fc40003f04070 */
[----:B------:R-:W-:Y:S02]  /*0e40*/  SEL R20, R30, R20, !P1 ;  /* 0x000000141e147207 */ /* 0x000fe40004800000 */
[----:B------:R-:W-:-:S03]  /*0e50*/  ISETP.GE.U32.AND P1, PT, R16, 0x20, PT ;  /* 0x000000201000780c */ /* 0x000fc60003f26070 */
[----:B------:R-:W-:-:S05]  /*0e60*/  IMAD.IADD R20, R20, 0x1, R17 ;  /* 0x0000000114147824 */ /* 0x000fca00078e0211 */
[----:B------:R-:W-:Y:S01]  /*0e70*/  SEL R23, R3, R20, !P1 ;  /* 0x0000001403177207 */ /* 0x000fe20004800000 */
[----:B------:R-:W-:Y:S06]  /*0e80*/  @P0 BRA `(.L_x_97) ;  /* 0x0000000800b00947 */ /* 0x000fec0003800000 */
[----:B------:R-:W0:Y:S01]  /*0e90*/  LDC.64 R20, c[0x0][0x390] ;  /* 0x0000e400ff147b82 */ /* 0x000e220000000a00 */
[----:B------:R-:W-:Y:S02]  /*0ea0*/  ISETP.NE.AND P1, PT, R16, RZ, PT ;  /* 0x000000ff1000720c */ /* 0x000fe40003f25270 */
[----:B------:R-:W-:-:S05]  /*0eb0*/  LOP3.LUT R3, RZ, R16, RZ, 0x33, !PT ;  /* 0x00000010ff037212 */ /* 0x000fca00078e33ff */
[----:B------:R-:W-:-:S06]  /*0ec0*/  IMAD.IADD R40, R42, 0x1, R3 ;  /* 0x000000012a287824 */ /* 0x000fcc00078e0203 */
        /* <DEDUP_REMOVED lines=11> */
.L_x_127:
[----:B------:R-:W-:Y:S05]  /*0f80*/  @!P0 BRA `(.L_x_99) ;  /* 0x0000000000748947 */ /* 0x000fea0003800000 */
[----:B------:R-:W-:-:S07]  /*0f90*/  IMAD.MOV.U32 R3, RZ, RZ, 0x3b8 ;  /* 0x000003b8ff037424 */ /* 0x000fce00078e00ff */
.L_x_101:
[----:B------:R-:W-:Y:S02]  /*0fa0*/  VIADD R27, R3, 0x1 ;  /* 0x00000001031b7836 */ /* 0x000fe40000000000 */
[----:B------:R-:W-:Y:S02]  /*0fb0*/  IMAD R42, R42, 0x41a7, RZ ;  /* 0x000041a72a2a7824 */ /* 0x000fe400078e02ff */
[----:B------:R-:W0:Y:S01]  /*0fc0*/  I2F.U32.RP R22, R27 ;  /* 0x0000001b00167306 */ /* 0x000e220000209000 */
[----:B------:R-:W-:Y:S01]  /*0fd0*/  IMAD.MOV R29, RZ, RZ, -R27 ;  /* 0x000000ffff1d7224 */ /* 0x000fe200078e0a1b */
[----:B------:R-:W-:Y:S02]  /*0fe0*/  ISETP.NE.U32.AND P2, PT, R27, RZ, PT ;  /* 0x000000ff1b00720c */ /* 0x000fe40003f45070 */
[----:B------:R-:W-:-:S04]  /*0ff0*/  LOP3.LUT R42, R42, 0x7fffffff, RZ, 0xc0, !PT ;  /* 0x7fffffff2a2a7812 */ /* 0x000fc800078ec0ff */
[----:B0-----:R-:W0:Y:S02]  /*1000*/  MUFU.RCP R22, R22 ;  /* 0x0000001600167308 */ /* 0x001e240000001000 */
[----:B0-----:R-:W-:-:S06]  /*1010*/  VIADD R20, R22, 0xffffffe ;  /* 0x0ffffffe16147836 */ /* 0x001fcc0000000000 */
[----:B------:R0:W1:Y:S02]  /*1020*/  F2I.FTZ.U32.TRUNC.NTZ R21, R20 ;  /* 0x0000001400157305 */ /* 0x000064000021f000 */
[----:B0-----:R-:W-:Y:S02]  /*1030*/  IMAD.MOV.U32 R20, RZ, RZ, RZ ;  /* 0x000000ffff147224 */ /* 0x001fe400078e00ff */
[----:B-1----:R-:W-:-:S04]  /*1040*/  IMAD R29, R29, R21, RZ ;  /* 0x000000151d1d7224 */ /* 0x002fc800078e02ff */
[----:B------:R-:W-:-:S06]  /*1050*/  IMAD.HI.U32 R21, R21, R29, R20 ;  /* 0x0000001d15157227 */ /* 0x000fcc00078e0014 */
[----:B------:R-:W-:-:S04]  /*1060*/  IMAD.HI.U32 R21, R21, R42, RZ ;  /* 0x0000002a15157227 */ /* 0x000fc800078e00ff */
[----:B------:R-:W-:-:S04]  /*1070*/  IMAD.MOV R21, RZ, RZ, -R21 ;  /* 0x000000ffff157224 */ /* 0x000fc800078e0a15 */
[----:B------:R-:W-:-:S05]  /*1080*/  IMAD R22, R27, R21, R42 ;  /* 0x000000151b167224 */ /* 0x000fca00078e022a */
[----:B------:R-:W-:-:S13]  /*1090*/  ISETP.GE.U32.AND P0, PT, R22, R27, PT ;  /* 0x0000001b1600720c */ /* 0x000fda0003f06070 */
[----:B------:R-:W-:-:S05]  /*10a0*/  @P0 IMAD.IADD R22, R22, 0x1, -R27 ;  /* 0x0000000116160824 */ /* 0x000fca00078e0a1b */
[----:B------:R-:W-:-:S13]  /*10b0*/  ISETP.GE.U32.AND P0, PT, R22, R27, PT ;  /* 0x0000001b1600720c */ /* 0x000fda0003f06070 */
[----:B------:R-:W-:Y:S01]  /*10c0*/  @P0 IMAD.IADD R22, R22, 0x1, -R27 ;  /* 0x0000000116160824 */ /* 0x000fe200078e0a1b */
[----:B------:R-:W-:-:S04]  /*10d0*/  @!P2 LOP3.LUT R22, RZ, R27, RZ, 0x33, !PT ;  /* 0x0000001bff16a212 */ /* 0x000fc800078e33ff */
[----:B------:R-:W-:Y:S05]  /*10e0*/  NANOSLEEP R22 ;  /* 0x000000160000735d */ /* 0x000fea0003800000 */
[----:B------:R-:W2:Y:S01]  /*10f0*/  LD.E.64.STRONG.GPU R26, desc[UR8][R16.64+0x100] ;  /* 0x00010008101a7980 */ /* 0x000ea2000c10fb00 */
[----:B------:R-:W-:Y:S01]  /*1100*/  UMOV UR5, 0xffffffff ;  /* 0xffffffff00057882 */ /* 0x000fe20000000000 */
[----:B------:R-:W-:Y:S02]  /*1110*/  SHF.R.U32.HI R3, RZ, 0x1, R3 ;  /* 0x00000001ff037819 */ /* 0x000fe40000011603 */
[----:B--2---:R-:W-:Y:S01]  /*1120*/  ISETP.NE.AND P0, PT, R26, 0x63, PT ;  /* 0x000000631a00780c */ /* 0x004fe20003f05270 */
[----:B------:R-:W-:-:S12]  /*1130*/  BRA.DIV UR5, `(.L_x_100) ;  /* 0x0000003605187947 */ /* 0x000fd8000b800000 */
[----:B------:R-:W-:-:S13]  /*1140*/  VOTE.ANY P0, !P0 ;  /* 0x0000000000ff7806 */ /* 0x000fda0004000100 */
.L_x_130:
[----:B------:R-:W-:Y:S05]  /*1150*/  @P0 BRA `(.L_x_101) ;  /* 0xfffffffc00900947 */ /* 0x000fea000383ffff */
.L_x_99:
[----:B------:R-:W-:Y:S01]  /*1160*/  UMOV UR5, 0xffffffff ;  /* 0xffffffff00057882 */ /* 0x000fe20000000000 */
[----:B------:R-:W-:Y:S02]  /*1170*/  ISETP.NE.AND P0, PT, R26, 0x65, PT ;  /* 0x000000651a00780c */ /* 0x000fe40003f05270 */
[----:B------:R-:W-:Y:S11]  /*1180*/  BRA.DIV UR5, `(.L_x_102) ;  /* 0x0000003605247947 */ /* 0x000ff6000b800000 */
[----:B------:R-:W0:Y:S01]  /*1190*/  S2R R30, SR_GEMASK ;  /* 0x00000000001e7919 */ /* 0x000e220000003c00 */
[----:B------:R-:W-:Y:S01]  /*11a0*/  VOTE.ANY R21, PT, !P0 ;  /* 0x0000000000157806 */ /* 0x000fe200040e0100 */
[C---:B------:R-:W-:Y:S02]  /*11b0*/  VIADD R41, R39.reuse, 0x2 ;  /* 0x0000000227297836 */ /* 0x040fe40000000000 */
[C---:B------:R-:W-:Y:S02]  /*11c0*/  VIADD R43, R39.reuse, 0x4 ;  /* 0x00000004272b7836 */ /* 0x040fe40000000000 */
[C---:B------:R-:W-:Y:S02]  /*11d0*/  VIADD R44, R39.reuse, 0x8 ;  /* 0x00000008272c7836 */ /* 0x040fe40000000000 */
[----:B------:R-:W-:Y:S01]  /*11e0*/  VIADD R45, R39, 0x10 ;  /* 0x00000010272d7836 */ /* 0x000fe20000000000 */
[----:B0-----:R-:W-:-:S05]  /*11f0*/  LOP3.LUT R21, R21, 0x80000000, R30, 0xec, !PT ;  /* 0x8000000015157812 */ /* 0x001fca00078eec1e */
[----:B------:R-:W-:-:S05]  /*1200*/  VIADD R16, R21, 0xffffffff ;  /* 0xffffffff15107836 */ /* 0x000fca0000000000 */
[----:B------:R-:W-:-:S04]  /*1210*/  LOP3.LUT R16, R21, R16, RZ, 0xc, !PT ;  /* 0x0000001015107212 */ /* 0x000fc800078e0cff */
[----:B------:R0:W1:Y:S02]  /*1220*/  POPC R20, R16 ;  /* 0x0000001000147309 */ /* 0x0000640000000000 */
[----:B0-----:R-:W0:Y:S01]  /*1230*/  LDC.64 R16, c[0x0][0x390] ;  /* 0x0000e400ff107b82 */ /* 0x001e220000000a00 */
[----:B-1----:R-:W1:Y:S01]  /*1240*/  SHFL.DOWN PT, R22, R27, 0x1, R20 ;  /* 0x082000001b167989 */ /* 0x002e6200000e0014 */
[-C--:B------:R-:W-:Y:S02]  /*1250*/  ISETP.GE.AND P0, PT, R39, R20.reuse, PT ;  /* 0x000000142700720c */ /* 0x080fe40003f06270 */
[----:B------:R-:W-:Y:S02]  /*1260*/  ISETP.GT.AND P2, PT, R45, R20, PT ;  /* 0x000000142d00720c */ /* 0x000fe40003f44270 */
[----:B0-----:R-:W-:Y:S02]  /*1270*/  IADD3 R28, P3, PT, R16, 0x100, RZ ;  /* 0x00000100101c7810 */ /* 0x001fe40007f7e0ff */
[----:B-1----:R-:W-:-:S02]  /*1280*/  SEL R22, R22, RZ, !P0 ;  /* 0x000000ff16167207 */ /* 0x002fc40004000000 */
[----:B------:R-:W-:-:S03]  /*1290*/  ISETP.GT.AND P0, PT, R41, R20, PT ;  /* 0x000000142900720c */ /* 0x000fc60003f04270 */
[----:B------:R-:W-:-:S05]  /*12a0*/  IMAD.IADD R3, R22, 0x1, R27 ;  /* 0x0000000116037824 */ /* 0x000fca00078e021b */
[----:B------:R-:W0:Y:S02]  /*12b0*/  SHFL.DOWN PT, R22, R3, 0x2, R20 ;  /* 0x0840000003167989 */ /* 0x000e2400000e0014 */
[----:B0-----:R-:W-:Y:S02]  /*12c0*/  SEL R22, R22, RZ, !P0 ;  /* 0x000000ff16167207 */ /* 0x001fe40004000000 */
[----:B------:R-:W-:-:S03]  /*12d0*/  ISETP.GT.AND P0, PT, R43, R20, PT ;  /* 0x000000142b00720c */ /* 0x000fc60003f04270 */
[----:B------:R-:W-:Y:S02]  /*12e0*/  IMAD.IADD R29, R3, 0x1, R22 ;  /* 0x00000001031d7824 */ /* 0x000fe400078e0216 */
[----:B------:R-:W-:-:S03]  /*12f0*/  IMAD.X R3, RZ, RZ, R17, P3 ;  /* 0x000000ffff037224 */ /* 0x000fc600018e0611 */
        /* <DEDUP_REMOVED lines=10> */
[----:B0-----:R-:W-:-:S05]  /*13a0*/  SEL R22, R22, RZ, !P2 ;  /* 0x000000ff16167207 */ /* 0x001fca0005000000 */
[----:B------:R-:W-:-:S07]  /*13b0*/  IMAD.IADD R46, R47, 0x1, R22 ;  /* 0x000000012f2e7824 */ /* 0x000fce00078e0216 */
.L_x_139:
[----:B------:R-:W-:Y:S05]  /*13c0*/  @!P0 BRA `(.L_x_103) ;  /* 0x0000000400248947 */ /* 0x000fea0003800000 */
[----:B------:R-:W-:-:S07]  /*13d0*/  IMAD.MOV.U32 R29, RZ, RZ, 0x3b8 ;  /* 0x000003b8ff1d7424 */ /* 0x000fce00078e00ff */
.L_x_109:
[----:B------:R-:W-:Y:S02]  /*13e0*/  IMAD.MOV.U32 R16, RZ, RZ, R28 ;  /* 0x000000ffff107224 */ /* 0x000fe400078e001c */
[----:B------:R-:W-:Y:S02]  /*13f0*/  IMAD.MOV.U32 R17, RZ, RZ, R3 ;  /* 0x000000ffff117224 */ /* 0x000fe400078e0003 */
        /* <DEDUP_REMOVED lines=8> */
.L_x_142:
[----:B------:R-:W-:Y:S05]  /*1480*/  @!P0 BRA `(.L_x_105) ;  /* 0x0000000000748947 */ /* 0x000fea0003800000 */
[----:B------:R-:W-:-:S07]  /*1490*/  IMAD.MOV.U32 R22, RZ, RZ, R29 ;  /* 0x000000ffff167224 */ /* 0x000fce00078e001d */
.L_x_107:
        /* <DEDUP_REMOVED lines=27> */
.L_x_145:
[----:B------:R-:W-:Y:S05]  /*1650*/  @P0 BRA `(.L_x_107) ;  /* 0xfffffffc00900947 */ /* 0x000fea000383ffff */
.L_x_105:
[----:B------:R-:W-:Y:S01]  /*1660*/  UMOV UR5, 0xffffffff ;  /* 0xffffffff00057882 */ /* 0x000fe20000000000 */
[----:B------:R-:W-:Y:S02]  /*1670*/  ISETP.NE.AND P0, PT, R26, 0x65, PT ;  /* 0x000000651a00780c */ /* 0x000fe40003f05270 */
[----:B------:R-:W-:Y:S11]  /*1680*/  BRA.DIV UR5, `(.L_x_108) ;  /* 0x0000003605287947 */ /* 0x000ff6000b800000 */
[----:B------:R-:W-:Y:S01]  /*1690*/  VOTE.ANY R21, PT, !P0 ;  /* 0x0000000000157806 */ /* 0x000fe200040e0100 */
[----:B------:R-:W-:-:S03]  /*16a0*/  VIADD R40, R40, 0xffffffe0 ;  /* 0xffffffe028287836 */ /* 0x000fc60000000000 */
[----:B------:R-:W-:-:S05]  /*16b0*/  LOP3.LUT R21, R21, 0x80000000, R30, 0xec, !PT ;  /* 0x8000000015157812 */ /* 0x000fca00078eec1e */
        /* <DEDUP_REMOVED lines=25> */
.L_x_154:
[----:B------:R-:W-:Y:S05]  /*1850*/  @P0 BRA `(.L_x_109) ;  /* 0xfffffff800e00947 */ /* 0x000fea000383ffff */
.L_x_103:
        /* <DEDUP_REMOVED lines=8> */
[----:B0-----:R-:W-:-:S05]  /*18e0*/  @!P1 LEA R3, R16, R3, 0x18 ;  /* 0x0000000310039211 */ /* 0x001fca00078ec0ff */
[----:B------:R1:W-:Y:S04]  /*18f0*/  @!P1 STS [R3+0x8], R31 ;  /* 0x0000081f03009388 */ /* 0x0003e80000000800 */
[----:B------:R1:W-:Y:S01]  /*1900*/  @!P1 STS [R3+0x4], R46 ;  /* 0x0000042e03009388 */ /* 0x0003e20000000800 */
[----:B--2---:R-:W-:Y:S01]  /*1910*/  @!P0 LEA R17, R20, R17, 0x18 ;  /* 0x0000001114118211 */ /* 0x004fe200078ec0ff */
[----:B------:R-:W-:Y:S02]  /*1920*/  IMAD.MOV.U32 R20, RZ, RZ, R23 ;  /* 0x000000ffff147224 */ /* 0x000fe400078e0017 */
[----:B------:R-:W-:Y:S02]  /*1930*/  @!P0 IMAD.MOV.U32 R20, RZ, RZ, R46 ;  /* 0x000000ffff148224 */ /* 0x000fe400078e002e */
[----:B------:R1:W-:Y:S05]  /*1940*/  @!P0 STS [R17+0x4c], R46 ;  /* 0x00004c2e11008388 */ /* 0x0003ea0000000800 */
.L_x_97:
[----:B------:R-:W-:Y:S05]  /*1950*/  WARPSYNC.ALL ;  /* 0x0000000000007948 */ /* 0x000fea0003800000 */
[----:B------:R-:W0:Y:S08]  /*1960*/  S2UR UR6, SR_CgaCtaId ;  /* 0x00000000000679c3 */ /* 0x000e300000008800 */
[----:B------:R-:W-:Y:S06]  /*1970*/  BAR.SYNC.DEFER_BLOCKING 0x0 ;  /* 0x0000000000007b1d */ /* 0x000fec0000010000 */
[----:B------:R-:W-:Y:S01]  /*1980*/  UMOV UR5, 0x400 ;  /* 0x0000040000057882 */ /* 0x000fe20000000000 */
[----:B------:R-:W2:Y:S01]  /*1990*/  S2R R16, SR_TID.X ;  /* 0x0000000000107919 */ /* 0x000ea20000002100 */
[----:B0-----:R-:W-:-:S09]  /*19a0*/  ULEA UR5, UR6, UR5, 0x18 ;  /* 0x0000000506057291 */ /* 0x001fd2000f8ec0ff */
[----:B-1----:R-:W0:Y:S01]  /*19b0*/  LDS R3, [UR5+0x4c] ;  /* 0x00004c05ff037984 */ /* 0x002e220008000800 */
[----:B--2---:R-:W-:-:S04]  /*19c0*/  ISETP.NE.AND P0, PT, R16, RZ, PT ;  /* 0x000000ff1000720c */ /* 0x004fc80003f05270 */
[----:B0-----:R-:W-:-:S05]  /*19d0*/  SEL R3, R3, RZ, P0 ;  /* 0x000000ff03037207 */ /* 0x001fca0000000000 */
[----:B------:R-:W-:-:S07]  /*19e0*/  IMAD.IADD R44, R3, 0x1, R20 ;  /* 0x00000001032c7824 */ /* 0x000fce00078e0214 */
.L_x_96:
[----:B------:R-:W-:Y:S05]  /*19f0*/  BSYNC.RECONVERGENT B0 ;  /* 0x0000000000007941 */ /* 0x000fea0003800200 */
.L_x_94:
[----:B------:R-:W-:Y:S01]  /*1a00*/  IMAD.IADD R45, R36, 0x1, R44 ;  /* 0x00000001242d7824 */ /* 0x000fe200078e022c */
[----:B------:R-:W1:Y:S01]  /*1a10*/  S2R R3, SR_TID.X ;  /* 0x0000000000037919 */ /* 0x000e620000002100 */
[----:B------:R-:W2:Y:S01]  /*1a20*/  S2UR UR6, SR_CgaCtaId ;  /* 0x00000000000679c3 */ /* 0x000ea20000008800 */
[----:B------:R-:W-:Y:S01]  /*1a30*/  UMOV UR5, 0x400 ;  /* 0x0000040000057882 */ /* 0x000fe20000000000 */
[----:B0-----:R-:W-:Y:S01]  /*1a40*/  IMAD.IADD R16, R37, 0x1, R45 ;  /* 0x0000000125107824 */ /* 0x001fe200078e022d */
[----:B------:R-:W0:Y:S03]  /*1a50*/  S2R R24, SR_LANEID ;  /* 0x0000000000187919 */ /* 0x000e260000000000 */
[----:B------:R-:W-:Y:S02]  /*1a60*/  IMAD.IADD R17, R34, 0x1, R16 ;  /* 0x0000000122117824 */ /* 0x000fe400078e0210 */
[----:B------:R-:W-:Y:S02]  /*1a70*/  BAR.SYNC.DEFER_BLOCKING 0x0 ;  /* 0x0000000000007b1d */ /* 0x000fe40000010000 */
[----:B------:R-:W-:-:S04]  /*1a80*/  IMAD.IADD R22, R35, 0x1, R17 ;  /* 0x0000000123167824 */ /* 0x000fc800078e0211 */
[----:B------:R-:W-:-:S04]  /*1a90*/  IMAD.IADD R23, R32, 0x1, R22 ;  /* 0x0000000120177824 */ /* 0x000fc800078e0216 */
[----:B------:R-:W-:-:S04]  /*1aa0*/  IMAD.IADD R20, R33, 0x1, R23 ;  /* 0x0000000121147824 */ /* 0x000fc800078e0217 */
[----:B------:R-:W-:Y:S01]  /*1ab0*/  IMAD.IADD R21, R18, 0x1, R20 ;  /* 0x0000000112157824 */ /* 0x000fe200078e0214 */
[----:B--2---:R-:W-:-:S03]  /*1ac0*/  ULEA UR5, UR6, UR5, 0x18 ;  /* 0x0000000506057291 */ /* 0x004fc6000f8ec0ff */
[----:B------:R-:W-:Y:S01]  /*1ad0*/  IMAD.IADD R18, R19, 0x1, R21 ;  /* 0x0000000113127824 */ /* 0x000fe200078e0215 */
[----:B------:R-:W2:Y:S03]  /*1ae0*/  LDCU.64 UR6, c[0x0][0x388] ;  /* 0x00007100ff0677ac */ /* 0x000ea60008000a00 */
[----:B------:R-:W-:Y:S01]  /*1af0*/  IMAD.IADD R19, R14, 0x1, R18 ;  /* 0x000000010e137824 */ /* 0x000fe200078e0212 */
[----:B-1----:R-:W-:-:S03]  /*1b00*/  SHF.R.U32.HI R3, RZ, 0x5, R3 ;  /* 0x00000005ff037819 */ /* 0x002fc60000011603 */
[----:B------:R-:W-:Y:S02]  /*1b10*/  IMAD.IADD R14, R15, 0x1, R19 ;  /* 0x000000010f0e7824 */ /* 0x000fe400078e0213 */
[----:B0-----:R-:W-:Y:S02]  /*1b20*/  IMAD R3, R3, 0x2c0, R24 ;  /* 0x000002c003037824 */ /* 0x001fe400078e0218 */
[----:B------:R-:W-:-:S03]  /*1b30*/  IMAD.IADD R15, R12, 0x1, R14 ;  /* 0x000000010c0f7824 */ /* 0x000fc600078e020e */
[----:B------:R-:W-:Y:S01]  /*1b40*/  LEA R49, R3, UR5, 0x2 ;  /* 0x0000000503317c11 */ /* 0x000fe2000f8e10ff */
[----:B------:R-:W-:Y:S01]  /*1b50*/  IMAD.IADD R12, R13, 0x1, R15 ;  /* 0x000000010d0c7824 */ /* 0x000fe200078e020f */
[----:B--2---:R-:W-:-:S03]  /*1b60*/  IADD3 R38, P0, PT, R38, UR6, RZ ;  /* 0x0000000626267c10 */ /* 0x004fc6000ff1e0ff */
[----:B------:R-:W-:Y:S02]  /*1b70*/  IMAD.IADD R13, R10, 0x1, R12 ;  /* 0x000000010a0d7824 */ /* 0x000fe400078e020c */
[----:B------:R-:W-:Y:S01]  /*1b80*/  IMAD R24, R24, 0x54, R49 ;  /* 0x0000005418187824 */ /* 0x000fe200078e0231 */
[----:B------:R-:W-:Y:S01]  /*1b90*/  IADD3.X R39, PT, PT, R0, UR7, RZ, P0, !PT ;  /* 0x0000000700277c10 */ /* 0x000fe200087fe4ff */
[----:B------:R-:W-:-:S03]  /*1ba0*/  IMAD.IADD R10, R11, 0x1, R13 ;  /* 0x000000010b0a7824 */ /* 0x000fc600078e020d */
[----:B------:R-:W-:Y:S01]  /*1bb0*/  STS.64 [R24], R44 ;  /* 0x0000002c18007388 */ /* 0x000fe20000000a00 */
[----:B------:R-:W-:-:S03]  /*1bc0*/  IMAD.IADD R11, R8, 0x1, R10 ;  /* 0x00000001080b7824 */ /* 0x000fc600078e020a */
[----:B------:R-:W-:Y:S01]  /*1bd0*/  STS.64 [R24+0x8], R16 ;  /* 0x0000081018007388 */ /* 0x000fe20000000a00 */
        /* <DEDUP_REMOVED lines=11> */
[----:B------:R-:W-:Y:S04]  /*1c90*/  STS.64 [R24+0x38], R10 ;  /* 0x0000380a18007388 */ /* 0x000fe80000000a00 */
[----:B------:R-:W-:Y:S04]  /*1ca0*/  STS.64 [R24+0x40], R8 ;  /* 0x0000400818007388 */ /* 0x000fe80000000a00 */
[----:B------:R-:W-:Y:S04]  /*1cb0*/  STS.64 [R24+0x48], R6 ;  /* 0x0000480618007388 */ /* 0x000fe80000000a00 */
[----:B------:R-:W-:Y:S01]  /*1cc0*/  STS.64 [R24+0x50], R4 ;  /* 0x0000500418007388 */ /* 0x000fe20000000a00 */
[----:B------:R-:W-:-:S03]  /*1cd0*/  NOP ;  /* 0x0000000000007918 */ /* 0x000fc60000000000 */
[----:B------:R-:W0:Y:S04]  /*1ce0*/  LDS R3, [R49] ;  /* 0x0000000031037984 */ /* 0x000e280000000800 */
[----:B------:R-:W1:Y:S04]  /*1cf0*/  LDS R17, [R49+0x80] ;  /* 0x0000800031117984 */ /* 0x000e680000000800 */
        /* <DEDUP_REMOVED lines=43> */
.L_x_93:
[----:B------:R-:W-:-:S13]  /*1fb0*/  ISETP.NE.AND P0, PT, R0, RZ, PT ;  /* 0x000000ff0000720c */ /* 0x000fda0003f05270 */
[----:B------:R-:W-:Y:S05]  /*1fc0*/  @!P0 EXIT ;  /* 0x000000000000894d */ /* 0x000fea0003800000 */
[----:B------:R-:W0:Y:S02]  /*1fd0*/  LDC.64 R4, c[0x0][0x380] ;  /* 0x0000e000ff047b82 */ /* 0x000e240000000a00 */
[----:B0-----:R-:W-:-:S05]  /*1fe0*/  IMAD.WIDE.U32 R4, R7, 0x4, R4 ;  /* 0x0000000407047825 */ /* 0x001fca00078e0004 */
[----:B------:R0:W2:Y:S01]  /*1ff0*/  LDG.E R6, desc[UR8][R4.64] ;  /* 0x0000000804067981 */ /* 0x0000a2000c1e1900 */
[----:B------:R-:W3:Y:S02]  /*2000*/  S2R R2, SR_TID.X ;  /* 0x0000000000027919 */ /* 0x000ee40000002100 */
[C---:B---3--:R-:W-:Y:S02]  /*2010*/  LOP3.LUT R3, R2.reuse, 0x1f, RZ, 0xc0, !PT ;  /* 0x0000001f02037812 */ /* 0x048fe400078ec0ff */
[----:B------:R-:W-:-:S05]  /*2020*/  LOP3.LUT R8, R2, 0x3e0, RZ, 0xc0, !PT ;  /* 0x000003e002087812 */ /* 0x000fca00078ec0ff */
[----:B------:R-:W-:-:S04]  /*2030*/  IMAD R3, R8, 0x16, R3 ;  /* 0x0000001608037824 */ /* 0x000fc800078e0203 */
[C---:B------:R-:W-:Y:S01]  /*2040*/  VIADD R7, R3.reuse, 0x20 ;  /* 0x0000002003077836 */ /* 0x040fe20000000000 */
[C---:B------:R-:W-:Y:S01]  /*2050*/  ISETP.GE.U32.AND P6, PT, R3.reuse, R0, PT ;  /* 0x000000000300720c */ /* 0x040fe20003fc6070 */
[C---:B------:R-:W-:Y:S01]  /*2060*/  VIADD R9, R3.reuse, 0x40 ;  /* 0x0000004003097836 */ /* 0x040fe20000000000 */
[C---:B0-----:R-:W-:Y:S01]  /*2070*/  LEA R4, P1, R3.reuse, R4, 0x2 ;  /* 0x0000000403047211 */ /* 0x041fe200078210ff */
[----:B------:R-:W-:Y:S01]  /*2080*/  VIADD R11, R3, 0x60 ;  /* 0x00000060030b7836 */ /* 0x000fe20000000000 */
[-C--:B------:R-:W-:Y:S01]  /*2090*/  ISETP.GE.U32.AND P5, PT, R7, R0.reuse, PT ;  /* 0x000000000700720c */ /* 0x080fe20003fa6070 */
[----:B------:R-:W-:Y:S01]  /*20a0*/  VIADD R7, R3, 0x80 ;  /* 0x0000008003077836 */ /* 0x000fe20000000000 */
[-C--:B------:R-:W-:Y:S01]  /*20b0*/  ISETP.GE.U32.AND P0, PT, R9, R0.reuse, PT ;  /* 0x000000000900720c */ /* 0x080fe20003f06070 */
[----:B------:R-:W-:Y:S01]  /*20c0*/  IMAD.X R5, RZ, RZ, R5, P1 ;  /* 0x000000ffff057224 */ /* 0x000fe200008e0605 */
[-C--:B------:R-:W-:Y:S01]  /*20d0*/  ISETP.GE.U32.AND P4, PT, R11, R0.reuse, PT ;  /* 0x000000000b00720c */ /* 0x080fe20003f86070 */
[----:B------:R-:W-:Y:S01]  /*20e0*/  VIADD R9, R3, 0xa0 ;  /* 0x000000a003097836 */ /* 0x000fe20000000000 */
[----:B------:R-:W-:Y:S01]  /*20f0*/  ISETP.GE.U32.AND P3, PT, R7, R0, PT ;  /* 0x000000000700720c */ /* 0x000fe20003f66070 */
[----:B------:R-:W-:-:S03]  /*2100*/  VIADD R7, R3, 0xc0 ;  /* 0x000000c003077836 */ /* 0x000fc60000000000 */
[-C--:B------:R-:W-:Y:S01]  /*2110*/  ISETP.GE.U32.AND P2, PT, R9, R0.reuse, PT ;  /* 0x000000000900720c */ /* 0x080fe20003f46070 */
[----:B------:R-:W-:Y:S01]  /*2120*/  VIADD R9, R3, 0x100 ;  /* 0x0000010003097836 */ /* 0x000fe20000000000 */
[-C--:B------:R-:W-:Y:S01]  /*2130*/  ISETP.GE.U32.AND P1, PT, R7, R0.reuse, PT ;  /* 0x000000000700720c */ /* 0x080fe20003f26070 */
[C---:B------:R-:W-:Y:S02]  /*2140*/  VIADD R7, R3.reuse, 0xe0 ;  /* 0x000000e003077836 */ /* 0x040fe40000000000 */
[----:B------:R-:W-:Y:S02]  /*2150*/  VIADD R39, R3, 0x2a0 ;  /* 0x000002a003277836 */ /* 0x000fe40000000000 */
[----:B--2---:R-:W-:Y:S02]  /*2160*/  IMAD.MOV.U32 R16, RZ, RZ, R6 ;  /* 0x000000ffff107224 */ /* 0x004fe400078e0006 */
[----:B------:R-:W2:Y:S01]  /*2170*/  @!P6 LDG.E R6, desc[UR8][R4.64] ;  /* 0x000000080406e981 */ /* 0x000ea2000c1e1900 */
[----:B------:R-:W-:Y:S01]  /*2180*/  ISETP.GE.U32.AND P6, PT, R7, R0, PT ;  /* 0x000000000700720c */ /* 0x000fe20003fc6070 */
[----:B------:R-:W-:-:S02]  /*2190*/  IMAD.MOV.U32 R10, RZ, RZ, R16 ;  /* 0x000000ffff0a7224 */ /* 0x000fc400078e0010 */
[----:B------:R-:W-:Y:S02]  /*21a0*/  VIADD R7, R3, 0x120 ;  /* 0x0000012003077836 */ /* 0x000fe40000000000 */
[--C-:B------:R-:W-:Y:S02]  /*21b0*/  IMAD.MOV.U32 R12, RZ, RZ, R16.reuse ;  /* 0x000000ffff0c7224 */ /* 0x100fe400078e0010 */
[----:B------:R-:W3:Y:S01]  /*21c0*/  @!P0 LDG.E R10, desc[UR8][R4.64+0x100] ;  /* 0x00010008040a8981 */ /* 0x000ee2000c1e1900 */
[-C--:B------:R-:W-:Y:S01]  /*21d0*/  ISETP.GE.U32.AND P0, PT, R7, R0.reuse, PT ;  /* 0x000000000700720c */ /* 0x080fe20003f06070 */
[----:B------:R-:W-:Y:S02]  /*21e0*/  VIADD R7, R3, 0x140 ;  /* 0x0000014003077836 */ /* 0x000fe40000000000 */
[--C-:B------:R-:W-:Y:S01]  /*21f0*/  IMAD.MOV.U32 R8, RZ, RZ, R16.reuse ;  /* 0x000000ffff087224 */ /* 0x100fe200078e0010 */
[----:B------:R-:W4:Y:S01]  /*2200*/  @!P4 LDG.E R12, desc[UR8][R4.64+0x180] ;  /* 0x00018008040cc981 */ /* 0x000f22000c1e1900 */
[----:B------:R-:W-:Y:S01]  /*2210*/  IMAD.MOV.U32 R18, RZ, RZ, R16 ;  /* 0x000000ffff127224 */ /* 0x000fe200078e0010 */
[----:B------:R-:W-:Y:S01]  /*2220*/  ISETP.GE.U32.AND P4, PT, R7, R0, PT ;  /* 0x000000000700720c */ /* 0x000fe20003f86070 */
[----:B------:R-:W-:-:S02]  /*2230*/  VIADD R7, R3, 0x180 ;  /* 0x0000018003077836 */ /* 0x000fc40000000000 */
[----:B------:R-:W4:Y:S01]  /*2240*/  @!P5 LDG.E R8, desc[UR8][R4.64+0x80] ;  /* 0x000080080408d981 */ /* 0x000f22000c1e1900 */
[-C--:B------:R-:W-:Y:S01]  /*2250*/  ISETP.GE.U32.AND P5, PT, R9, R0.reuse, PT ;  /* 0x000000000900720c */ /* 0x080fe20003fa6070 */
[--C-:B------:R-:W-:Y:S02]  /*2260*/  IMAD.MOV.U32 R20, RZ, RZ, R16.reuse ;  /* 0x000000ffff147224 */ /* 0x100fe400078e0010 */
[----:B------:R-:W4:Y:S01]  /*2270*/  @!P2 LDG.E R18, desc[UR8][R4.64+0x280] ;  /* 0x000280080412a981 */ /* 0x000f22000c1e1900 */
[-C--:B------:R-:W-:Y:S01]  /*2280*/  ISETP.GE.U32.AND P2, PT, R7, R0.reuse, PT ;  /* 0x000000000700720c */ /* 0x080fe20003f46070 */
[C---:B------:R-:W-:Y:S02]  /*2290*/  VIADD R7, R3.reuse, 0x1a0 ;  /* 0x000001a003077836 */ /* 0x040fe40000000000 */
[--C-:B------:R-:W-:Y:S01]  /*22a0*/  IMAD.MOV.U32 R14, RZ, RZ, R16.reuse ;  /* 0x000000ffff0e7224 */ /* 0x100fe200078e0010 */
[----:B------:R-:W4:Y:S01]  /*22b0*/  @!P1 LDG.E R20, desc[UR8][R4.64+0x300] ;  /* 0x0003000804149981 */ /* 0x000f22000c1e1900 */
[----:B------:R-:W-:Y:S01]  /*22c0*/  VIADD R9, R3, 0x160 ;  /* 0x0000016003097836 */ /* 0x000fe20000000000 */
[----:B------:R-:W-:Y:S01]  /*22d0*/  ISETP.GE.U32.AND P1, PT, R7, R0, PT ;  /* 0x000000000700720c */ /* 0x000fe20003f26070 */
[----:B------:R-:W-:-:S02]  /*22e0*/  IMAD.MOV.U32 R24, RZ, RZ, R16 ;  /* 0x000000ffff187224 */ /* 0x000fc400078e0010 */
[----:B------:R-:W-:Y:S01]  /*22f0*/  VIADD R7, R3, 0x1e0 ;  /* 0x000001e003077836 */ /* 0x000fe20000000000 */
[----:B------:R-:W4:Y:S01]  /*2300*/  @!P3 LDG.E R14, desc[UR8][R4.64+0x200] ;  /* 0x00020008040eb981 */ /* 0x000f22000c1e1900 */
[--C-:B------:R-:W-:Y:S01]  /*2310*/  IMAD.MOV.U32 R22, RZ, RZ, R16.reuse ;  /* 0x000000ffff167224 */ /* 0x100fe200078e0010 */
[-C--:B------:R-:W-:Y:S01]  /*2320*/  ISETP.GE.U32.AND P3, PT, R9, R0.reuse, PT ;  /* 0x000000000900720c */ /* 0x080fe20003f66070 */
[----:B------:R-:W-:Y:S01]  /*2330*/  VIADD R9, R3, 0x1c0 ;  /* 0x000001c003097836 */ /* 0x000fe20000000000 */
[----:B------:R-:W4:Y:S01]  /*2340*/  @!P5 LDG.E R24, desc[UR8][R4.64+0x400] ;  /* 0x000400080418d981 */ /* 0x000f22000c1e1900 */
[--C-:B------:R-:W-:Y:S01]  /*2350*/  IMAD.MOV.U32 R26, RZ, RZ, R16.reuse ;  /* 0x000000ffff1a7224 */ /* 0x100fe200078e0010 */
[-C--:B------:R-:W-:Y:S01]  /*2360*/  ISETP.GE.U32.AND P5, PT, R7, R0.reuse, PT ;  /* 0x000000000700720c */ /* 0x080fe20003fa6070 */
[----:B------:R-:W-:Y:S01]  /*2370*/  VIADD R7, R3, 0x200 ;  /* 0x0000020003077836 */ /* 0x000fe20000000000 */
[----:B------:R-:W4:Y:S01]  /*2380*/  @!P6 LDG.E R22, desc[UR8][R4.64+0x380] ;  /* 0x000380080416e981 */ /* 0x000f22000c1e1900 */
[----:B------:R-:W-:Y:S01]  /*2390*/  ISETP.GE.U32.AND P6, PT, R9, R0, PT ;  /* 0x000000000900720c */ /* 0x000fe20003fc6070 */
[----:B------:R-:W-:-:S02]  /*23a0*/  IMAD.MOV.U32 R28, RZ, RZ, R16 ;  /* 0x000000ffff1c7224 */ /* 0x000fc400078e0010 */
[--C-:B------:R-:W-:Y:S01]  /*23b0*/  IMAD.MOV.U32 R30, RZ, RZ, R16.reuse ;  /* 0x000000ffff1e7224 */ /* 0x100fe200078e0010 */
[----:B------:R-:W4:Y:S01]  /*23c0*/  @!P0 LDG.E R26, desc[UR8][R4.64+0x480] ;  /* 0x00048008041a8981 */ /* 0x000f22000c1e1900 */
[-C--:B------:R-:W-:Y:S01]  /*23d0*/  ISETP.GE.U32.AND P0, PT, R7, R0.reuse, PT ;  /* 0x000000000700720c */ /* 0x080fe20003f06070 */
[C---:B------:R-:W-:Y:S02]  /*23e0*/  VIADD R9, R3.reuse, 0x220 ;  /* 0x0000022003097836 */ /* 0x040fe40000000000 */
[----:B------:R-:W-:Y:S01]  /*23f0*/  VIADD R7, R3, 0x240 ;  /* 0x0000024003077836 */ /* 0x000fe20000000000 */
[----:B------:R-:W4:Y:S01]  /*2400*/  @!P4 LDG.E R28, desc[UR8][R4.64+0x500] ;  /* 0x00050008041cc981 */ /* 0x000f22000c1e1900 */
[--C-:B------:R-:W-:Y:S01]  /*2410*/  IMAD.MOV.U32 R32, RZ, RZ, R16.reuse ;  /* 0x000000ffff207224 */ /* 0x100fe200078e0010 */
[-C--:B------:R-:W-:Y:S01]  /*2420*/  ISETP.GE.U32.AND P4, PT, R9, R0.reuse, PT ;  /* 0x000000000900720c */ /* 0x080fe20003f86070 */
[--C-:B------:R-:W-:Y:S01]  /*2430*/  IMAD.MOV.U32 R34, RZ, RZ, R16.reuse ;  /* 0x000000ffff227224 */ /* 0x100fe200078e0010 */
[----:B------:R-:W4:Y:S01]  /*2440*/  @!P3 LDG.E R30, desc[UR8][R4.64+0x580] ;  /* 0x00058008041eb981 */ /* 0x000f22000c1e1900 */
[----:B------:R-:W-:Y:S01]  /*2450*/  IMAD.MOV.U32 R36, RZ, RZ, R16 ;  /* 0x000000ffff247224 */ /* 0x000fe200078e0010 */
[----:B------:R-:W-:Y:S01]  /*2460*/  ISETP.GE.U32.AND P3, PT, R7, R0, PT ;  /* 0x000000000700720c */ /* 0x000fe20003f66070 */
[C---:B------:R-:W-:Y:S01]  /*2470*/  VIADD R7, R3.reuse, 0x260 ;  /* 0x0000026003077836 */ /* 0x040fe20000000000 */
[----:B------:R-:W4:Y:S01]  /*2480*/  @!P2 LDG.E R32, desc[UR8][R4.64+0x600] ;  /* 0x000600080420a981 */ /* 0x000f22000c1e1900 */
[----:B------:R-:W-:-:S03]  /*2490*/  VIADD R9, R3, 0x280 ;  /* 0x0000028003097836 */ /* 0x000fc60000000000 */
[----:B------:R-:W4:Y:S01]  /*24a0*/  @!P1 LDG.E R34, desc[UR8][R4.64+0x680] ;  /* 0x0006800804229981 */ /* 0x000f22000c1e1900 */
[-C--:B------:R-:W-:Y:S02]  /*24b0*/  ISETP.GE.U32.AND P2, PT, R7, R0.reuse, PT ;  /* 0x000000000700720c */ /* 0x080fe40003f46070 */
[-C--:B------:R-:W-:Y:S01]  /*24c0*/  ISETP.GE.U32.AND P1, PT, R9, R0.reuse, PT ;  /* 0x000000000900720c */ /* 0x080fe20003f26070 */
[----:B------:R-:W4:Y:S01]  /*24d0*/  @!P6 LDG.E R36, desc[UR8][R4.64+0x700] ;  /* 0x000700080424e981 */ /* 0x000f22000c1e1900 */
[----:B------:R-:W-:Y:S01]  /*24e0*/  ISETP.GE.U32.AND P6, PT, R39, R0, PT ;  /* 0x000000002700720c */ /* 0x000fe20003fc6070 */
[--C-:B------:R-:W-:Y:S02]  /*24f0*/  IMAD.MOV.U32 R46, RZ, RZ, R16.reuse ;  /* 0x000000ffff2e7224 */ /* 0x100fe400078e0010 */
[--C-:B------:R-:W-:Y:S02]  /*2500*/  IMAD.MOV.U32 R48, RZ, RZ, R16.reuse ;  /* 0x000000ffff307224 */ /* 0x100fe400078e0010 */
[----:B------:R-:W-:-:S02]  /*2510*/  IMAD.MOV.U32 R50, RZ, RZ, R16 ;  /* 0x000000ffff327224 */ /* 0x000fc400078e0010 */
        /* <DEDUP_REMOVED lines=13> */
[----:B------:R-:W-:Y:S01]  /*25f0*/  UMOV UR4, 0x400 ;  /* 0x0000040000047882 */ /* 0x000fe20000000000 */
[----:B------:R-:W-:Y:S01]  /*2600*/  ISETP.NE.AND P0, PT, R42, RZ, PT ;  /* 0x000000ff2a00720c */ /* 0x000fe20003f05270 */
[----:B-1----:R-:W-:-:S02]  /*2610*/  ULEA UR4, UR5, UR4, 0x18 ;  /* 0x0000000405047291 */ /* 0x002fc4000f8ec0ff */
[----:B0-----:R-:W-:-:S05]  /*2620*/  IMAD R41, R43, 0x2c0, R38 ;  /* 0x000002c02b297824 */ /* 0x001fca00078e0226 */
        /* <DEDUP_REMOVED lines=39> */
[----:B------:R-:W-:Y:S02]  /*28a0*/  ISETP.NE.AND P1, PT, R38, 0x1f, PT ;  /* 0x0000001f2600780c */ /* 0x000fe40003f25270 */
[----:B---3--:R-:W-:Y:S02]  /*28b0*/  IADD3 R16, PT, PT, R8, R7, R16 ;  /* 0x0000000708107210 */ /* 0x008fe40007ffe010 */
[----:B------:R-:W-:Y:S02]  /*28c0*/  ISETP.NE.AND P2, PT, R43, 0xb, PT ;  /* 0x0000000b2b00780c */ /* 0x000fe40003f45270 */
        /* <DEDUP_REMOVED lines=52> */
[----:B------:R-:W-:Y:S02]  /*2c10*/  ISETP.NE.AND P1, PT, R38, RZ, PT ;  /* 0x000000ff2600720c */ /* 0x000fe40003f25270 */
[----:B------:R-:W-:Y:S01]  /*2c20*/  SEL R16, R25, R16, !P0 ;  /* 0x0000001019107207 */ /* 0x000fe20004000000 */
[----:B------:R-:W-:Y:S01]  /*2c30*/  @!P2 IMAD.IADD R16, R26, 0x1, R25 ;  /* 0x000000011a10a824 */ /* 0x000fe200078e0219 */
[----:B------:R-:W-:-:S02]  /*2c40*/  ISETP.GE.U32.AND P0, PT, R2, 0x20, PT ;  /* 0x000000200200780c */ /* 0x000fc40003f06070 */
[----:B------:R-:W-:Y:S02]  /*2c50*/  SEL R37, R37, RZ, P1 ;  /* 0x000000ff25257207 */ /* 0x000fe40000800000 */
[----:B------:R-:W-:-:S04]  /*2c60*/  SEL R17, R16, RZ, P0 ;  /* 0x000000ff10117207 */ /* 0x000fc80000000000 */
[----:B-----5:R-:W-:Y:S01]  /*2c70*/  IADD3 R44, PT, PT, R17, R37, R44 ;  /* 0x00000025112c7210 */ /* 0x020fe20007ffe02c */
[----:B------:R-:W-:Y:S06]  /*2c80*/  BRA `(.L_x_111) ;  /* 0x0000000c00e87947 */ /* 0x000fec0003800000 */
.L_x_110:
[----:B0-2---:R-:W-:Y:S02]  /*2c90*/  IADD3 R16, PT, PT, R6, R5, R4 ;  /* 0x0000000506107210 */ /* 0x005fe40007ffe004 */
[----:B------:R-:W-:Y:S02]  /*2ca0*/  ISETP.NE.AND P1, PT, R38, 0x1f, PT ;  /* 0x0000001f2600780c */ /* 0x000fe40003f25270 */
        /* <DEDUP_REMOVED lines=52> */
[----:B------:R-:W-:Y:S01]  /*2ff0*/  SEL R16, R23, R16, !P0 ;  /* 0x0000001017107207 */ /* 0x000fe20004000000 */
[----:B------:R-:W-:Y:S01]  /*3000*/  IMAD.IADD R23, R44, 0x1, -R37 ;  /* 0x000000012c177824 */ /* 0x000fe200078e0a25 */
[C---:B------:R-:W-:Y:S02]  /*3010*/  ISETP.NE.AND P0, PT, R43.reuse, 0xa, PT ;  /* 0x0000000a2b00780c */ /* 0x040fe40003f05270 */
[----:B------:R-:W-:Y:S02]  /*3020*/  SEL R16, R24, R16, !P1 ;  /* 0x0000001018107207 */ /* 0x000fe40004800000 */
[----:B------:R-:W-:Y:S02]  /*3030*/  ISETP.NE.AND P1, PT, R43, 0xb, PT ;  /* 0x0000000b2b00780c */ /* 0x000fe40003f25270 */
[----:B------:R-:W-:Y:S02]  /*3040*/  SEL R16, R25, R16, !P0 ;  /* 0x0000001019107207 */ /* 0x000fe40004000000 */
[----:B------:R-:W-:-:S02]  /*3050*/  ISETP.GT.U32.AND P0, PT, R2, 0x1f, PT ;  /* 0x0000001f0200780c */ /* 0x000fc40003f04070 */
[----:B------:R-:W-:Y:S02]  /*3060*/  SEL R17, R23, RZ, P2 ;  /* 0x000000ff17117207 */ /* 0x000fe40001000000 */
        /* <DEDUP_REMOVED lines=20> */
.L_x_157:
[----:B------:R-:W-:Y:S05]  /*31b0*/  @!P0 BRA `(.L_x_114) ;  /* 0x0000000000748947 */ /* 0x000fea0003800000 */
[----:B------:R-:W-:-:S07]  /*31c0*/  IMAD.MOV.U32 R20, RZ, RZ, 0x3b8 ;  /* 0x000003b8ff147424 */ /* 0x000fce00078e00ff */
.L_x_116:
        /* <DEDUP_REMOVED lines=27> */
.L_x_160:
[----:B------:R-:W-:Y:S05]  /*3380*/  @P0 BRA `(.L_x_116) ;  /* 0xfffffffc00900947 */ /* 0x000fea000383ffff */
.L_x_114:
[----:B------:R-:W-:Y:S01]  /*3390*/  UMOV UR5, 0xffffffff ;  /* 0xffffffff00057882 */ /* 0x000fe20000000000 */
[----:B------:R-:W-:Y:S02]  /*33a0*/  ISETP.NE.AND P0, PT, R18, 0x65, PT ;  /* 0x000000651200780c */ /* 0x000fe40003f05270 */
[----:B------:R-:W-:Y:S11]  /*33b0*/  BRA.DIV UR5, `(.L_x_117) ;  /* 0x0000001e05047947 */ /* 0x000ff6000b800000 */
[----:B------:R-:W0:Y:S01]  /*33c0*/  S2R R26, SR_GEMASK ;  /* 0x00000000001a7919 */ /* 0x000e220000003c00 */
[----:B------:R-:W-:Y:S01]  /*33d0*/  VOTE.ANY R21, PT, !P0 ;  /* 0x0000000000157806 */ /* 0x000fe200040e0100 */
[----:B------:R-:W-:-:S03]  /*33e0*/  VIADD R17, R38, 0x2 ;  /* 0x0000000226117836 */ /* 0x000fc60000000000 */
[----:B0-----:R-:W-:-:S05]  /*33f0*/  LOP3.LUT R21, R21, 0x80000000, R26, 0xec, !PT ;  /* 0x8000000015157812 */ /* 0x001fca00078eec1a */
[----:B------:R-:W-:-:S05]  /*3400*/  VIADD R16, R21, 0xffffffff ;  /* 0xffffffff15107836 */ /* 0x000fca0000000000 */
[----:B------:R-:W-:Y:S01]  /*3410*/  LOP3.LUT R16, R21, R16, RZ, 0xc, !PT ;  /* 0x0000001015107212 */ /* 0x000fe200078e0cff */
[----:B------:R-:W-:-:S03]  /*3420*/  VIADD R21, R38, 0x10 ;  /* 0x0000001026157836 */ /* 0x000fc60000000000 */
[----:B------:R-:W0:Y:S02]  /*3430*/  POPC R20, R16 ;  /* 0x0000001000147309 */ /* 0x000e240000000000 */
[----:B0-----:R-:W0:Y:S01]  /*3440*/  SHFL.DOWN PT, R22, R19, 0x1, R20 ;  /* 0x0820000013167989 */ /* 0x001e2200000e0014 */
[-C--:B------:R-:W-:Y:S02]  /*3450*/  ISETP.GE.AND P0, PT, R38, R20.reuse, PT ;  /* 0x000000142600720c */ /* 0x080fe40003f06270 */
[-C--:B------:R-:W-:Y:S02]  /*3460*/  ISETP.GT.AND P2, PT, R21, R20.reuse, PT ;  /* 0x000000141500720c */ /* 0x080fe40003f44270 */
[----:B0-----:R-:W-:Y:S02]  /*3470*/  SEL R22, R22, RZ, !P0 ;  /* 0x000000ff16167207 */ /* 0x001fe40004000000 */
[----:B------:R-:W-:Y:S01]  /*3480*/  ISETP.GT.AND P0, PT, R17, R20, PT ;  /* 0x000000141100720c */ /* 0x000fe20003f04270 */
[----:B------:R-:W-:-:S02]  /*3490*/  VIADD R17, R38, 0x4 ;  /* 0x0000000426117836 */ /* 0x000fc40000000000 */
        /* <DEDUP_REMOVED lines=8> */
[----:B------:R-:W-:Y:S02]  /*3520*/  ISETP.GT.AND P0, PT, R17, R20, PT ;  /* 0x000000141100720c */ /* 0x000fe40003f04270 */
[----:B------:R-:W0:Y:S01]  /*3530*/  LDC.64 R16, c[0x0][0x390] ;  /* 0x0000e400ff107b82 */ /* 0x000e220000000a00 */
[----:B------:R-:W-:-:S05]  /*3540*/  IMAD.IADD R19, R45, 0x1, R22 ;  /* 0x000000012d137824 */ /* 0x000fca00078e0216 */
[----:B------:R-:W1:Y:S01]  /*3550*/  SHFL.DOWN PT, R22, R19, 0x8, R20 ;  /* 0x0900000013167989 */ /* 0x000e6200000e0014 */
[----:B0-----:R-:W-:-:S05]  /*3560*/  IADD3 R44, P3, PT, R16, 0x100, RZ ;  /* 0x00000100102c7810 */ /* 0x001fca0007f7e0ff */
[----:B------:R-:W-:Y:S01]  /*3570*/  IMAD.X R45, RZ, RZ, R17, P3 ;  /* 0x000000ffff2d7224 */ /* 0x000fe200018e0611 */
[----:B-1----:R-:W-:Y:S02]  /*3580*/  SEL R22, R22, RZ, !P0 ;  /* 0x000000ff16167207 */ /* 0x002fe40004000000 */
[----:B------:R-:W-:-:S03]  /*3590*/  ISETP.NE.AND P0, PT, R18, 0x65, PT ;  /* 0x000000651200780c */ /* 0x000fc60003f05270 */
[----:B------:R-:W-:-:S05]  /*35a0*/  IMAD.IADD R43, R19, 0x1, R22 ;  /* 0x00000001132b7824 */ /* 0x000fca00078e0216 */
[----:B------:R-:W0:Y:S05]  /*35b0*/  SHFL.DOWN PT, R22, R43, 0x10, R20 ;  /* 0x0a0000002b167989 */ /* 0x000e2a00000e0014 */
[----:B------:R-:W-:Y:S02]  /*35c0*/  VOTE.ALL P0, P0 ;  /* 0x0000000000ff7806 */ /* 0x000fe40000000000 */
[----:B0-----:R-:W-:-:S05]  /*35d0*/  SEL R22, R22, RZ, !P2 ;  /* 0x000000ff16167207 */ /* 0x001fca0005000000 */
[----:B------:R-:W-:-:S07]  /*35e0*/  IMAD.IADD R46, R43, 0x1, R22 ;  /* 0x000000012b2e7824 */ /* 0x000fce00078e0216 */
.L_x_169:
[----:B------:R-:W-:Y:S05]  /*35f0*/  @!P0 BRA `(.L_x_118) ;  /* 0x00000004002c8947 */ /* 0x000fea0003800000 */
[----:B------:R-:W-:-:S07]  /*3600*/  IMAD.MOV.U32 R43, RZ, RZ, 0x3b8 ;  /* 0x000003b8ff2b7424 */ /* 0x000fce00078e00ff */
.L_x_124:
        /* <DEDUP_REMOVED lines=8> */
.L_x_172:
[----:B------:R-:W-:Y:S05]  /*3690*/  @!P0 BRA `(.L_x_120) ;  /* 0x0000000000748947 */ /* 0x000fea0003800000 */
[----:B------:R-:W-:-:S07]  /*36a0*/  IMAD.MOV.U32 R20, RZ, RZ, R43 ;  /* 0x000000ffff147224 */ /* 0x000fce00078e002b */
.L_x_122:
        /* <DEDUP_REMOVED lines=27> */
.L_x_175:
[----:B------:R-:W-:Y:S05]  /*3860*/  @P0 BRA `(.L_x_122) ;  /* 0xfffffffc00900947 */ /* 0x000fea000383ffff */
.L_x_120:
[----:B------:R-:W-:Y:S01]  /*3870*/  UMOV UR5, 0xffffffff ;  /* 0xffffffff00057882 */ /* 0x000fe20000000000 */
[----:B------:R-:W-:Y:S02]  /*3880*/  ISETP.NE.AND P0, PT, R18, 0x65, PT ;  /* 0x000000651200780c */ /* 0x000fe40003f05270 */
[----:B------:R-:W-:Y:S11]  /*3890*/  BRA.DIV UR5, `(.L_x_123) ;  /* 0x0000001e05107947 */ /* 0x000ff6000b800000 */
[----:B------:R-:W-:Y:S01]  /*38a0*/  VOTE.ANY R21, PT, !P0 ;  /* 0x0000000000157806 */ /* 0x000fe200040e0100 */
[----:B------:R-:W-:Y:S02]  /*38b0*/  VIADD R17, R38, 0x2 ;  /* 0x0000000226117836 */ /* 0x000fe40000000000 */
[----:B------:R-:W-:Y:S01]  /*38c0*/  VIADD R37, R37, 0xffffffe0 ;  /* 0xffffffe025257836 */ /* 0x000fe20000000000 */
[----:B------:R-:W-:-:S05]  /*38d0*/  LOP3.LUT R21, R21, 0x80000000, R26, 0xec, !PT ;  /* 0x8000000015157812 */ /* 0x000fca00078eec1a */
[----:B------:R-:W-:-:S05]  /*38e0*/  VIADD R16, R21, 0xffffffff ;  /* 0xffffffff15107836 */ /* 0x000fca0000000000 */
[----:B------:R-:W-:-:S04]  /*38f0*/  LOP3.LUT R16, R21, R16, RZ, 0xc, !PT ;  /* 0x0000001015107212 */ /* 0x000fc800078e0cff */
        /* <DEDUP_REMOVED lines=16> */
[----:B------:R-:W-:-:S03]  /*3a00*/  IMAD.IADD R19, R49, 0x1, R22 ;  /* 0x0000000131137824 */ /* 0x000fc600078e0216 */
[----:B------:R-:W-:Y:S02]  /*3a10*/  ISETP.GT.AND P2, PT, R17, R20, PT ;  /* 0x000000141100720c */ /* 0x000fe40003f44270 */
        /* <DEDUP_REMOVED lines=8> */
.L_x_184:
[----:B------:R-:W-:Y:S05]  /*3aa0*/  @P0 BRA `(.L_x_124) ;  /* 0xfffffff800d80947 */ /* 0x000fea000383ffff */
.L_x_118:
        /* <DEDUP_REMOVED lines=15> */
.L_x_112:
        /* <DEDUP_REMOVED lines=9> */
.L_x_111:
[----:B------:R-:W-:Y:S01]  /*3c30*/  IMAD.IADD R45, R4, 0x1, R44 ;  /* 0x00000001042d7824 */ /* 0x000fe200078e022c */
[----:B------:R-:W-:Y:S01]  /*3c40*/  BAR.SYNC.DEFER_BLOCKING 0x0 ;  /* 0x0000000000007b1d */ /* 0x000fe20000010000 */
[----:B------:R-:W-:Y:S02]  /*3c50*/  ISETP.NE.AND P0, PT, R2, RZ, PT ;  /* 0x000000ff0200720c */ /* 0x000fe40003f05270 */
[----:B------:R-:W-:-:S05]  /*3c60*/  IMAD.IADD R4, R5, 0x1, R45 ;  /* 0x0000000105047824 */ /* 0x000fca00078e022d */
[----:B------:R-:W0:Y:S01]  /*3c70*/  S2UR UR5, SR_CTAID.X ;  /* 0x00000000000579c3 */ /* 0x000e220000002500 */
[----:B------:R-:W-:Y:S01]  /*3c80*/  IMAD.IADD R5, R6, 0x1, R4 ;  /* 0x0000000106057824 */ /* 0x000fe200078e0204 */
[----:B------:R-:W1:Y:S03]  /*3c90*/  LDCU.64 UR6, c[0x0][0x388] ;  /* 0x00007100ff0677ac */ /* 0x000e660008000a00 */
[----:B------:R-:W-:-:S04]  /*3ca0*/  IMAD.IADD R6, R7, 0x1, R5 ;  /* 0x0000000107067824 */ /* 0x000fc800078e0205 */
[----:B------:R-:W-:-:S04]  /*3cb0*/  IMAD.IADD R7, R8, 0x1, R6 ;  /* 0x0000000108077824 */ /* 0x000fc800078e0206 */
[----:B------:R-:W-:-:S04]  /*3cc0*/  IMAD.IADD R8, R9, 0x1, R7 ;  /* 0x0000000109087824 */ /* 0x000fc800078e0207 */
[----:B------:R-:W-:Y:S01]  /*3cd0*/  IMAD.IADD R9, R10, 0x1, R8 ;  /* 0x000000010a097824 */ /* 0x000fe200078e0208 */
[----:B------:R-:W-:Y:S03]  /*3ce0*/  STS.64 [R40], R44 ;  /* 0x0000002c28007388 */ /* 0x000fe60000000a00 */
[----:B------:R-:W-:Y:S01]  /*3cf0*/  IMAD.IADD R10, R11, 0x1, R9 ;  /* 0x000000010b0a7824 */ /* 0x000fe200078e0209 */
[----:B------:R2:W-:Y:S03]  /*3d00*/  STS.64 [R40+0x8], R4 ;  /* 0x0000080428007388 */ /* 0x0005e60000000a00 */
[----:B------:R-:W-:Y:S01]  /*3d10*/  IMAD.IADD R11, R12, 0x1, R10 ;  /* 0x000000010c0b7824 */ /* 0x000fe200078e020a */
[----:B------:R3:W-:Y:S03]  /*3d20*/  STS.64 [R40+0x10], R6 ;  /* 0x0000100628007388 */ /* 0x0007e60000000a00 */
[----:B------:R-:W-:Y:S01]  /*3d30*/  IMAD.IADD R12, R13, 0x1, R11 ;  /* 0x000000010d0c7824 */ /* 0x000fe200078e020b */
[----:B------:R-:W-:Y:S03]  /*3d40*/  STS.64 [R40+0x18], R8 ;  /* 0x0000180828007388 */ /* 0x000fe60000000a00 */
[----:B------:R-:W-:Y:S01]  /*3d50*/  IMAD.IADD R13, R14, 0x1, R12 ;  /* 0x000000010e0d7824 */ /* 0x000fe200078e020c */
[----:B------:R-:W-:Y:S01]  /*3d60*/  STS.64 [R40+0x20], R10 ;  /* 0x0000200a28007388 */ /* 0x000fe20000000a00 */
[----:B--2---:R-:W0:Y:S02]  /*3d70*/  LDC R4, c[0x0][0x398] ;  /* 0x0000e600ff047b82 */ /* 0x004e240000000800 */
[----:B------:R-:W-:Y:S01]  /*3d80*/  IMAD.IADD R14, R15, 0x1, R13 ;  /* 0x000000010f0e7824 */ /* 0x000fe200078e020d */
[----:B------:R2:W-:Y:S03]  /*3d90*/  STS.64 [R40+0x28], R12 ;  /* 0x0000280c28007388 */ /* 0x0005e60000000a00 */
[----:B------:R-:W-:Y:S01]  /*3da0*/  IMAD.IADD R15, R28, 0x1, R14 ;  /* 0x000000011c0f7824 */ /* 0x000fe200078e020e */
[----:B------:R-:W4:Y:S03]  /*3db0*/  S2R R5, SR_TID.X ;  /* 0x0000000000057919 */ /* 0x000f260000002100 */
[----:B------:R-:W-:Y:S01]  /*3dc0*/  IMAD.IADD R16, R29, 0x1, R15 ;  /* 0x000000011d107824 */ /* 0x000fe200078e020f */
[----:B------:R-:W-:Y:S03]  /*3dd0*/  STS.64 [R40+0x30], R14 ;  /* 0x0000300e28007388 */ /* 0x000fe60000000a00 */
[----:B------:R-:W-:Y:S01]  /*3de0*/  IMAD.IADD R17, R30, 0x1, R16 ;  /* 0x000000011e117824 */ /* 0x000fe200078e0210 */
[----:B---3--:R-:W3:Y:S03]  /*3df0*/  S2R R6, SR_TID.X ;  /* 0x0000000000067919 */ /* 0x008ee60000002100 */
[----:B------:R-:W-:Y:S01]  /*3e00*/  IMAD.IADD R18, R31, 0x1, R17 ;  /* 0x000000011f127824 */ /* 0x000fe200078e0211 */
[----:B------:R-:W-:Y:S03]  /*3e10*/  STS.64 [R40+0x38], R16 ;  /* 0x0000381028007388 */ /* 0x000fe60000000a00 */
[----:B------:R-:W-:-:S02]  /*3e20*/  IMAD.IADD R19, R32, 0x1, R18 ;  /* 0x0000000120137824 */ /* 0x000fc400078e0212 */
[----:B0-----:R-:W-:Y:S02]  /*3e30*/  VIADD R4, R4, UR5 ;  /* 0x0000000504047c36 */ /* 0x001fe40008000000 */
[----:B------:R-:W-:Y:S01]  /*3e40*/  IMAD.IADD R20, R33, 0x1, R19 ;  /* 0x0000000121147824 */ /* 0x000fe200078e0213 */
[----:B------:R-:W-:Y:S01]  /*3e50*/  STS.64 [R40+0x40], R18 ;  /* 0x0000401228007388 */ /* 0x000fe20000000a00 */
[----:B--2---:R-:W-:Y:S02]  /*3e60*/  IMAD R12, R4, 0x2100, RZ ;  /* 0x00002100040c7824 */ /* 0x004fe400078e02ff */
[----:B------:R-:W-:-:S04]  /*3e70*/  IMAD.IADD R21, R34, 0x1, R20 ;  /* 0x0000000122157824 */ /* 0x000fc800078e0214 */
[----:B------:R-:W-:Y:S01]  /*3e80*/  IMAD.IADD R22, R35, 0x1, R21 ;  /* 0x0000000123167824 */ /* 0x000fe200078e0215 */
[----:B------:R-:W-:Y:S03]  /*3e90*/  STS.64 [R40+0x48], R20 ;  /* 0x0000481428007388 */ /* 0x000fe60000000a00 */
[----:B------:R-:W-:Y:S01]  /*3ea0*/  IMAD.IADD R23, R36, 0x1, R22 ;  /* 0x0000000124177824 */ /* 0x000fe200078e0216 */
[C---:B----4-:R-:W-:Y:S02]  /*3eb0*/  LOP3.LUT R4, R5.reuse, 0x1f, RZ, 0xc0, !PT ;  /* 0x0000001f05047812 */ /* 0x050fe400078ec0ff */
[----:B------:R-:W-:Y:S02]  /*3ec0*/  LOP3.LUT R10, R5, 0x3e0, RZ, 0xc0, !PT ;  /* 0x000003e0050a7812 */ /* 0x000fe400078ec0ff */
[----:B------:R-:W-:Y:S01]  /*3ed0*/  STS.64 [R40+0x50], R22 ;  /* 0x0000501628007388 */ /* 0x000fe20000000a00 */
[----:B------:R-:W-:-:S03]  /*3ee0*/  NOP ;  /* 0x0000000000007918 */ /* 0x000fc60000000000 */
[----:B------:R-:W-:Y:S01]  /*3ef0*/  LDS R45, [R41] ;  /* 0x00000000292d7984 */ /* 0x000fe20000000800 */
[----:B---3--:R-:W-:Y:S01]  /*3f00*/  LOP3.LUT R8, R6, 0x3e0, RZ, 0xc0, !PT ;  /* 0x000003e006087812 */ /* 0x008fe200078ec0ff */
[----:B------:R-:W-:Y:S02]  /*3f10*/  IMAD R10, R10, 0x16, R4 ;  /* 0x000000160a0a7824 */ /* 0x000fe400078e0204 */
        /* <DEDUP_REMOVED lines=20> */
[----:B------:R0:W-:Y:S04]  /*4060*/  LDS R25, [R41+0xa80] ;  /* 0x000a800029197984 */ /* 0x0001e80000000800 */
[----:B------:R2:W-:Y:S01]  /*4070*/  @!P0 STS [UR4+0x8400], R0 ;  /* 0x00840000ff008988 */ /* 0x0005e20008000804 */
[----:B------:R-:W-:Y:S01]  /*4080*/  BAR.SYNC.DEFER_BLOCKING 0x0 ;  /* 0x0000000000007b1d */ /* 0x000fe20000010000 */
[----:B0-----:R-:W-:Y:S01]  /*4090*/  LOP3.LUT R41, R6, 0x1f, RZ, 0xc0, !PT ;  /* 0x0000001f06297812 */ /* 0x001fe200078ec0ff */
[----:B------:R-:W-:Y:S01]  /*40a0*/  VIADD R6, R10, 0x60 ;  /* 0x000000600a067836 */ /* 0x000fe20000000000 */
[----:B------:R-:W-:-:S03]  /*40b0*/  IADD3 R5, P0, PT, R12, R3, RZ ;  /* 0x000000030c057210 */ /* 0x000fc60007f1e0ff */
[----:B------:R-:W-:Y:S02]  /*40c0*/  IMAD R8, R8, 0x16, R41 ;  /* 0x0000001608087824 */ /* 0x000fe400078e0229 */
[----:B--2---:R-:W-:Y:S01]  /*40d0*/  IMAD.X R0, RZ, RZ, RZ, P0 ;  /* 0x000000ffff007224 */ /* 0x004fe200000e06ff */
[----:B-1----:R-:W-:Y:S01]  /*40e0*/  LEA R4, P0, R5, UR6, 0x2 ;  /* 0x0000000605047c11 */ /* 0x002fe2000f8010ff */
[----:B------:R-:W-:-:S03]  /*40f0*/  VIADD R41, R10, 0x20 ;  /* 0x000000200a297836 */ /* 0x000fc60000000000 */
[----:B------:R-:W-:Y:S01]  /*4100*/  LEA.HI.X R5, R5, UR7, R0, 0x2, P0 ;  /* 0x0000000705057c11 */ /* 0x000fe200080f1400 */
[C---:B------:R-:W-:Y:S01]  /*4110*/  VIADD R0, R8.reuse, 0xc0 ;  /* 0x000000c008007836 */ /* 0x040fe20000000000 */
[----:B------:R-:W0:Y:S02]  /*4120*/  LDS R2, [UR4+0x8400] ;  /* 0x00840004ff027984 */ /* 0x000e240008000800 */
[-C--:B0-----:R-:W-:Y:S01]  /*4130*/  ISETP.GE.AND P6, PT, R3, R2.reuse, PT ;  /* 0x000000020300720c */ /* 0x081fe20003fc6270 */
[C---:B------:R-:W-:Y:S01]  /*4140*/  VIADD R3, R8.reuse, 0x80 ;  /* 0x0000008008037836 */ /* 0x040fe20000000000 */
[-C--:B------:R-:W-:Y:S01]  /*4150*/  ISETP.GE.AND P5, PT, R41, R2.reuse, PT ;  /* 0x000000022900720c */ /* 0x080fe20003fa6270 */
[----:B------:R-:W-:Y:S01]  /*4160*/  VIADD R41, R8, 0xa0 ;  /* 0x000000a008297836 */ /* 0x000fe20000000000 */
[-C--:B------:R-:W-:Y:S01]  /*4170*/  ISETP.GE.AND P0, PT, R6, R2.reuse, PT ;  /* 0x000000020600720c */ /* 0x080fe20003f06270 */
[C---:B------:R-:W-:Y:S01]  /*4180*/  VIADD R6, R8.reuse, 0xe0 ;  /* 0x000000e008067836 */ /* 0x040fe20000000000 */
[-C--:B------:R-:W-:Y:S01]  /*4190*/  ISETP.GE.AND P3, PT, R3, R2.reuse, PT ;  /* 0x000000020300720c */ /* 0x080fe20003f66270 */
[----:B------:R-:W-:Y:S01]  /*41a0*/  VIADD R3, R8, 0x100 ;  /* 0x0000010008037836 */ /* 0x000fe20000000000 */
[-C--:B------:R-:W-:Y:S01]  /*41b0*/  ISETP.GE.AND P2, PT, R0, R2.reuse, PT ;  /* 0x000000020000720c */ /* 0x080fe20003f46270 */
[----:B------:R-:W-:Y:S01]  /*41c0*/  VIADD R0, R10, 0x40 ;  /* 0x000000400a007836 */ /* 0x000fe20000000000 */
[-C--:B------:R-:W-:Y:S01]  /*41d0*/  ISETP.GE.AND P4, PT, R41, R2.reuse, PT ;  /* 0x000000022900720c */ /* 0x080fe20003f86270 */
[----:B------:R-:W-:Y:S01]  /*41e0*/  VIADD R41, R8, 0x120 ;  /* 0x0000012008297836 */ /* 0x000fe20000000000 */
[-C--:B------:R-:W-:Y:S01]  /*41f0*/  ISETP.GE.AND P1, PT, R6, R2.reuse, PT ;  /* 0x000000020600720c */ /* 0x080fe20003f26270 */
[----:B------:R-:W-:Y:S01]  /*4200*/  @!P6 STG.E desc[UR8][R4.64], R45 ;  /* 0x0000002d0400e986 */ /* 0x000fe2000c101908 */
[----:B------:R-:W-:Y:S01]  /*4210*/  ISETP.GE.AND P6, PT, R3, R2, PT ;  /* 0x000000020300720c */ /* 0x000fe20003fc6270 */
[----:B------:R-:W-:-:S02]  /*4220*/  VIADD R3, R10, 0x140 ;  /* 0x000001400a037836 */ /* 0x000fc40000000000 */
[----:B------:R-:W-:Y:S01]  /*4230*/  @!P5 STG.E desc[UR8][R4.64+0x80], R47 ;  /* 0x0000802f0400d986 */ /* 0x000fe2000c101908 */
[-C--:B------:R-:W-:Y:S01]  /*4240*/  ISETP.GE.AND P5, PT, R41, R2.reuse, PT ;  /* 0x000000022900720c */ /* 0x080fe20003fa6270 */
[C---:B------:R-:W-:Y:S02]  /*4250*/  VIADD R41, R10.reuse, 0x160 ;  /* 0x000001600a297836 */ /* 0x040fe40000000000 */
[----:B------:R-:W-:Y:S01]  /*4260*/  @!P0 STG.E desc[UR8][R4.64+0x180], R49 ;  /* 0x0001803104008986 */ /* 0x000fe2000c101908 */
[-C--:B------:R-:W-:Y:S01]  /*4270*/  ISETP.GE.AND P0, PT, R3, R2.reuse, PT ;  /* 0x000000020300720c */ /* 0x080fe20003f06270 */
[C---:B------:R-:W-:Y:S02]  /*4280*/  VIADD R3, R10.reuse, 0x180 ;  /* 0x000001800a037836 */ /* 0x040fe40000000000 */
[----:B------:R-:W-:Y:S01]  /*4290*/  @!P3 STG.E desc[UR8][R4.64+0x200], R51 ;  /* 0x000200330400b986 */ /* 0x000fe2000c101908 */
[----:B------:R-:W-:Y:S01]  /*42a0*/  ISETP.GE.AND P3, PT, R41, R2, PT ;  /* 0x000000022900720c */ /* 0x000fe20003f66270 */
[----:B------:R-:W-:-:S02]  /*42b0*/  VIADD R41, R10, 0x1a0 ;  /* 0x000001a00a297836 */ /* 0x000fc40000000000 */
[----:B------:R-:W-:Y:S01]  /*42c0*/  @!P2 STG.E desc[UR8][R4.64+0x300], R43 ;  /* 0x0003002b0400a986 */ /* 0x000fe2000c101908 */
[-C--:B------:R-:W-:Y:S01]  /*42d0*/  ISETP.GE.AND P2, PT, R3, R2.reuse, PT ;  /* 0x000000020300720c */ /* 0x080fe20003f46270 */
[----:B------:R-:W-:Y:S02]  /*42e0*/  VIADD R3, R8, 0x1c0 ;  /* 0x000001c008037836 */ /* 0x000fe40000000000 */
[----:B------:R-:W-:Y:S01]  /*42f0*/  @!P4 STG.E desc[UR8][R4.64+0x280], R53 ;  /* 0x000280350400c986 */ /* 0x000fe2000c101908 */
[----:B------:R-:W-:-:S03]  /*4300*/  ISETP.GE.AND P4, PT, R0, R2, PT ;  /* 0x000000020000720c */ /* 0x000fc60003f86270 */
[----:B------:R0:W-:Y:S01]  /*4310*/  @!P1 STG.E desc[UR8][R4.64+0x380], R37 ;  /* 0x0003802504009986 */ /* 0x0001e2000c101908 */
[-C--:B------:R-:W-:Y:S01]  /*4320*/  ISETP.GE.AND P1, PT, R41, R2.reuse, PT ;  /* 0x000000022900720c */ /* 0x080fe20003f26270 */
[C---:B------:R-:W-:Y:S02]  /*4330*/  VIADD R41, R8.reuse, 0x1e0 ;  /* 0x000001e008297836 */ /* 0x040fe40000000000 */
[----:B------:R-:W-:Y:S01]  /*4340*/  @!P6 STG.E desc[UR8][R4.64+0x400], R35 ;  /* 0x000400230400e986 */ /* 0x000fe2000c101908 */
[-C--:B------:R-:W-:Y:S01]  /*4350*/  ISETP.GE.AND P6, PT, R3, R2.reuse, PT ;  /* 0x000000020300720c */ /* 0x080fe20003fc6270 */
[----:B------:R-:W-:Y:S02]  /*4360*/  VIADD R3, R8, 0x200 ;  /* 0x0000020008037836 */ /* 0x000fe40000000000 */
[----:B------:R1:W-:Y:S01]  /*4370*/  @!P5 STG.E desc[UR8][R4.64+0x480], R33 ;  /* 0x000480210400d986 */ /* 0x0003e2000c101908 */
[----:B------:R-:W-:Y:S01]  /*4380*/  ISETP.GE.AND P5, PT, R41, R2, PT ;  /* 0x000000022900720c */ /* 0x000fe20003fa6270 */
[----:B------:R-:W-:-:S02]  /*4390*/  VIADD R41, R10, 0x220 ;  /* 0x000002200a297836 */ /* 0x000fc40000000000 */
[----:B------:R2:W-:Y:S01]  /*43a0*/  @!P0 STG.E desc[UR8][R4.64+0x500], R31 ;  /* 0x0005001f04008986 */ /* 0x0005e2000c101908 */
[-C--:B------:R-:W-:Y:S01]  /*43b0*/  ISETP.GE.AND P0, PT, R3, R2.reuse, PT ;  /* 0x000000020300720c */ /* 0x080fe20003f06270 */
[----:B0-----:R-:W-:Y:S02]  /*43c0*/  VIADD R37, R10, 0x240 ;  /* 0x000002400a257836 */ /* 0x001fe40000000000 */
[C---:B------:R-:W-:Y:S01]  /*43d0*/  VIADD R3, R8.reuse, 0x260 ;  /* 0x0000026008037836 */ /* 0x040fe20000000000 */
[----:B------:R2:W-:Y:S01]  /*43e0*/  @!P4 STG.E desc[UR8][R4.64+0x100], R29 ;  /* 0x0001001d0400c986 */ /* 0x0005e2000c101908 */
[-C--:B------:R-:W-:Y:S01]  /*43f0*/  ISETP.GE.AND P4, PT, R41, R2.reuse, PT ;  /* 0x000000022900720c */ /* 0x080fe20003f86270 */
[----:B-1----:R-:W-:Y:S02]  /*4400*/  VIADD R33, R8, 0x280 ;  /* 0x0000028008217836 */ /* 0x002fe40000000000 */
        /* <DEDUP_REMOVED lines=17> */
.L_x_98:
[----:B------:R-:W-:Y:S01]  /*4520*/  BSSY B1, `(.L_x_125) ;  /* 0x0000006000017945 */ /* 0x000fe20003800000 */
[----:B------:R-:W-:Y:S01]  /*4530*/  PLOP3.LUT P0, PT, P0, PT, PT, 0x8, 0x80 ;  /* 0x000000000080781c */ /* 0x000fe2000070e170 */
[----:B------:R-:W-:-:S12]  /*4540*/  IMAD.MOV.U32 R21, RZ, RZ, -0x1 ;  /* 0xffffffffff157424 */ /* 0x000fd800078e00ff */
[----:B------:R-:W-:Y:S05]  /*4550*/  WARPSYNC.COLLECTIVE R21, `(.L_x_126) ;  /* 0x0000000015087348 */ /* 0x000fea0003c00000 */
[----:B------:R-:W-:Y:S01]  /*4560*/  VOTE.ANY P0, P0 ;  /* 0x0000000000ff7806 */ /* 0x000fe20000000100 */
[----:B------:R-:W-:-:S12]  /*4570*/  ENDCOLLECTIVE ;  /* 0x000000000000791b */ /* 0x000fd80003800000 */
.L_x_126:
[----:B------:R-:W-:Y:S05]  /*4580*/  BSYNC B1 ;  /* 0x0000000000017941 */ /* 0x000fea0003800000 */
.L_x_125:
[----:B------:R-:W-:Y:S05]  /*4590*/  BRA `(.L_x_127) ;  /* 0xffffffc800787947 */ /* 0x000fea000383ffff */
.L_x_100:
[----:B------:R-:W-:Y:S01]  /*45a0*/  BSSY B1, `(.L_x_128) ;  /* 0x0000006000017945 */ /* 0x000fe20003800000 */
[----:B------:R-:W-:Y:S01]  /*45b0*/  PLOP3.LUT P0, PT, P0, PT, PT, 0x8, 0x80 ;  /* 0x000000000080781c */ /* 0x000fe2000070e170 */
[----:B------:R-:W-:-:S12]  /*45c0*/  IMAD.MOV.U32 R21, RZ, RZ, -0x1 ;  /* 0xffffffffff157424 */ /* 0x000fd800078e00ff */
[----:B------:R-:W-:Y:S05]  /*45d0*/  WARPSYNC.COLLECTIVE R21, `(.L_x_129) ;  /* 0x0000000015087348 */ /* 0x000fea0003c00000 */
[----:B------:R-:W-:Y:S01]  /*45e0*/  VOTE.ANY P0, P0 ;  /* 0x0000000000ff7806 */ /* 0x000fe20000000100 */
[----:B------:R-:W-:-:S12]  /*45f0*/  ENDCOLLECTIVE ;  /* 0x000000000000791b */ /* 0x000fd80003800000 */
.L_x_129:
[----:B------:R-:W-:Y:S05]  /*4600*/  BSYNC B1 ;  /* 0x0000000000017941 */ /* 0x000fea0003800000 */
.L_x_128:
[----:B------:R-:W-:Y:S05]  /*4610*/  BRA `(.L_x_130) ;  /* 0xffffffc800cc7947 */ /* 0x000fea000383ffff */
.L_x_102:
[----:B------:R-:W0:Y:S01]  /*4620*/  S2R R30, SR_GEMASK ;  /* 0x00000000001e7919 */ /* 0x000e220000003c00 */
[----:B------:R-:W-:Y:S01]  /*4630*/  BSSY B1, `(.L_x_131) ;  /* 0x0000006000017945 */ /* 0x000fe20003800000 */
[----:B------:R-:W-:Y:S01]  /*4640*/  PLOP3.LUT P0, PT, P0, PT, PT, 0x8, 0x80 ;  /* 0x000000000080781c */ /* 0x000fe2000070e170 */
[----:B------:R-:W-:-:S12]  /*4650*/  IMAD.MOV.U32 R21, RZ, RZ, -0x1 ;  /* 0xffffffffff157424 */ /* 0x000fd800078e00ff */
[----:B0-----:R-:W-:Y:S05]  /*4660*/  WARPSYNC.COLLECTIVE R21, `(.L_x_132) ;  /* 0x0000000015087348 */ /* 0x001fea0003c00000 */
[----:B------:R-:W-:Y:S01]  /*4670*/  VOTE.ANY R21, PT, P0 ;  /* 0x0000000000157806 */ /* 0x000fe200000e0100 */
[----:B0-----:R-:W-:Y:S06]  /*4680*/  ENDCOLLECTIVE ;  /* 0x000000000000791b */ /* 0x001fec0003800000 */
.L_x_132:
[----:B------:R-:W-:Y:S05]  /*4690*/  BSYNC B1 ;  /* 0x0000000000017941 */ /* 0x000fea0003800000 */
.L_x_131:
[----:B------:R-:W-:Y:S01]  /*46a0*/  LOP3.LUT R21, R21, 0x80000000, R30, 0xec, !PT ;  /* 0x8000000015157812 */ /* 0x000fe200078eec1e */
[----:B------:R-:W-:Y:S02]  /*46b0*/  IMAD.MOV.U32 R17, RZ, RZ, 0x1 ;  /* 0x00000001ff117424 */ /* 0x000fe400078e00ff */
[----:B------:R-:W-:Y:S02]  /*46c0*/  VIADD R41, R39, 0x2 ;  /* 0x0000000227297836 */ /* 0x000fe40000000000 */
[----:B------:R-:W-:Y:S02]  /*46d0*/  VIADD R16, R21, 0xffffffff ;  /* 0xffffffff15107836 */ /* 0x000fe40000000000 */
[C---:B------:R-:W-:Y:S02]  /*46e0*/  VIADD R43, R39.reuse, 0x4 ;  /* 0x00000004272b7836 */ /* 0x040fe40000000000 */
[----:B------:R-:W-:Y:S01]  /*46f0*/  VIADD R44, R39, 0x8 ;  /* 0x00000008272c7836 */ /* 0x000fe20000000000 */
[----:B------:R-:W-:Y:S01]  /*4700*/  LOP3.LUT R28, R21, R16, RZ, 0xc, !PT ;  /* 0x00000010151c7212 */ /* 0x000fe200078e0cff */
[----:B------:R-:W-:-:S02]  /*4710*/  IMAD.MOV.U32 R16, RZ, RZ, R27 ;  /* 0x000000ffff107224 */ /* 0x000fc400078e001b */
[----:B------:R-:W-:Y:S01]  /*4720*/  IMAD.MOV.U32 R21, RZ, RZ, -0x1 ;  /* 0xffffffffff157424 */ /* 0x000fe200078e00ff */
[----:B------:R0:W1:Y:S01]  /*4730*/  POPC R20, R28 ;  /* 0x0000001c00147309 */ /* 0x0000620000000000 */
[----:B------:R-:W-:-:S07]  /*4740*/  VIADD R45, R39, 0x10 ;  /* 0x00000010272d7836 */ /* 0x000fce0000000000 */
[----:B01----:R-:W-:Y:S05]  /*4750*/  WARPSYNC.COLLECTIVE R21, `(.L_x_133) ;  /* 0x0000000015087348 */ /* 0x003fea0003c00000 */
[----:B-1----:R1:W2:Y:S02]  /*4760*/  SHFL.DOWN P3, R22, R16, R17, R20 ;  /* 0x0800001110167389 */ /* 0x0022a40000060014 */
[----:B012---:R-:W-:Y:S05]  /*4770*/  ENDCOLLECTIVE ;  /* 0x000000000000791b */ /* 0x007fea0003800000 */
.L_x_133:
[-C--:B------:R-:W-:Y:S02]  /*4780*/  ISETP.GE.AND P0, PT, R39, R20.reuse, PT ;  /* 0x000000142700720c */ /* 0x080fe40003f06270 */
[-C--:B------:R-:W-:Y:S01]  /*4790*/  ISETP.GT.AND P2, PT, R45, R20.reuse, PT ;  /* 0x000000142d00720c */ /* 0x080fe20003f44270 */
        /* <DEDUP_REMOVED lines=8> */
.L_x_134:
        /* <DEDUP_REMOVED lines=8> */
.L_x_135:
[----:B------:R-:W-:Y:S01]  /*48a0*/  IMAD.MOV.U32 R17, RZ, RZ, 0x8 ;  /* 0x00000008ff117424 */ /* 0x000fe200078e00ff */
[----:B------:R-:W-:Y:S02]  /*48b0*/  SEL R22, R22, RZ, !P0 ;  /* 0x000000ff16167207 */ /* 0x000fe40004000000 */
[----:B------:R-:W-:-:S03]  /*48c0*/  ISETP.GT.AND P0, PT, R44, R20, PT ;  /* 0x000000142c00720c */ /* 0x000fc60003f04270 */
[----:B------:R-:W-:Y:S02]  /*48d0*/  IMAD.IADD R27, R29, 0x1, R22 ;  /* 0x000000011d1b7824 */ /* 0x000fe400078e0216 */
[----:B------:R-:W0:Y:S02]  /*48e0*/  LDC.64 R28, c[0x0][0x390] ;  /* 0x0000e400ff1c7b82 */ /* 0x000e240000000a00 */
[----:B------:R-:W-:-:S07]  /*48f0*/  IMAD.MOV.U32 R16, RZ, RZ, R27 ;  /* 0x000000ffff107224 */ /* 0x000fce00078e001b */
[----:B0-----:R-:W-:Y:S05]  /*4900*/  WARPSYNC.COLLECTIVE R21, `(.L_x_136) ;  /* 0x0000000015087348 */ /* 0x001fea0003c00000 */
[----:B------:R1:W2:Y:S02]  /*4910*/  SHFL.DOWN P3, R22, R16, R17, R20 ;  /* 0x0800001110167389 */ /* 0x0002a40000060014 */
[----:B012---:R-:W-:Y:S05]  /*4920*/  ENDCOLLECTIVE ;  /* 0x000000000000791b */ /* 0x007fea0003800000 */
.L_x_136:
[----:B------:R-:W-:Y:S01]  /*4930*/  IMAD.MOV.U32 R17, RZ, RZ, 0x10 ;  /* 0x00000010ff117424 */ /* 0x000fe200078e00ff */
[----:B------:R-:W-:Y:S02]  /*4940*/  SEL R22, R22, RZ, !P0 ;  /* 0x000000ff16167207 */ /* 0x000fe40004000000 */
[----:B------:R-:W-:-:S03]  /*4950*/  ISETP.NE.AND P0, PT, R26, 0x65, PT ;  /* 0x000000651a00780c */ /* 0x000fc60003f05270 */
[----:B------:R-:W-:-:S04]  /*4960*/  IMAD.IADD R47, R27, 0x1, R22 ;  /* 0x000000011b2f7824 */ /* 0x000fc800078e0216 */
[----:B------:R-:W-:-:S07]  /*4970*/  IMAD.MOV.U32 R16, RZ, RZ, R47 ;  /* 0x000000ffff107224 */ /* 0x000fce00078e002f */
[----:B------:R-:W-:Y:S05]  /*4980*/  WARPSYNC.COLLECTIVE R21, `(.L_x_137) ;  /* 0x0000000015087348 */ /* 0x000fea0003c00000 */
[----:B------:R0:W1:Y:S02]  /*4990*/  SHFL.DOWN P3, R22, R16, R17, R20 ;  /* 0x0800001110167389 */ /* 0x0000640000060014 */
[----:B01----:R-:W-:Y:S05]  /*49a0*/  ENDCOLLECTIVE ;  /* 0x000000000000791b */ /* 0x003fea0003800000 */
.L_x_137:
[----:B------:R-:W-:Y:S05]  /*49b0*/  WARPSYNC.COLLECTIVE R21, `(.L_x_138) ;  /* 0x0000000015087348 */ /* 0x000fea0003c00000 */
[----:B------:R-:W-:Y:S01]  /*49c0*/  VOTE.ALL P0, P0 ;  /* 0x0000000000ff7806 */ /* 0x000fe20000000000 */
[----:B------:R-:W-:-:S12]  /*49d0*/  ENDCOLLECTIVE ;  /* 0x000000000000791b */ /* 0x000fd80003800000 */
.L_x_138:
[----:B------:R-:W-:Y:S02]  /*49e0*/  IADD3 R28, P3, PT, R28, 0x100, RZ ;  /* 0x000001001c1c7810 */ /* 0x000fe40007f7e0ff */
[----:B------:R-:W-:-:S03]  /*49f0*/  SEL R22, R22, RZ, !P2 ;  /* 0x000000ff16167207 */ /* 0x000fc60005000000 */
[----:B------:R-:W-:Y:S02]  /*4a00*/  IMAD.X R3, RZ, RZ, R29, P3 ;  /* 0x000000ffff037224 */ /* 0x000fe400018e061d */
[----:B------:R-:W-:Y:S01]  /*4a10*/  IMAD.IADD R46, R47, 0x1, R22 ;  /* 0x000000012f2e7824 */ /* 0x000fe200078e0216 */
[----:B------:R-:W-:Y:S06]  /*4a20*/  BRA `(.L_x_139) ;  /* 0xffffffc800647947 */ /* 0x000fec000383ffff */
.L_x_104:
[----:B------:R-:W-:Y:S01]  /*4a30*/  BSSY B1, `(.L_x_140) ;  /* 0x0000006000017945 */ /* 0x000fe20003800000 */
[----:B------:R-:W-:Y:S01]  /*4a40*/  PLOP3.LUT P0, PT, P0, PT, PT, 0x8, 0x80 ;  /* 0x000000000080781c */ /* 0x000fe2000070e170 */
[----:B------:R-:W-:-:S12]  /*4a50*/  IMAD.MOV.U32 R21, RZ, RZ, -0x1 ;  /* 0xffffffffff157424 */ /* 0x000fd800078e00ff */
[----:B------:R-:W-:Y:S05]  /*4a60*/  WARPSYNC.COLLECTIVE R21, `(.L_x_141) ;  /* 0x0000000015087348 */ /* 0x000fea0003c00000 */
[----:B------:R-:W-:Y:S01]  /*4a70*/  VOTE.ANY P0, P0 ;  /* 0x0000000000ff7806 */ /* 0x000fe20000000100 */
[----:B------:R-:W-:-:S12]  /*4a80*/  ENDCOLLECTIVE ;  /* 0x000000000000791b */ /* 0x000fd80003800000 */
.L_x_141:
[----:B------:R-:W-:Y:S05]  /*4a90*/  BSYNC B1 ;  /* 0x0000000000017941 */ /* 0x000fea0003800000 */
.L_x_140:
[----:B------:R-:W-:Y:S05]  /*4aa0*/  BRA `(.L_x_142) ;  /* 0xffffffc800747947 */ /* 0x000fea000383ffff */
.L_x_106:
[----:B------:R-:W-:Y:S01]  /*4ab0*/  BSSY B1, `(.L_x_143) ;  /* 0x0000006000017945 */ /* 0x000fe20003800000 */
[----:B------:R-:W-:Y:S01]  /*4ac0*/  PLOP3.LUT P0, PT, P0, PT, PT, 0x8, 0x80 ;  /* 0x000000000080781c */ /* 0x000fe2000070e170 */
[----:B------:R-:W-:-:S12]  /*4ad0*/  IMAD.MOV.U32 R21, RZ, RZ, -0x1 ;  /* 0xffffffffff157424 */ /* 0x000fd800078e00ff */
[----:B------:R-:W-:Y:S05]  /*4ae0*/  WARPSYNC.COLLECTIVE R21, `(.L_x_144) ;  /* 0x0000000015087348 */ /* 0x000fea0003c00000 */
[----:B------:R-:W-:Y:S01]  /*4af0*/  VOTE.ANY P0, P0 ;  /* 0x0000000000ff7806 */ /* 0x000fe20000000100 */
[----:B------:R-:W-:-:S12]  /*4b00*/  ENDCOLLECTIVE ;  /* 0x000000000000791b */ /* 0x000fd80003800000 */
.L_x_144:
[----:B------:R-:W-:Y:S05]  /*4b10*/  BSYNC B1 ;  /* 0x0000000000017941 */ /* 0x000fea0003800000 */
.L_x_143:
[----:B------:R-:W-:Y:S05]  /*4b20*/  BRA `(.L_x_145) ;  /* 0xffffffc800c87947 */ /* 0x000fea000383ffff */
.L_x_108:
[----:B------:R-:W-:Y:S01]  /*4b30*/  BSSY B1, `(.L_x_146) ;  /* 0x0000006000017945 */ /* 0x000fe20003800000 */
[----:B------:R-:W-:Y:S01]  /*4b40*/  PLOP3.LUT P0, PT, P0, PT, PT, 0x8, 0x80 ;  /* 0x000000000080781c */ /* 0x000fe2000070e170 */
[----:B------:R-:W-:-:S12]  /*4b50*/  IMAD.MOV.U32 R21, RZ, RZ, -0x1 ;  /* 0xffffffffff157424 */ /* 0x000fd800078e00ff */
[----:B------:R-:W-:Y:S05]  /*4b60*/  WARPSYNC.COLLECTIVE R21, `(.L_x_147) ;  /* 0x0000000015087348 */ /* 0x000fea0003c00000 */
[----:B------:R-:W-:Y:S01]  /*4b70*/  VOTE.ANY R21, PT, P0 ;  /* 0x0000000000157806 */ /* 0x000fe200000e0100 */
[----:B------:R-:W-:Y:S06]  /*4b80*/  ENDCOLLECTIVE ;  /* 0x000000000000791b */ /* 0x000fec0003800000 */
.L_x_147:
[----:B------:R-:W-:Y:S05]  /*4b90*/  BSYNC B1 ;  /* 0x0000000000017941 */ /* 0x000fea0003800000 */
.L_x_146:
        /* <DEDUP_REMOVED lines=11> */
.L_x_148:
        /* <DEDUP_REMOVED lines=9> */
.L_x_149:
        /* <DEDUP_REMOVED lines=8> */
.L_x_150:
        /* <DEDUP_REMOVED lines=8> */
.L_x_151:
        /* <DEDUP_REMOVED lines=8> */
.L_x_152:
[----:B------:R-:W-:Y:S02]  /*4e60*/  SEL R22, R22, RZ, !P0 ;  /* 0x000000ff16167207 */ /* 0x000fe40004000000 */
[----:B------:R-:W-:Y:S02]  /*4e70*/  ISETP.NE.AND P0, PT, R26, 0x65, PT ;  /* 0x000000651a00780c */ /* 0x000fe40003f05270 */
[----:B------:R-:W-:-:S11]  /*4e80*/  IADD3 R46, PT, PT, R47, R22, R46 ;  /* 0x000000162f2e7210 */ /* 0x000fd60007ffe02e */
[----:B------:R-:W-:Y:S05]  /*4e90*/  WARPSYNC.COLLECTIVE R21, `(.L_x_153) ;  /* 0x0000000015087348 */ /* 0x000fea0003c00000 */
[----:B------:R-:W-:Y:S01]  /*4ea0*/  VOTE.ALL P0, P0 ;  /* 0x0000000000ff7806 */ /* 0x000fe20000000000 */
[----:B------:R-:W-:-:S12]  /*4eb0*/  ENDCOLLECTIVE ;  /* 0x000000000000791b */ /* 0x000fd80003800000 */
.L_x_153:
[----:B------:R-:W-:Y:S05]  /*4ec0*/  BRA `(.L_x_154) ;  /* 0xffffffc800607947 */ /* 0x000fea000383ffff */
.L_x_113:
[----:B------:R-:W-:Y:S01]  /*4ed0*/  BSSY B0, `(.L_x_155) ;  /* 0x0000006000007945 */ /* 0x000fe20003800000 */
[----:B------:R-:W-:Y:S01]  /*4ee0*/  PLOP3.LUT P0, PT, P0, PT, PT, 0x8, 0x80 ;  /* 0x000000000080781c */ /* 0x000fe2000070e170 */
[----:B------:R-:W-:-:S12]  /*4ef0*/  IMAD.MOV.U32 R21, RZ, RZ, -0x1 ;  /* 0xffffffffff157424 */ /* 0x000fd800078e00ff */
[----:B------:R-:W-:Y:S05]  /*4f00*/  WARPSYNC.COLLECTIVE R21, `(.L_x_156) ;  /* 0x0000000015087348 */ /* 0x000fea0003c00000 */
[----:B------:R-:W-:Y:S01]  /*4f10*/  VOTE.ANY P0, P0 ;  /* 0x0000000000ff7806 */ /* 0x000fe20000000100 */
[----:B------:R-:W-:-:S12]  /*4f20*/  ENDCOLLECTIVE ;  /* 0x000000000000791b */ /* 0x000fd80003800000 */
.L_x_156:
[----:B------:R-:W-:Y:S05]  /*4f30*/  BSYNC B0 ;  /* 0x0000000000007941 */ /* 0x000fea0003800000 */
.L_x_155:
[----:B------:R-:W-:Y:S05]  /*4f40*/  BRA `(.L_x_157) ;  /* 0xffffffe000987947 */ /* 0x000fea000383ffff */
.L_x_115:
[----:B------:R-:W-:Y:S01]  /*4f50*/  BSSY B0, `(.L_x_158) ;  /* 0x0000006000007945 */ /* 0x000fe20003800000 */
[----:B------:R-:W-:Y:S01]  /*4f60*/  PLOP3.LUT P0, PT, P0, PT, PT, 0x8, 0x80 ;  /* 0x000000000080781c */ /* 0x000fe2000070e170 */
[----:B------:R-:W-:-:S12]  /*4f70*/  IMAD.MOV.U32 R21, RZ, RZ, -0x1 ;  /* 0xffffffffff157424 */ /* 0x000fd800078e00ff */
[----:B------:R-:W-:Y:S05]  /*4f80*/  WARPSYNC.COLLECTIVE R21, `(.L_x_159) ;  /* 0x0000000015087348 */ /* 0x000fea0003c00000 */
[----:B------:R-:W-:Y:S01]  /*4f90*/  VOTE.ANY P0, P0 ;  /* 0x0000000000ff7806 */ /* 0x000fe20000000100 */
[----:B------:R-:W-:-:S12]  /*4fa0*/  ENDCOLLECTIVE ;  /* 0x000000000000791b */ /* 0x000fd80003800000 */
.L_x_159:
[----:B------:R-:W-:Y:S05]  /*4fb0*/  BSYNC B0 ;  /* 0x0000000000007941 */ /* 0x000fea0003800000 */
.L_x_158:
[----:B------:R-:W-:Y:S05]  /*4fc0*/  BRA `(.L_x_160) ;  /* 0xffffffe000ec7947 */ /* 0x000fea000383ffff */
.L_x_117:
[----:B------:R-:W0:Y:S01]  /*4fd0*/  S2R R26, SR_GEMASK ;  /* 0x00000000001a7919 */ /* 0x000e220000003c00 */
[----:B------:R-:W-:Y:S01]  /*4fe0*/  BSSY B0, `(.L_x_161) ;  /* 0x0000006000007945 */ /* 0x000fe20003800000 */
[----:B------:R-:W-:Y:S01]  /*4ff0*/  PLOP3.LUT P0, PT, P0, PT, PT, 0x8, 0x80 ;  /* 0x000000000080781c */ /* 0x000fe2000070e170 */
[----:B------:R-:W-:-:S12]  /*5000*/  IMAD.MOV.U32 R21, RZ, RZ, -0x1 ;  /* 0xffffffffff157424 */ /* 0x000fd800078e00ff */
[----:B0-----:R-:W-:Y:S05]  /*5010*/  WARPSYNC.COLLECTIVE R21, `(.L_x_162) ;  /* 0x0000000015087348 */ /* 0x001fea0003c00000 */
[----:B------:R-:W-:Y:S01]  /*5020*/  VOTE.ANY R21, PT, P0 ;  /* 0x0000000000157806 */ /* 0x000fe200000e0100 */
[----:B0-----:R-:W-:Y:S06]  /*5030*/  ENDCOLLECTIVE ;  /* 0x000000000000791b */ /* 0x001fec0003800000 */
.L_x_162:
[----:B------:R-:W-:Y:S05]  /*5040*/  BSYNC B0 ;  /* 0x0000000000007941 */ /* 0x000fea0003800000 */
.L_x_161:
[----:B------:R-:W-:Y:S01]  /*5050*/  LOP3.LUT R21, R21, 0x80000000, R26, 0xec, !PT ;  /* 0x8000000015157812 */ /* 0x000fe200078eec1a */
[----:B------:R-:W-:-:S04]  /*5060*/  IMAD.MOV.U32 R17, RZ, RZ, 0x1 ;  /* 0x00000001ff117424 */ /* 0x000fc800078e00ff */
        /* <DEDUP_REMOVED lines=8> */
.L_x_163:
[----:B------:R-:W-:Y:S01]  /*50f0*/  ISETP.GE.AND P0, PT, R38, R20, PT ;  /* 0x000000142600720c */ /* 0x000fe20003f06270 */
[----:B------:R-:W-:-:S03]  /*5100*/  IMAD.MOV.U32 R17, RZ, RZ, 0x2 ;  /* 0x00000002ff117424 */ /* 0x000fc600078e00ff */
[----:B------:R-:W-:-:S05]  /*5110*/  SEL R22, R22, RZ, !P0 ;  /* 0x000000ff16167207 */ /* 0x000fca0004000000 */
[----:B------:R-:W-:Y:S02]  /*5120*/  IMAD.IADD R43, R22, 0x1, R19 ;  /* 0x00000001162b7824 */ /* 0x000fe400078e0213 */
[----:B------:R-:W-:Y:S02]  /*5130*/  VIADD R19, R38, 0x2 ;  /* 0x0000000226137836 */ /* 0x000fe40000000000 */
[----:B------:R-:W-:-:S03]  /*5140*/  IMAD.MOV.U32 R16, RZ, RZ, R43 ;  /* 0x000000ffff107224 */ /* 0x000fc600078e002b */
[----:B------:R-:W-:Y:S01]  /*5150*/  ISETP.GT.AND P0, PT, R19, R20, PT ;  /* 0x000000141300720c */ /* 0x000fe20003f04270 */
[----:B------:R-:W-:-:S12]  /*5160*/  VIADD R19, R38, 0x4 ;  /* 0x0000000426137836 */ /* 0x000fd80000000000 */
[----:B------:R-:W-:Y:S05]  /*5170*/  WARPSYNC.COLLECTIVE R21, `(.L_x_164) ;  /* 0x0000000015087348 */ /* 0x000fea0003c00000 */
[----:B------:R0:W1:Y:S02]  /*5180*/  SHFL.DOWN P3, R22, R16, R17, R20 ;  /* 0x0800001110167389 */ /* 0x0000640000060014 */
[----:B01----:R-:W-:Y:S05]  /*5190*/  ENDCOLLECTIVE ;  /* 0x000000000000791b */ /* 0x003fea0003800000 */
.L_x_164:
[----:B------:R-:W-:Y:S01]  /*51a0*/  IMAD.MOV.U32 R17, RZ, RZ, 0x4 ;  /* 0x00000004ff117424 */ /* 0x000fe200078e00ff */
[----:B------:R-:W-:Y:S02]  /*51b0*/  SEL R22, R22, RZ, !P0 ;  /* 0x000000ff16167207 */ /* 0x000fe40004000000 */
[----:B------:R-:W-:-:S03]  /*51c0*/  ISETP.GT.AND P0, PT, R19, R20, PT ;  /* 0x000000141300720c */ /* 0x000fc60003f04270 */
[----:B------:R-:W-:Y:S02]  /*51d0*/  IMAD.IADD R45, R43, 0x1, R22 ;  /* 0x000000012b2d7824 */ /* 0x000fe400078e0216 */
[----:B------:R-:W-:Y:S02]  /*51e0*/  VIADD R43, R38, 0x8 ;  /* 0x00000008262b7836 */ /* 0x000fe40000000000 */
[----:B------:R-:W-:-:S07]  /*51f0*/  IMAD.MOV.U32 R16, RZ, RZ, R45 ;  /* 0x000000ffff107224 */ /* 0x000fce00078e002d */
[----:B------:R-:W-:Y:S05]  /*5200*/  WARPSYNC.COLLECTIVE R21, `(.L_x_165) ;  /* 0x0000000015087348 */ /* 0x000fea0003c00000 */
[----:B------:R0:W1:Y:S02]  /*5210*/  SHFL.DOWN P3, R22, R16, R17, R20 ;  /* 0x0800001110167389 */ /* 0x0000640000060014 */
[----:B01----:R-:W-:Y:S05]  /*5220*/  ENDCOLLECTIVE ;  /* 0x000000000000791b */ /* 0x003fea0003800000 */
.L_x_165:
        /* <DEDUP_REMOVED lines=9> */
.L_x_166:
[----:B------:R-:W-:Y:S01]  /*52c0*/  IMAD.MOV.U32 R17, RZ, RZ, 0x10 ;  /* 0x00000010ff117424 */ /* 0x000fe200078e00ff */
[----:B------:R-:W-:Y:S02]  /*52d0*/  SEL R22, R22, RZ, !P0 ;  /* 0x000000ff16167207 */ /* 0x000fe40004000000 */
[----:B------:R-:W-:-:S03]  /*52e0*/  ISETP.NE.AND P0, PT, R18, 0x65, PT ;  /* 0x000000651200780c */ /* 0x000fc60003f05270 */
[----:B------:R-:W-:Y:S02]  /*52f0*/  IMAD.IADD R43, R19, 0x1, R22 ;  /* 0x00000001132b7824 */ /* 0x000fe400078e0216 */
[----:B------:R-:W-:Y:S02]  /*5300*/  VIADD R19, R38, 0x10 ;  /* 0x0000001026137836 */ /* 0x000fe40000000000 */
[----:B------:R-:W-:-:S03]  /*5310*/  IMAD.MOV.U32 R16, RZ, RZ, R43 ;  /* 0x000000ffff107224 */ /* 0x000fc600078e002b */
[----:B------:R-:W-:-:S13]  /*5320*/  ISETP.GT.AND P2, PT, R19, R20, PT ;  /* 0x000000141300720c */ /* 0x000fda0003f44270 */
[----:B------:R-:W-:Y:S05]  /*5330*/  WARPSYNC.COLLECTIVE R21, `(.L_x_167) ;  /* 0x0000000015087348 */ /* 0x000fea0003c00000 */
[----:B------:R0:W1:Y:S02]  /*5340*/  SHFL.DOWN P3, R22, R16, R17, R20 ;  /* 0x0800001110167389 */ /* 0x0000640000060014 */
[----:B01----:R-:W-:Y:S05]  /*5350*/  ENDCOLLECTIVE ;  /* 0x000000000000791b */ /* 0x003fea0003800000 */
.L_x_167:
[----:B------:R-:W-:Y:S05]  /*5360*/  WARPSYNC.COLLECTIVE R21, `(.L_x_168) ;  /* 0x0000000015087348 */ /* 0x000fea0003c00000 */
[----:B------:R-:W-:Y:S01]  /*5370*/  VOTE.ALL P0, P0 ;  /* 0x0000000000ff7806 */ /* 0x000fe20000000000 */
[----:B------:R-:W-:-:S12]  /*5380*/  ENDCOLLECTIVE ;  /* 0x000000000000791b */ /* 0x000fd80003800000 */
.L_x_168:
[----:B------:R-:W-:Y:S02]  /*5390*/  IADD3 R44, P3, PT, R44, 0x100, RZ ;  /* 0x000001002c2c7810 */ /* 0x000fe40007f7e0ff */
[----:B------:R-:W-:-:S03]  /*53a0*/  SEL R22, R22, RZ, !P2 ;  /* 0x000000ff16167207 */ /* 0x000fc60005000000 */
[----:B------:R-:W-:Y:S02]  /*53b0*/  IMAD.X R45, RZ, RZ, R45, P3 ;  /* 0x000000ffff2d7224 */ /* 0x000fe400018e062d */
[----:B------:R-:W-:Y:S01]  /*53c0*/  IMAD.IADD R46, R43, 0x1, R22 ;  /* 0x000000012b2e7824 */ /* 0x000fe200078e0216 */
[----:B------:R-:W-:Y:S06]  /*53d0*/  BRA `(.L_x_169) ;  /* 0xffffffe000847947 */ /* 0x000fec000383ffff */
.L_x_119:
[----:B------:R-:W-:Y:S01]  /*53e0*/  BSSY B0, `(.L_x_170) ;  /* 0x0000006000007945 */ /* 0x000fe20003800000 */
[----:B------:R-:W-:Y:S01]  /*53f0*/  PLOP3.LUT P0, PT, P0, PT, PT, 0x8, 0x80 ;  /* 0x000000000080781c */ /* 0x000fe2000070e170 */
[----:B------:R-:W-:-:S12]  /*5400*/  IMAD.MOV.U32 R21, RZ, RZ, -0x1 ;  /* 0xffffffffff157424 */ /* 0x000fd800078e00ff */
[----:B------:R-:W-:Y:S05]  /*5410*/  WARPSYNC.COLLECTIVE R21, `(.L_x_171) ;  /* 0x0000000015087348 */ /* 0x000fea0003c00000 */
[----:B------:R-:W-:Y:S01]  /*5420*/  VOTE.ANY P0, P0 ;  /* 0x0000000000ff7806 */ /* 0x000fe20000000100 */
[----:B------:R-:W-:-:S12]  /*5430*/  ENDCOLLECTIVE ;  /* 0x000000000000791b */ /* 0x000fd80003800000 */
.L_x_171:
[----:B------:R-:W-:Y:S05]  /*5440*/  BSYNC B0 ;  /* 0x0000000000007941 */ /* 0x000fea0003800000 */
.L_x_170:
[----:B------:R-:W-:Y:S05]  /*5450*/  BRA `(.L_x_172) ;  /* 0xffffffe0008c7947 */ /* 0x000fea000383ffff */
.L_x_121:
[----:B------:R-:W-:Y:S01]  /*5460*/  BSSY B0, `(.L_x_173) ;  /* 0x0000006000007945 */ /* 0x000fe20003800000 */
[----:B------:R-:W-:Y:S01]  /*5470*/  PLOP3.LUT P0, PT, P0, PT, PT, 0x8, 0x80 ;  /* 0x000000000080781c */ /* 0x000fe2000070e170 */
[----:B------:R-:W-:-:S12]  /*5480*/  IMAD.MOV.U32 R21, RZ, RZ, -0x1 ;  /* 0xffffffffff157424 */ /* 0x000fd800078e00ff */
[----:B------:R-:W-:Y:S05]  /*5490*/  WARPSYNC.COLLECTIVE R21, `(.L_x_174) ;  /* 0x0000000015087348 */ /* 0x000fea0003c00000 */
[----:B------:R-:W-:Y:S01]  /*54a0*/  VOTE.ANY P0, P0 ;  /* 0x0000000000ff7806 */ /* 0x000fe20000000100 */
[----:B------:R-:W-:-:S12]  /*54b0*/  ENDCOLLECTIVE ;  /* 0x000000000000791b */ /* 0x000fd80003800000 */
.L_x_174:
[----:B------:R-:W-:Y:S05]  /*54c0*/  BSYNC B0 ;  /* 0x0000000000007941 */ /* 0x000fea0003800000 */
.L_x_173:
[----:B------:R-:W-:Y:S05]  /*54d0*/  BRA `(.L_x_175) ;  /* 0xffffffe000e07947 */ /* 0x000fea000383ffff */
.L_x_123:
[----:B------:R-:W-:Y:S01]  /*54e0*/  BSSY B0, `(.L_x_176) ;  /* 0x0000006000007945 */ /* 0x000fe20003800000 */
[----:B------:R-:W-:Y:S01]  /*54f0*/  PLOP3.LUT P0, PT, P0, PT, PT, 0x8, 0x80 ;  /* 0x000000000080781c */ /* 0x000fe2000070e170 */
[----:B------:R-:W-:-:S12]  /*5500*/  IMAD.MOV.U32 R21, RZ, RZ, -0x1 ;  /* 0xffffffffff157424 */ /* 0x000fd800078e00ff */
[----:B------:R-:W-:Y:S05]  /*5510*/  WARPSYNC.COLLECTIVE R21, `(.L_x_177) ;  /* 0x0000000015087348 */ /* 0x000fea0003c00000 */
[----:B------:R-:W-:Y:S01]  /*5520*/  VOTE.ANY R21, PT, P0 ;  /* 0x0000000000157806 */ /* 0x000fe200000e0100 */
[----:B------:R-:W-:Y:S06]  /*5530*/  ENDCOLLECTIVE ;  /* 0x000000000000791b */ /* 0x000fec0003800000 */
.L_x_177:
[----:B------:R-:W-:Y:S05]  /*5540*/  BSYNC B0 ;  /* 0x0000000000007941 */ /* 0x000fea0003800000 */
.L_x_176:
        /* <DEDUP_REMOVED lines=11> */
.L_x_178:
        /* <DEDUP_REMOVED lines=11> */
.L_x_179:
        /* <DEDUP_REMOVED lines=9> */
.L_x_180:
        /* <DEDUP_REMOVED lines=8> */
.L_x_181:
        /* <DEDUP_REMOVED lines=9> */
.L_x_182:
[----:B------:R-:W-:Y:S02]  /*5850*/  SEL R22, R22, RZ, !P0 ;  /* 0x000000ff16167207 */ /* 0x000fe40004000000 */
[----:B------:R-:W-:Y:S02]  /*5860*/  ISETP.NE.AND P0, PT, R18, 0x65, PT ;  /* 0x000000651200780c */ /* 0x000fe40003f05270 */
[----:B------:R-:W-:-:S11]  /*5870*/  IADD3 R46, PT, PT, R47, R22, R46 ;  /* 0x000000162f2e7210 */ /* 0x000fd60007ffe02e */
[----:B------:R-:W-:Y:S05]  /*5880*/  WARPSYNC.COLLECTIVE R21, `(.L_x_183) ;  /* 0x0000000015087348 */ /* 0x000fea0003c00000 */
[----:B------:R-:W-:Y:S01]  /*5890*/  VOTE.ALL P0, P0 ;  /* 0x0000000000ff7806 */ /* 0x000fe20000000000 */
[----:B------:R-:W-:-:S12]  /*58a0*/  ENDCOLLECTIVE ;  /* 0x000000000000791b */ /* 0x000fd80003800000 */
.L_x_183:
[----:B------:R-:W-:Y:S05]  /*58b0*/  BRA `(.L_x_184) ;  /* 0xffffffe000787947 */ /* 0x000fea000383ffff */
.L_x_185:
        /* <DEDUP_REMOVED lines=12> */
.L_x_436:


//--------------------- .text._ZN3cub18CUB_300001_SM_10006detail4scan20DeviceScanInitKernelINS0_13ScanTileStateIiLb1EEEEEvT_i --------------------------
	.section	.text._ZN3cub18CUB_300001_SM_10006detail4scan20DeviceScanInitKernelINS0_13ScanTileStateIiLb1EEEEEvT_i,"ax",@progbits
	.align	128
        .global         _ZN3cub18CUB_300001_SM_10006detail4scan20DeviceScanInitKernelINS0_13ScanTileStateIiLb1EEEEEvT_i
        .type           _ZN3cub18CUB_300001_SM_10006detail4scan20DeviceScanInitKernelINS0_13ScanTileStateIiLb1EEEEEvT_i,@function
        .size           _ZN3cub18CUB_300001_SM_10006detail4scan20DeviceScanInitKernelINS0_13ScanTileStateIiLb1EEEEEvT_i,(.L_x_437 - _ZN3cub18CUB_300001_SM_10006detail4scan20DeviceScanInitKernelINS0_13ScanTileStateIiLb1EEEEEvT_i)
        .other          _ZN3cub18CUB_300001_SM_10006detail4scan20DeviceScanInitKernelINS0_13ScanTileStateIiLb1EEEEEvT_i,@"STO_CUDA_ENTRY STV_DEFAULT"
_ZN3cub18CUB_300001_SM_10006detail4scan20DeviceScanInitKernelINS0_13ScanTileStateIiLb1EEEEEvT_i:
.text._ZN3cub18CUB_300001_SM_10006detail4scan20DeviceScanInitKernelINS0_13ScanTileStateIiLb1EEEEEvT_i:
[----:B------:R-:W-:Y:S01]  /*0000*/  LDC R1, c[0x0][0x37c] ;  /* 0x0000df00ff017b82 */ /* 0x000fe20000000800 */
[----:B------:R-:W0:Y:S07]  /*0010*/  S2R R0, SR_TID.X ;  /* 0x0000000000007919 */ /* 0x000e2e0000002100 */
[----:B------:R-:W1:Y:S01]  /*0020*/  S2UR UR6, SR_CTAID.X ;  /* 0x00000000000679c3 */ /* 0x000e620000002500 */
[----:B------:R-:W2:Y:S07]  /*0030*/  LDCU UR4, c[0x0][0x388] ;  /* 0x00007100ff0477ac */ /* 0x000eae0008000800 */
[----:B------:R-:W1:Y:S01]  /*0040*/  LDC R5, c[0x0][0x360] ;  /* 0x0000d800ff057b82 */ /* 0x000e620000000800 */
[----:B0-----:R-:W-:Y:S01]  /*0050*/  ISETP.GT.U32.AND P0, PT, R0, 0x1f, PT ;  /* 0x0000001f0000780c */ /* 0x001fe20003f04070 */
[----:B-1----:R-:W-:-:S03]  /*0060*/  IMAD R5, R5, UR6, R0 ;  /* 0x0000000605057c24 */ /* 0x002fc6000f8e0200 */
[----:B------:R-:W-:Y:S02]  /*0070*/  ISETP.NE.OR P0, PT, RZ, UR6, P0 ;  /* 0x00000006ff007c0c */ /* 0x000fe40008705670 */
[----:B--2---:R-:W-:Y:S01]  /*0080*/  ISETP.GE.AND P1, PT, R5, UR4, PT ;  /* 0x0000000405007c0c */ /* 0x004fe2000bf26270 */
[----:B------:R-:W0:-:S12]  /*0090*/  LDCU.64 UR4, c[0x0][0x358] ;  /* 0x00006b00ff0477ac */ /* 0x000e180008000a00 */
[----:B------:R-:W1:Y:S01]  /*00a0*/  @!P1 LDC.64 R2, c[0x0][0x380] ;  /* 0x0000e000ff029b82 */ /* 0x000e620000000a00 */
[----:B------:R-:W-:Y:S01]  /*00b0*/  @!P1 MOV R4, 0x63 ;  /* 0x0000006300049802 */ /* 0x000fe20000000f00 */
[----:B-1----:R-:W-:-:S04]  /*00c0*/  @!P1 IMAD.WIDE R2, R5, 0x8, R2 ;  /* 0x0000000805029825 */ /* 0x002fc800078e0202 */
[----:B------:R-:W-:-:S05]  /*00d0*/  HFMA2 R5, -RZ, RZ, 0, 0 ;  /* 0x00000000ff057431 */ /* 0x000fca00000001ff */
[----:B0-----:R0:W-:Y:S01]  /*00e0*/  @!P1 STG.E.64 desc[UR4][R2.64+0x100], R4 ;  /* 0x0001000402009986 */ /* 0x0011e2000c101b04 */
[----:B------:R-:W-:Y:S05]  /*00f0*/  @P0 EXIT ;  /* 0x000000000000094d */ /* 0x000fea0003800000 */
[----:B0-----:R-:W0:Y:S02]  /*0100*/  LDC.64 R2, c[0x0][0x380] ;  /* 0x0000e000ff027b82 */ /* 0x001e240000000a00 */
[----:B0-----:R-:W-:-:S05]  /*0110*/  IMAD.WIDE.U32 R2, R0, 0x8, R2 ;  /* 0x0000000800027825 */ /* 0x001fca00078e0002 */
[----:B------:R-:W-:Y:S01]  /*0120*/  STG.E.64 desc[UR4][R2.64], RZ ;  /* 0x000000ff02007986 */ /* 0x000fe2000c101b04 */
[----:B------:R-:W-:Y:S05]  /*0130*/  EXIT ;  /* 0x000000000000794d */ /* 0x000fea0003800000 */
.L_x_186:
        /* <DEDUP_REMOVED lines=12> */
.L_x_437:


//--------------------- .text._ZN3cub18CUB_300001_SM_10006detail6reduce28DeviceReduceSingleTileKernelINS2_10policy_hubIiyN4cuda3std3__44plusIiEEE10Policy1000EPiSC_iS9_iiNS7_10__identityEEEvT0_T1_T2_T3_T4_T6_ --------------------------
	.section	.text._ZN3cub18CUB_300001_SM_10006detail6reduce28DeviceReduceSingleTileKernelINS2_10policy_hubIiyN4cuda3std3__44plusIiEEE10Policy1000EPiSC_iS9_iiNS7_10__identityEEEvT0_T1_T2_T3_T4_T6_,"ax",@progbits
	.align	128
        .global         _ZN3cub18CUB_300001_SM_10006detail6reduce28DeviceReduceSingleTileKernelINS2_10policy_hubIiyN4cuda3std3__44plusIiEEE10Policy1000EPiSC_iS9_iiNS7_10__identityEEEvT0_T1_T2_T3_T4_T6_
        .type           _ZN3cub18CUB_300001_SM_10006detail6reduce28DeviceReduceSingleTileKernelINS2_10policy_hubIiyN4cuda3std3__44plusIiEEE10Policy1000EPiSC_iS9_iiNS7_10__identityEEEvT0_T1_T2_T3_T4_T6_,@function
        .size           _ZN3cub18CUB_300001_SM_10006detail6reduce28DeviceReduceSingleTileKernelINS2_10policy_hubIiyN4cuda3std3__44plusIiEEE10Policy1000EPiSC_iS9_iiNS7_10__identityEEEvT0_T1_T2_T3_T4_T6_,(.L_x_438 - _ZN3cub18CUB_300001_SM_10006detail6reduce28DeviceReduceSingleTileKernelINS2_10policy_hubIiyN4cuda3std3__44plusIiEEE10Policy1000EPiSC_iS9_iiNS7_10__identityEEEvT0_T1_T2_T3_T4_T6_)
        .other          _ZN3cub18CUB_300001_SM_10006detail6reduce28DeviceReduceSingleTileKernelINS2_10policy_hubIiyN4cuda3std3__44plusIiEEE10Policy1000EPiSC_iS9_iiNS7_10__identityEEEvT0_T1_T2_T3_T4_T6_,@"STO_CUDA_ENTRY STV_DEFAULT"
_ZN3cub18CUB_300001_SM_10006detail6reduce28DeviceReduceSingleTileKernelINS2_10policy_hubIiyN4cuda3std3__44plusIiEEE10Policy1000EPiSC_iS9_iiNS7_10__identityEEEvT0_T1_T2_T3_T4_T6_:
.text._ZN3cub18CUB_300001_SM_10006detail6reduce28DeviceReduceSingleTileKernelINS2_10policy_hubIiyN4cuda3std3__44plusIiEEE10Policy1000EPiSC_iS9_iiNS7_10__identityEEEvT0_T1_T2_T3_T4_T6_:
[----:B------:R-:W-:Y:S01]  /*0000*/  LDC R1, c[0x0][0x37c] ;  /* 0x0000df00ff017b82 */ /* 0x000fe20000000800 */
[----:B------:R-:W0:Y:S01]  /*0010*/  LDCU UR4, c[0x0][0x390] ;  /* 0x00007200ff0477ac */ /* 0x000e220008000800 */
[----:B------:R-:W1:Y:S01]  /*0020*/  LDCU.64 UR6, c[0x0][0x358] ;  /* 0x00006b00ff0677ac */ /* 0x000e620008000a00 */
[----:B0-----:R-:W-:-:S05]  /*0030*/  IMAD.U32 R20, RZ, RZ, UR4 ;  /* 0x00000004ff147e24 */ /* 0x001fca000f8e00ff */
[----:B------:R-:W-:-:S13]  /*0040*/  ISETP.NE.AND P0, PT, R20, RZ, PT ;  /* 0x000000ff1400720c */ /* 0x000fda0003f05270 */
[----:B-1----:R-:W-:Y:S05]  /*0050*/  @P0 BRA `(.L_x_187) ;  /* 0x00000000001c0947 */ /* 0x002fea0003800000 */
[----:B------:R-:W0:Y:S02]  /*0060*/  S2R R0, SR_TID.X ;  /* 0x0000000000007919 */ /* 0x000e240000002100 */
[----:B0-----:R-:W-:-:S13]  /*0070*/  ISETP.NE.AND P0, PT, R0, RZ, PT ;  /* 0x000000ff0000720c */ /* 0x001fda0003f05270 */
[----:B------:R-:W-:Y:S05]  /*0080*/  @P0 EXIT ;  /* 0x000000000000094d */ /* 0x000fea0003800000 */
[----:B------:R-:W0:Y:S08]  /*0090*/  LDC R5, c[0x0][0x398] ;  /* 0x0000e600ff057b82 */ /* 0x000e300000000800 */
[----:B------:R-:W0:Y:S02]  /*00a0*/  LDC.64 R2, c[0x0][0x388] ;  /* 0x0000e200ff027b82 */ /* 0x000e240000000a00 */
[----:B0-----:R-:W-:Y:S01]  /*00b0*/  STG.E desc[UR6][R2.64], R5 ;  /* 0x0000000502007986 */ /* 0x001fe2000c101906 */
[----:B------:R-:W-:Y:S05]  /*00c0*/  EXIT ;  /* 0x000000000000794d */ /* 0x000fea0003800000 */
.L_x_187:
[----:B------:R-:W0:Y:S01]  /*00d0*/  LDCU UR4, c[0x0][0x380] ;  /* 0x00007000ff0477ac */ /* 0x000e220008000800 */
[----:B------:R-:W-:Y:S01]  /*00e0*/  BSSY.RECONVERGENT B0, `(.L_x_188) ;  /* 0x0000385000007945 */ /* 0x000fe20003800200 */
[----:B0-----:R-:W-:-:S09]  /*00f0*/  ULOP3.LUT UP0, URZ, UR4, 0xf, URZ, 0xc0, !UPT ;  /* 0x0000000f04ff7892 */ /* 0x001fd2000f80c0ff */
[----:B------:R-:W-:Y:S05]  /*0100*/  BRA.U UP0, `(.L_x_189) ;  /* 0x0000001900d87547 */ /* 0x000fea000b800000 */
[----:B------:R-:W-:-:S13]  /*0110*/  ISETP.GT.AND P0, PT, R20, 0xfff, PT ;  /* 0x00000fff1400780c */ /* 0x000fda0003f04270 */
[----:B------:R-:W-:Y:S05]  /*0120*/  @P0 BRA `(.L_x_190) ;  /* 0x0000000c008c0947 */ /* 0x000fea0003800000 */
[----:B------:R-:W0:Y:S01]  /*0130*/  S2R R9, SR_TID.X ;  /* 0x0000000000097919 */ /* 0x000e220000002100 */
[----:B------:R-:W-:Y:S01]  /*0140*/  BSSY.RECONVERGENT B1, `(.L_x_191) ;  /* 0x0000009000017945 */ /* 0x000fe20003800200 */
[----:B------:R-:W-:Y:S01]  /*0150*/  IMAD.MOV.U32 R0, RZ, RZ, RZ ;  /* 0x000000ffff007224 */ /* 0x000fe200078e00ff */
[----:B0-----:R-:W-:Y:S01]  /*0160*/  ISETP.GE.AND P0, PT, R9, R20, PT ;  /* 0x000000140900720c */ /* 0x001fe20003f06270 */
[----:B------:R-:W-:-:S12]  /*0170*/  IMAD.MOV.U32 R11, RZ, RZ, R9 ;  /* 0x000000ffff0b7224 */ /* 0x000fd800078e0009 */
[----:B------:R-:W-:Y:S05]  /*0180*/  @P0 BRA `(.L_x_192) ;  /* 0x0000000000100947 */ /* 0x000fea0003800000 */
[----:B------:R-:W0:Y:S02]  /*0190*/  LDC.64 R2, c[0x0][0x380] ;  /* 0x0000e000ff027b82 */ /* 0x000e240000000a00 */
[----:B0-----:R-:W-:-:S05]  /*01a0*/  IMAD.WIDE.U32 R2, R9, 0x4, R2 ;  /* 0x0000000409027825 */ /* 0x001fca00078e0002 */
[----:B------:R0:W5:Y:S01]  /*01b0*/  LDG.E.CONSTANT R0, desc[UR6][R2.64] ;  /* 0x0000000602007981 */ /* 0x000162000c1e9900 */
[----:B------:R-:W-:-:S07]  /*01c0*/  VIADD R11, R9, 0x100 ;  /* 0x00000100090b7836 */ /* 0x000fce0000000000 */
.L_x_192:
[----:B------:R-:W-:Y:S05]  /*01d0*/  BSYNC.RECONVERGENT B1 ;  /* 0x0000000000017941 */ /* 0x000fea0003800200 */
.L_x_191:
[----:B------:R-:W-:Y:S01]  /*01e0*/  ISETP.GE.AND P0, PT, R11, R20, PT ;  /* 0x000000140b00720c */ /* 0x000fe20003f06270 */
[----:B------:R-:W-:-:S12]  /*01f0*/  BSSY.RECONVERGENT B1, `(.L_x_193) ;  /* 0x0000066000017945 */ /* 0x000fd80003800200 */
[----:B------:R-:W-:Y:S05]  /*0200*/  @P0 BRA `(.L_x_194) ;  /* 0x0000000400900947 */ /* 0x000fea0003800000 */
[----:B0-----:R-:W-:Y:S01]  /*0210*/  LOP3.LUT R3, RZ, R11, RZ, 0x33, !PT ;  /* 0x0000000bff037212 */ /* 0x001fe200078e33ff */
[----:B------:R-:W-:Y:S04]  /*0220*/  BSSY.RECONVERGENT B2, `(.L_x_195) ;  /* 0x0000015000027945 */ /* 0x000fe80003800200 */
[----:B------:R-:W-:-:S05]  /*0230*/  IMAD.IADD R4, R3, 0x1, R20 ;  /* 0x0000000103047824 */ /* 0x000fca00078e0214 */
[C---:B------:R-:W-:Y:S02]  /*0240*/  LOP3.LUT R2, R4.reuse, 0x300, RZ, 0xc0, !PT ;  /* 0x0000030004027812 */ /* 0x040fe400078ec0ff */
[----:B------:R-:W-:Y:S02]  /*0250*/  ISETP.GE.U32.AND P1, PT, R4, 0x300, PT ;  /* 0x000003000400780c */ /* 0x000fe40003f26070 */
[----:B------:R-:W-:-:S13]  /*0260*/  ISETP.NE.AND P0, PT, R2, 0x300, PT ;  /* 0x000003000200780c */ /* 0x000fda0003f05270 */
[----:B------:R-:W-:Y:S05]  /*0270*/  @!P0 BRA `(.L_x_196) ;  /* 0x00000000003c8947 */ /* 0x000fea0003800000 */
[----:B------:R-:W0:Y:S01]  /*0280*/  LDC.64 R2, c[0x0][0x380] ;  /* 0x0000e000ff027b82 */ /* 0x000e220000000a00 */
[----:B------:R-:W-:-:S04]  /*0290*/  LEA.HI R4, R4, 0x1, RZ, 0x18 ;  /* 0x0000000104047811 */ /* 0x000fc800078fc0ff */
[----:B------:R-:W-:-:S05]  /*02a0*/  LOP3.LUT R4, R4, 0x3, RZ, 0xc0, !PT ;  /* 0x0000000304047812 */ /* 0x000fca00078ec0ff */
[----:B------:R-:W-:Y:S02]  /*02b0*/  IMAD.MOV R4, RZ, RZ, -R4 ;  /* 0x000000ffff047224 */ /* 0x000fe400078e0a04 */
[----:B0-----:R-:W-:-:S04]  /*02c0*/  IMAD.WIDE.U32 R2, R11, 0x4, R2 ;  /* 0x000000040b027825 */ /* 0x001fc800078e0002 */
[----:B------:R-:W-:-:S07]  /*02d0*/  IMAD.MOV.U32 R5, RZ, RZ, R3 ;  /* 0x000000ffff057224 */ /* 0x000fce00078e0003 */
.L_x_197:
[----:B------:R-:W-:-:S06]  /*02e0*/  IMAD.MOV.U32 R3, RZ, RZ, R5 ;  /* 0x000000ffff037224 */ /* 0x000fcc00078e0005 */
[----:B------:R0:W2:Y:S01]  /*02f0*/  LDG.E.CONSTANT R3, desc[UR6][R2.64] ;  /* 0x0000000602037981 */ /* 0x0000a2000c1e9900 */
[----:B------:R-:W-:Y:S02]  /*0300*/  VIADD R4, R4, 0x1 ;  /* 0x0000000104047836 */ /* 0x000fe40000000000 */
[----:B------:R-:W-:-:S03]  /*0310*/  VIADD R11, R11, 0x100 ;  /* 0x000001000b0b7836 */ /* 0x000fc60000000000 */
[----:B------:R-:W-:Y:S02]  /*0320*/  ISETP.NE.AND P0, PT, R4, RZ, PT ;  /* 0x000000ff0400720c */ /* 0x000fe40003f05270 */
[----:B0-----:R-:W-:-:S05]  /*0330*/  IADD3 R2, P2, PT, R2, 0x400, RZ ;  /* 0x0000040002027810 */ /* 0x001fca0007f5e0ff */
[----:B------:R-:W-:Y:S02]  /*0340*/  IMAD.X R5, RZ, RZ, R5, P2 ;  /* 0x000000ffff057224 */ /* 0x000fe400010e0605 */
[----:B--2--5:R-:W-:-:S04]  /*0350*/  IMAD.IADD R0, R3, 0x1, R0 ;  /* 0x0000000103007824 */ /* 0x024fc800078e0200 */
[----:B------:R-:W-:Y:S05]  /*0360*/  @P0 BRA `(.L_x_197) ;  /* 0xfffffffc00dc0947 */ /* 0x000fea000383ffff */
.L_x_196:
[----:B------:R-:W-:Y:S05]  /*0370*/  BSYNC.RECONVERGENT B2 ;  /* 0x0000000000027941 */ /* 0x000fea0003800200 */
.L_x_195:
[----:B------:R-:W-:Y:S05]  /*0380*/  @!P1 BRA `(.L_x_194) ;  /* 0x0000000400309947 */ /* 0x000fea0003800000 */
[----:B------:R-:W-:Y:S01]  /*0390*/  IMAD.IADD R2, R20, 0x1, -R11 ;  /* 0x0000000114027824 */ /* 0x000fe200078e0a0b */
[----:B------:R-:W-:Y:S01]  /*03a0*/  BSSY.RECONVERGENT B2, `(.L_x_198) ;  /* 0x0000029000027945 */ /* 0x000fe20003800200 */
[----:B------:R-:W-:-:S03]  /*03b0*/  PLOP3.LUT P0, PT, PT, PT, PT, 0x80, 0x8 ;  /* 0x000000000008781c */ /* 0x000fc60003f0f070 */
[----:B------:R-:W-:-:S13]  /*03c0*/  ISETP.GT.AND P1, PT, R2, 0xc00, PT ;  /* 0x00000c000200780c */ /* 0x000fda0003f24270 */
[----:B------:R-:W-:Y:S05]  /*03d0*/  @!P1 BRA `(.L_x_199) ;  /* 0x0000000000949947 */ /* 0x000fea0003800000 */
[----:B------:R-:W-:Y:S01]  /*03e0*/  PLOP3.LUT P0, PT, PT, PT, PT, 0x8, 0x80 ;  /* 0x000000000080781c */ /* 0x000fe20003f0e170 */
[----:B------:R-:W-:-:S12]  /*03f0*/  VIADD R8, R20, 0xfffff400 ;  /* 0xfffff40014087836 */ /* 0x000fd80000000000 */
.L_x_200:
[----:B------:R-:W0:Y:S01]  /*0400*/  LDC.64 R4, c[0x0][0x380] ;  /* 0x0000e000ff047b82 */ /* 0x000e220000000a00 */
[C---:B------:R-:W-:Y:S02]  /*0410*/  VIADD R7, R11.reuse, 0x400 ;  /* 0x000004000b077836 */ /* 0x040fe40000000000 */
[C---:B------:R-:W-:Y:S02]  /*0420*/  VIADD R3, R11.reuse, 0x800 ;  /* 0x000008000b037836 */ /* 0x040fe40000000000 */
[----:B0-----:R-:W-:-:S05]  /*0430*/  IMAD.WIDE R22, R11, 0x4, R4 ;  /* 0x000000040b167825 */ /* 0x001fca00078e0204 */
[----:B------:R-:W2:Y:S01]  /*0440*/  LDG.E.CONSTANT R13, desc[UR6][R22.64] ;  /* 0x00000006160d7981 */ /* 0x000ea2000c1e9900 */
[----:B------:R-:W-:-:S03]  /*0450*/  IMAD.WIDE R6, R7, 0x4, R4 ;  /* 0x0000000407067825 */ /* 0x000fc600078e0204 */
[----:B------:R-:W2:Y:S04]  /*0460*/  LDG.E.CONSTANT R10, desc[UR6][R22.64+0x400] ;  /* 0x00040006160a7981 */ /* 0x000ea8000c1e9900 */
[----:B------:R-:W3:Y:S04]  /*0470*/  LDG.E.CONSTANT R12, desc[UR6][R22.64+0x800] ;  /* 0x00080006160c7981 */ /* 0x000ee8000c1e9900 */
[----:B------:R-:W3:Y:S01]  /*0480*/  LDG.E.CONSTANT R19, desc[UR6][R22.64+0xc00] ;  /* 0x000c000616137981 */ /* 0x000ee2000c1e9900 */
[----:B------:R-:W-:-:S03]  /*0490*/  IMAD.WIDE R2, R3, 0x4, R4 ;  /* 0x0000000403027825 */ /* 0x000fc600078e0204 */
[----:B------:R-:W4:Y:S04]  /*04a0*/  LDG.E.CONSTANT R16, desc[UR6][R6.64] ;  /* 0x0000000606107981 */ /* 0x000f28000c1e9900 */
[----:B------:R-:W4:Y:S01]  /*04b0*/  LDG.E.CONSTANT R15, desc[UR6][R6.64+0x400] ;  /* 0x00040006060f7981 */ /* 0x000f22000c1e9900 */
[----:B------:R-:W-:-:S03]  /*04c0*/  VIADD R25, R11, 0xc00 ;  /* 0x00000c000b197836 */ /* 0x000fc60000000000 */
[----:B------:R-:W4:Y:S04]  /*04d0*/  LDG.E.CONSTANT R14, desc[UR6][R6.64+0x800] ;  /* 0x00080006060e7981 */ /* 0x000f28000c1e9900 */
[----:B------:R-:W4:Y:S01]  /*04e0*/  LDG.E.CONSTANT R21, desc[UR6][R6.64+0xc00] ;  /* 0x000c000606157981 */ /* 0x000f22000c1e9900 */
[----:B------:R-:W-:-:S03]  /*04f0*/  IMAD.WIDE R4, R25, 0x4, R4 ;  /* 0x0000000419047825 */ /* 0x000fc600078e0204 */
[----:B------:R-:W4:Y:S04]  /*0500*/  LDG.E.CONSTANT R18, desc[UR6][R2.64] ;  /* 0x0000000602127981 */ /* 0x000f28000c1e9900 */
[----:B------:R-:W4:Y:S04]  /*0510*/  LDG.E.CONSTANT R17, desc[UR6][R2.64+0x400] ;  /* 0x0004000602117981 */ /* 0x000f28000c1e9900 */
[----:B------:R-:W4:Y:S04]  /*0520*/  LDG.E.CONSTANT R23, desc[UR6][R2.64+0x800] ;  /* 0x0008000602177981 */ /* 0x000f28000c1e9900 */
[----:B------:R-:W4:Y:S04]  /*0530*/  LDG.E.CONSTANT R24, desc[UR6][R2.64+0xc00] ;  /* 0x000c000602187981 */ /* 0x000f28000c1e9900 */
[----:B------:R-:W4:Y:S04]  /*0540*/  LDG.E.CONSTANT R25, desc[UR6][R4.64] ;  /* 0x0000000604197981 */ /* 0x000f28000c1e9900 */
[----:B------:R-:W4:Y:S04]  /*0550*/  LDG.E.CONSTANT R26, desc[UR6][R4.64+0x400] ;  /* 0x00040006041a7981 */ /* 0x000f28000c1e9900 */
[----:B------:R-:W4:Y:S04]  /*0560*/  LDG.E.CONSTANT R22, desc[UR6][R4.64+0x800] ;  /* 0x0008000604167981 */ /* 0x000f28000c1e9900 */
[----:B------:R-:W4:Y:S01]  /*0570*/  LDG.E.CONSTANT R27, desc[UR6][R4.64+0xc00] ;  /* 0x000c0006041b7981 */ /* 0x000f22000c1e9900 */
[----:B------:R-:W-:-:S05]  /*0580*/  VIADD R11, R11, 0x1000 ;  /* 0x000010000b0b7836 */ /* 0x000fca0000000000 */
[----:B------:R-:W-:Y:S02]  /*0590*/  ISETP.GE.AND P1, PT, R11, R8, PT ;  /* 0x000000080b00720c */ /* 0x000fe40003f26270 */
[----:B--2--5:R-:W-:-:S04]  /*05a0*/  IADD3 R10, PT, PT, R10, R13, R0 ;  /* 0x0000000d0a0a7210 */ /* 0x024fc80007ffe000 */
[----:B---3--:R-:W-:-:S04]  /*05b0*/  IADD3 R10, PT, PT, R19, R12, R10 ;  /* 0x0000000c130a7210 */ /* 0x008fc80007ffe00a */
[----:B----4-:R-:W-:-:S04]  /*05c0*/  IADD3 R10, PT, PT, R15, R16, R10 ;  /* 0x000000100f0a7210 */ /* 0x010fc80007ffe00a */
[----:B------:R-:W-:-:S04]  /*05d0*/  IADD3 R10, PT, PT, R21, R14, R10 ;  /* 0x0000000e150a7210 */ /* 0x000fc80007ffe00a */
[----:B------:R-:W-:-:S04]  /*05e0*/  IADD3 R10, PT, PT, R17, R18, R10 ;  /* 0x00000012110a7210 */ /* 0x000fc80007ffe00a */
[----:B------:R-:W-:-:S04]  /*05f0*/  IADD3 R10, PT, PT, R24, R23, R10 ;  /* 0x00000017180a7210 */ /* 0x000fc80007ffe00a */
[----:B------:R-:W-:-:S04]  /*0600*/  IADD3 R25, PT, PT, R26, R25, R10 ;  /* 0x000000191a197210 */ /* 0x000fc80007ffe00a */
[----:B------:R-:W-:Y:S01]  /*0610*/  IADD3 R0, PT, PT, R27, R22, R25 ;  /* 0x000000161b007210 */ /* 0x000fe20007ffe019 */
[----:B------:R-:W-:Y:S06]  /*0620*/  @!P1 BRA `(.L_x_200) ;  /* 0xfffffffc00749947 */ /* 0x000fec000383ffff */
.L_x_199:
[----:B------:R-:W-:Y:S05]  /*0630*/  BSYNC.RECONVERGENT B2 ;  /* 0x0000000000027941 */ /* 0x000fea0003800200 */
.L_x_198:
[----:B------:R-:W-:Y:S01]  /*0640*/  IMAD.IADD R2, R20, 0x1, -R11 ;  /* 0x0000000114027824 */ /* 0x000fe200078e0a0b */
[----:B------:R-:W-:Y:S04]  /*0650*/  BSSY.RECONVERGENT B2, `(.L_x_201) ;  /* 0x0000015000027945 */ /* 0x000fe80003800200 */
[----:B------:R-:W-:-:S13]  /*0660*/  ISETP.GT.AND P1, PT, R2, 0x400, PT ;  /* 0x000004000200780c */ /* 0x000fda0003f24270 */
[----:B------:R-:W-:Y:S05]  /*0670*/  @!P1 BRA `(.L_x_202) ;  /* 0x0000000000489947 */ /* 0x000fea0003800000 */
[----:B------:R-:W0:Y:S01]  /*0680*/  LDC.64 R4, c[0x0][0x380] ;  /* 0x0000e000ff047b82 */ /* 0x000e220000000a00 */
[C---:B------:R-:W-:Y:S02]  /*0690*/  VIADD R13, R11.reuse, 0x400 ;  /* 0x000004000b0d7836 */ /* 0x040fe40000000000 */
[----:B0-----:R-:W-:-:S05]  /*06a0*/  IMAD.WIDE R2, R11, 0x4, R4 ;  /* 0x000000040b027825 */ /* 0x001fca00078e0204 */
[----:B------:R-:W2:Y:S01]  /*06b0*/  LDG.E.CONSTANT R7, desc[UR6][R2.64] ;  /* 0x0000000602077981 */ /* 0x000ea2000c1e9900 */
[----:B------:R-:W-:-:S03]  /*06c0*/  IMAD.WIDE R4, R13, 0x4, R4 ;  /* 0x000000040d047825 */ /* 0x000fc600078e0204 */
[----:B------:R-:W2:Y:S04]  /*06d0*/  LDG.E.CONSTANT R6, desc[UR6][R2.64+0x400] ;  /* 0x0004000602067981 */ /* 0x000ea8000c1e9900 */
[----:B------:R-:W3:Y:S04]  /*06e0*/  LDG.E.CONSTANT R13, desc[UR6][R2.64+0x800] ;  /* 0x00080006020d7981 */ /* 0x000ee8000c1e9900 */
[----:B------:R-:W3:Y:S04]  /*06f0*/  LDG.E.CONSTANT R8, desc[UR6][R2.64+0xc00] ;  /* 0x000c000602087981 */ /* 0x000ee8000c1e9900 */
[----:B------:R-:W4:Y:S04]  /*0700*/  LDG.E.CONSTANT R15, desc[UR6][R4.64] ;  /* 0x00000006040f7981 */ /* 0x000f28000c1e9900 */
[----:B------:R-:W4:Y:S04]  /*0710*/  LDG.E.CONSTANT R10, desc[UR6][R4.64+0x400] ;  /* 0x00040006040a7981 */ /* 0x000f28000c1e9900 */
[----:B------:R-:W4:Y:S04]  /*0720*/  LDG.E.CONSTANT R17, desc[UR6][R4.64+0x800] ;  /* 0x0008000604117981 */ /* 0x000f28000c1e9900 */
[----:B------:R-:W4:Y:S01]  /*0730*/  LDG.E.CONSTANT R12, desc[UR6][R4.64+0xc00] ;  /* 0x000c0006040c7981 */ /* 0x000f22000c1e9900 */
[----:B------:R-:W-:Y:S01]  /*0740*/  PLOP3.LUT P0, PT, PT, PT, PT, 0x8, 0x80 ;  /* 0x000000000080781c */ /* 0x000fe20003f0e170 */
[----:B------:R-:W-:Y:S01]  /*0750*/  VIADD R11, R11, 0x800 ;  /* 0x000008000b0b7836 */ /* 0x000fe20000000000 */
[----:B--2--5:R-:W-:-:S04]  /*0760*/  IADD3 R6, PT, PT, R6, R7, R0 ;  /* 0x0000000706067210 */ /* 0x024fc80007ffe000 */
[----:B---3--:R-:W-:-:S04]  /*0770*/  IADD3 R6, PT, PT, R8, R13, R6 ;  /* 0x0000000d08067210 */ /* 0x008fc80007ffe006 */
[----:B----4-:R-:W-:-:S04]  /*0780*/  IADD3 R6, PT, PT, R10, R15, R6 ;  /* 0x0000000f0a067210 */ /* 0x010fc80007ffe006 */
[----:B------:R-:W-:-:S07]  /*0790*/  IADD3 R0, PT, PT, R12, R17, R6 ;  /* 0x000000110c007210 */ /* 0x000fce0007ffe006 */
.L_x_202:
[----:B------:R-:W-:Y:S05]  /*07a0*/  BSYNC.RECONVERGENT B2 ;  /* 0x0000000000027941 */ /* 0x000fea0003800200 */
.L_x_201:
[----:B------:R-:W-:-:S13]  /*07b0*/  ISETP.LT.OR P0, PT, R11, R20, P0 ;  /* 0x000000140b00720c */ /* 0x000fda0000701670 */
[----:B------:R-:W-:Y:S05]  /*07c0*/  @!P0 BRA `(.L_x_194) ;  /* 0x0000000000208947 */ /* 0x000fea0003800000 */
[----:B------:R-:W0:Y:S02]  /*07d0*/  LDC.64 R2, c[0x0][0x380] ;  /* 0x0000e000ff027b82 */ /* 0x000e240000000a00 */
[----:B0-----:R-:W-:-:S05]  /*07e0*/  IMAD.WIDE R2, R11, 0x4, R2 ;  /* 0x000000040b027825 */ /* 0x001fca00078e0202 */
[----:B------:R-:W2:Y:S04]  /*07f0*/  LDG.E.CONSTANT R5, desc[UR6][R2.64] ;  /* 0x0000000602057981 */ /* 0x000ea8000c1e9900 */
[----:B------:R-:W2:Y:S04]  /*0800*/  LDG.E.CONSTANT R4, desc[UR6][R2.64+0x400] ;  /* 0x0004000602047981 */ /* 0x000ea8000c1e9900 */
[----:B------:R-:W3:Y:S04]  /*0810*/  LDG.E.CONSTANT R7, desc[UR6][R2.64+0x800] ;  /* 0x0008000602077981 */ /* 0x000ee8000c1e9900 */
[----:B------:R-:W3:Y:S01]  /*0820*/  LDG.E.CONSTANT R6, desc[UR6][R2.64+0xc00] ;  /* 0x000c000602067981 */ /* 0x000ee2000c1e9900 */
[----:B--2--5:R-:W-:-:S04]  /*0830*/  IADD3 R0, PT, PT, R4, R5, R0 ;  /* 0x0000000504007210 */ /* 0x024fc80007ffe000 */
[----:B---3--:R-:W-:-:S07]  /*0840*/  IADD3 R0, PT, PT, R6, R7, R0 ;  /* 0x0000000706007210 */ /* 0x008fce0007ffe000 */
.L_x_194:
[----:B------:R-:W-:Y:S05]  /*0850*/  BSYNC.RECONVERGENT B1 ;  /* 0x0000000000017941 */ /* 0x000fea0003800200 */
.L_x_193:
[----:B------:R-:W-:-:S13]  /*0860*/  ISETP.GE.AND P0, PT, R20, 0x100, PT ;  /* 0x000001001400780c */ /* 0x000fda0003f06270 */
[----:B------:R-:W-:Y:S05]  /*0870*/  @!P0 BRA `(.L_x_203) ;  /* 0x0000000000ac8947 */ /* 0x000fea0003800000 */
[----:B------:R-:W1:Y:S01]  /*0880*/  S2R R6, SR_LANEID ;  /* 0x0000000000067919 */ /* 0x000e620000000000 */
[----:B0----5:R-:W0:Y:S01]  /*0890*/  SHFL.DOWN PT, R2, R0, 0x1, 0x1f ;  /* 0x08201f0000027f89 */ /* 0x021e2200000e0000 */
[C---:B-1----:R-:W-:Y:S02]  /*08a0*/  ISETP.GT.AND P0, PT, R6.reuse, 0x1e, PT ;  /* 0x0000001e0600780c */ /* 0x042fe40003f04270 */
[----:B------:R-:W-:Y:S02]  /*08b0*/  ISETP.NE.AND P1, PT, R6, RZ, PT ;  /* 0x000000ff0600720c */ /* 0x000fe40003f25270 */
[----:B0-----:R-:W-:Y:S02]  /*08c0*/  SEL R3, R2, RZ, !P0 ;  /* 0x000000ff02037207 */ /* 0x001fe40004000000 */
[----:B------:R-:W-:-:S03]  /*08d0*/  ISETP.GT.AND P0, PT, R6, 0x1d, PT ;  /* 0x0000001d0600780c */ /* 0x000fc60003f04270 */
[----:B------:R-:W-:-:S05]  /*08e0*/  IMAD.IADD R3, R3, 0x1, R0 ;  /* 0x0000000103037824 */ /* 0x000fca00078e0200 */
[----:B------:R-:W0:Y:S01]  /*08f0*/  SHFL.DOWN PT, R2, R3, 0x2, 0x1f ;  /* 0x08401f0003027f89 */ /* 0x000e2200000e0000 */
[----:B------:R-:W1:Y:S01]  /*0900*/  @!P1 S2R R7, SR_CgaCtaId ;  /* 0x0000000000079919 */ /* 0x000e620000008800 */
[----:B0-----:R-:W-:Y:S02]  /*0910*/  SEL R2, R2, RZ, !P0 ;  /* 0x000000ff02027207 */ /* 0x001fe40004000000 */
[----:B------:R-:W-:-:S03]  /*0920*/  ISETP.GT.AND P0, PT, R6, 0x1b, PT ;  /* 0x0000001b0600780c */ /* 0x000fc60003f04270 */
[----:B------:R-:W-:-:S05]  /*0930*/  IMAD.IADD R2, R3, 0x1, R2 ;  /* 0x0000000103027824 */ /* 0x000fca00078e0202 */
[----:B------:R-:W0:Y:S02]  /*0940*/  SHFL.DOWN PT, R4, R2, 0x4, 0x1f ;  /* 0x08801f0002047f89 */ /* 0x000e2400000e0000 */
[----:B0-----:R-:W-:Y:S02]  /*0950*/  SEL R5, R4, RZ, !P0 ;  /* 0x000000ff04057207 */ /* 0x001fe40004000000 */
[----:B------:R-:W-:Y:S02]  /*0960*/  ISETP.GT.AND P0, PT, R6, 0x17, PT ;  /* 0x000000170600780c */ /* 0x000fe40003f04270 */
[----:B------:R-:W-:Y:S01]  /*0970*/  @!P1 MOV R4, 0x400 ;  /* 0x0000040000049802 */ /* 0x000fe20000000f00 */
[----:B------:R-:W-:Y:S01]  /*0980*/  IMAD.IADD R5, R2, 0x1, R5 ;  /* 0x0000000102057824 */ /* 0x000fe200078e0205 */
[----:B------:R-:W-:Y:S02]  /*0990*/  @!P1 SHF.R.U32.HI R2, RZ, 0x3, R9 ;  /* 0x00000003ff029819 */ /* 0x000fe40000011609 */
[----:B-1----:R-:W-:-:S02]  /*09a0*/  @!P1 LEA R7, R7, R4, 0x18 ;  /* 0x0000000407079211 */ /* 0x002fc400078ec0ff */
[----:B------:R-:W0:Y:S01]  /*09b0*/  SHFL.DOWN PT, R0, R5, 0x8, 0x1f ;  /* 0x09001f0005007f89 */ /* 0x000e2200000e0000 */
[----:B------:R-:W-:-:S05]  /*09c0*/  @!P1 LOP3.LUT R2, R2, 0x7c, RZ, 0xc0, !PT ;  /* 0x0000007c02029812 */ /* 0x000fca00078ec0ff */
[----:B------:R-:W-:Y:S01]  /*09d0*/  @!P1 IMAD.IADD R2, R2, 0x1, R7 ;  /* 0x0000000102029824 */ /* 0x000fe200078e0207 */
[----:B0-----:R-:W-:Y:S02]  /*09e0*/  SEL R0, R0, RZ, !P0 ;  /* 0x000000ff00007207 */ /* 0x001fe40004000000 */
[----:B------:R-:W-:-:S03]  /*09f0*/  ISETP.GT.AND P0, PT, R6, 0xf, PT ;  /* 0x0000000f0600780c */ /* 0x000fc60003f04270 */
[----:B------:R-:W-:-:S05]  /*0a00*/  IMAD.IADD R0, R5, 0x1, R0 ;  /* 0x0000000105007824 */ /* 0x000fca00078e0200 */
[----:B------:R-:W0:Y:S02]  /*0a10*/  SHFL.DOWN PT, R3, R0, 0x10, 0x1f ;  /* 0x0a001f0000037f89 */ /* 0x000e2400000e0000 */
[----:B0-----:R-:W-:Y:S02]  /*0a20*/  SEL R3, R3, RZ, !P0 ;  /* 0x000000ff03037207 */ /* 0x001fe40004000000 */
[----:B------:R-:W-:-:S03]  /*0a30*/  ISETP.NE.AND P0, PT, R9, RZ, PT ;  /* 0x000000ff0900720c */ /* 0x000fc60003f05270 */
[----:B------:R-:W-:-:S05]  /*0a40*/  IMAD.IADD R3, R0, 0x1, R3 ;  /* 0x0000000100037824 */ /* 0x000fca00078e0203 */
[----:B------:R0:W-:Y:S01]  /*0a50*/  @!P1 STS [R2+0x8], R3 ;  /* 0x0000080302009388 */ /* 0x0001e20000000800 */
[----:B------:R-:W-:Y:S06]  /*0a60*/  BAR.SYNC.DEFER_BLOCKING 0x0 ;  /* 0x0000000000007b1d */ /* 0x000fec0000010000 */
[----:B------:R-:W-:Y:S05]  /*0a70*/  @P0 BRA `(.L_x_204) ;  /* 0x0000002c00ac0947 */ /* 0x000fea0003800000 */
[----:B------:R-:W1:Y:S01]  /*0a80*/  S2UR UR5, SR_CgaCtaId ;  /* 0x00000000000579c3 */ /* 0x000e620000008800 */
[----:B------:R-:W-:Y:S02]  /*0a90*/  UMOV UR4, 0x400 ;  /* 0x0000040000047882 */ /* 0x000fe40000000000 */
[----:B-1----:R-:W-:-:S09]  /*0aa0*/  ULEA UR4, UR5, UR4, 0x18 ;  /* 0x0000000405047291 */ /* 0x002fd2000f8ec0ff */
[----:B------:R-:W-:Y:S04]  /*0ab0*/  LDS R0, [UR4+0xc] ;  /* 0x00000c04ff007984 */ /* 0x000fe80008000800 */
[----:B------:R-:W1:Y:S04]  /*0ac0*/  LDS.128 R4, [UR4+0x10] ;  /* 0x00001004ff047984 */ /* 0x000e680008000c00 */
[----:B------:R-:W2:Y:S01]  /*0ad0*/  LDS.64 R8, [UR4+0x20] ;  /* 0x00002004ff087984 */ /* 0x000ea20008000a00 */
[----:B-1----:R-:W-:-:S04]  /*0ae0*/  IADD3 R0, PT, PT, R4, R0, R3 ;  /* 0x0000000004007210 */ /* 0x002fc80007ffe003 */
[----:B------:R-:W-:-:S04]  /*0af0*/  IADD3 R0, PT, PT, R6, R0, R5 ;  /* 0x0000000006007210 */ /* 0x000fc80007ffe005 */
[----:B--2---:R-:W-:-:S05]  /*0b00*/  IADD3 R0, PT, PT, R8, R0, R7 ;  /* 0x0000000008007210 */ /* 0x004fca0007ffe007 */
[----:B0-----:R-:W-:Y:S01]  /*0b10*/  IMAD.IADD R3, R0, 0x1, R9 ;  /* 0x0000000100037824 */ /* 0x001fe200078e0209 */
[----:B------:R-:W-:Y:S06]  /*0b20*/  BRA `(.L_x_204) ;  /* 0x0000002c00807947 */ /* 0x000fec0003800000 */
.L_x_203:
[----:B0-----:R-:W-:Y:S01]  /*0b30*/  LOP3.LUT R2, R9, 0x3e0, RZ, 0xc0, !PT ;  /* 0x000003e009027812 */ /* 0x001fe200078ec0ff */
[----:B------:R-:W0:Y:S03]  /*0b40*/  S2R R8, SR_LANEID ;  /* 0x0000000000087919 */ /* 0x000e260000000000 */
[----:B------:R-:W-:Y:S01]  /*0b50*/  LOP3.LUT R5, RZ, R2, RZ, 0x33, !PT ;  /* 0x00000002ff057212 */ /* 0x000fe200078e33ff */
[----:B------:R-:W-:-:S04]  /*0b60*/  VIADD R3, R2, 0x20 ;  /* 0x0000002002037836 */ /* 0x000fc80000000000 */
[----:B------:R-:W-:Y:S01]  /*0b70*/  IMAD.IADD R5, R5, 0x1, R20 ;  /* 0x0000000105057824 */ /* 0x000fe200078e0214 */
[----:B------:R-:W-:-:S04]  /*0b80*/  ISETP.GT.AND P0, PT, R3, R20, PT ;  /* 0x000000140300720c */ /* 0x000fc80003f04270 */
[----:B------:R-:W-:-:S05]  /*0b90*/  SEL R5, R5, 0x1f, P0 ;  /* 0x0000001f05057807 */ /* 0x000fca0000000000 */
[----:B-----5:R-:W1:Y:S01]  /*0ba0*/  SHFL.DOWN PT, R2, R0, 0x1, R5 ;  /* 0x0820000000027989 */ /* 0x020e6200000e0005 */
[CC--:B0-----:R-:W-:Y:S01]  /*0bb0*/  ISETP.GE.AND P0, PT, R8.reuse, R5.reuse, PT ;  /* 0x000000050800720c */ /* 0x0c1fe20003f06270 */
[C---:B------:R-:W-:Y:S01]  /*0bc0*/  VIADD R4, R8.reuse, 0x2 ;  /* 0x0000000208047836 */ /* 0x040fe20000000000 */
[C---:B------:R-:W-:Y:S01]  /*0bd0*/  ISETP.NE.AND P1, PT, R8.reuse, RZ, PT ;  /* 0x000000ff0800720c */ /* 0x040fe20003f25270 */
[----:B------:R-:W-:Y:S01]  /*0be0*/  VIADD R6, R8, 0x4 ;  /* 0x0000000408067836 */ /* 0x000fe20000000000 */
[----:B-1----:R-:W-:Y:S02]  /*0bf0*/  SEL R3, R2, RZ, !P0 ;  /* 0x000000ff02037207 */ /* 0x002fe40004000000 */
[----:B------:R-:W-:-:S03]  /*0c00*/  ISETP.GT.AND P0, PT, R4, R5, PT ;  /* 0x000000050400720c */ /* 0x000fc60003f04270 */
[----:B------:R-:W-:-:S06]  /*0c10*/  IMAD.IADD R2, R3, 0x1, R0 ;  /* 0x0000000103027824 */ /* 0x000fcc00078e0200 */
[----:B------:R-:W0:Y:S01]  /*0c20*/  @!P1 S2R R10, SR_CgaCtaId ;  /* 0x00000000000a9919 */ /* 0x000e220000008800 */
[----:B------:R-:W-:Y:S01]  /*0c30*/  @!P1 MOV R7, 0x400 ;  /* 0x0000040000079802 */ /* 0x000fe20000000f00 */
[----:B------:R-:W1:Y:S02]  /*0c40*/  SHFL.DOWN PT, R3, R2, 0x2, R5 ;  /* 0x0840000002037989 */ /* 0x000e6400000e0005 */
[----:B-1----:R-:W-:Y:S02]  /*0c50*/  SEL R3, R3, RZ, !P0 ;  /* 0x000000ff03037207 */ /* 0x002fe40004000000 */
[----:B------:R-:W-:Y:S02]  /*0c60*/  ISETP.GT.AND P0, PT, R6, R5, PT ;  /* 0x000000050600720c */ /* 0x000fe40003f04270 */
[----:B------:R-:W-:Y:S01]  /*0c70*/  @!P1 SHF.R.U32.HI R6, RZ, 0x3, R9 ;  /* 0x00000003ff069819 */ /* 0x000fe20000011609 */
[----:B------:R-:W-:Y:S01]  /*0c80*/  IMAD.IADD R4, R2, 0x1, R3 ;  /* 0x0000000102047824 */ /* 0x000fe200078e0203 */
[----:B0-----:R-:W-:Y:S01]  /*0c90*/  @!P1 LEA R7, R10, R7, 0x18 ;  /* 0x000000070a079211 */ /* 0x001fe200078ec0ff */
[----:B------:R-:W-:Y:S01]  /*0ca0*/  VIADD R2, R8, 0x8 ;  /* 0x0000000808027836 */ /* 0x000fe20000000000 */
[----:B------:R-:W-:-:S02]  /*0cb0*/  @!P1 LOP3.LUT R6, R6, 0x7c, RZ, 0xc0, !PT ;  /* 0x0000007c06069812 */ /* 0x000fc400078ec0ff */
[----:B------:R-:W0:Y:S03]  /*0cc0*/  SHFL.DOWN PT, R3, R4, 0x4, R5 ;  /* 0x0880000004037989 */ /* 0x000e2600000e0005 */
[----:B------:R-:W-:Y:S01]  /*0cd0*/  @!P1 IMAD.IADD R6, R6, 0x1, R7 ;  /* 0x0000000106069824 */ /* 0x000fe200078e0207 */
[----:B0-----:R-:W-:Y:S02]  /*0ce0*/  SEL R3, R3, RZ, !P0 ;  /* 0x000000ff03037207 */ /* 0x001fe40004000000 */
[----:B------:R-:W-:-:S03]  /*0cf0*/  ISETP.GT.AND P0, PT, R2, R5, PT ;  /* 0x000000050200720c */ /* 0x000fc60003f04270 */
[----:B------:R-:W-:Y:S02]  /*0d00*/  IMAD.IADD R0, R4, 0x1, R3 ;  /* 0x0000000104007824 */ /* 0x000fe400078e0203 */
[----:B------:R-:W-:-:S03]  /*0d10*/  VIADD R4, R8, 0x10 ;  /* 0x0000001008047836 */ /* 0x000fc60000000000 */
[----:B------:R-:W0:Y:S02]  /*0d20*/  SHFL.DOWN PT, R3, R0, 0x8, R5 ;  /* 0x0900000000037989 */ /* 0x000e2400000e0005 */
[----:B0-----:R-:W-:Y:S02]  /*0d30*/  SEL R3, R3, RZ, !P0 ;  /* 0x000000ff03037207 */ /* 0x001fe40004000000 */
[----:B------:R-:W-:-:S03]  /*0d40*/  ISETP.GT.AND P0, PT, R4, R5, PT ;  /* 0x000000050400720c */ /* 0x000fc60003f04270 */
[----:B------:R-:W-:-:S05]  /*0d50*/  IMAD.IADD R2, R0, 0x1, R3 ;  /* 0x0000000100027824 */ /* 0x000fca00078e0203 */
[----:B------:R-:W0:Y:S02]  /*0d60*/  SHFL.DOWN PT, R3, R2, 0x10, R5 ;  /* 0x0a00000002037989 */ /* 0x000e2400000e0005 */
[----:B0-----:R-:W-:Y:S02]  /*0d70*/  SEL R3, R3, RZ, !P0 ;  /* 0x000000ff03037207 */ /* 0x001fe40004000000 */
[----:B------:R-:W-:-:S03]  /*0d80*/  ISETP.NE.AND P0, PT, R9, RZ, PT ;  /* 0x000000ff0900720c */ /* 0x000fc60003f05270 */
[----:B------:R-:W-:-:S05]  /*0d90*/  IMAD.IADD R3, R2, 0x1, R3 ;  /* 0x0000000102037824 */ /* 0x000fca00078e0203 */
[----:B------:R4:W-:Y:S01]  /*0da0*/  @!P1 STS [R6+0x8], R3 ;  /* 0x0000080306009388 */ /* 0x0009e20000000800 */
[----:B------:R-:W-:Y:S06]  /*0db0*/  BAR.SYNC.DEFER_BLOCKING 0x0 ;  /* 0x0000000000007b1d */ /* 0x000fec0000010000 */
[----:B------:R-:W-:Y:S05]  /*0dc0*/  @P0 BRA `(.L_x_204) ;  /* 0x0000002800d80947 */ /* 0x000fea0003800000 */
[----:B------:R-:W0:Y:S01]  /*0dd0*/  S2UR UR5, SR_CgaCtaId ;  /* 0x00000000000579c3 */ /* 0x000e220000008800 */
[----:B------:R-:W-:Y:S01]  /*0de0*/  UMOV UR4, 0x400 ;  /* 0x0000040000047882 */ /* 0x000fe20000000000 */
[C---:B------:R-:W-:Y:S02]  /*0df0*/  ISETP.GT.AND P2, PT, R20.reuse, 0x40, PT ;  /* 0x000000401400780c */ /* 0x040fe40003f44270 */
[C---:B------:R-:W-:Y:S02]  /*0e00*/  ISETP.GT.AND P1, PT, R20.reuse, 0x20, PT ;  /* 0x000000201400780c */ /* 0x040fe40003f24270 */
[----:B------:R-:W-:Y:S01]  /*0e10*/  ISETP.GT.AND P3, PT, R20, 0x80, PT ;  /* 0x000000801400780c */ /* 0x000fe20003f64270 */
[----:B0-----:R-:W-:-:S09]  /*0e20*/  ULEA UR4, UR5, UR4, 0x18 ;  /* 0x0000000405047291 */ /* 0x001fd2000f8ec0ff */
[----:B----4-:R-:W0:Y:S04]  /*0e30*/  LDS.128 R4, [UR4+0x10] ;  /* 0x00001004ff047984 */ /* 0x010e280008000c00 */
[----:B------:R-:W1:Y:S04]  /*0e40*/  LDS R0, [UR4+0xc] ;  /* 0x00000c04ff007984 */ /* 0x000e680008000800 */
[----:B------:R-:W2:Y:S01]  /*0e50*/  LDS.64 R8, [UR4+0x20] ;  /* 0x00002004ff087984 */ /* 0x000ea20008000a00 */
[----:B0-----:R-:W-:Y:S02]  /*0e60*/  SEL R4, R4, RZ, P2 ;  /* 0x000000ff04047207 */ /* 0x001fe40001000000 */
[----:B------:R-:W-:-:S02]  /*0e70*/  ISETP.GT.AND P2, PT, R20, 0x60, PT ;  /* 0x000000601400780c */ /* 0x000fc40003f44270 */
[----:B-1----:R-:W-:Y:S02]  /*0e80*/  SEL R0, R0, RZ, P1 ;  /* 0x000000ff00007207 */ /* 0x002fe40000800000 */
[----:B------:R-:W-:Y:S02]  /*0e90*/  SEL R5, R5, RZ, P2 ;  /* 0x000000ff05057207 */ /* 0x000fe40001000000 */
[----:B------:R-:W-:Y:S02]  /*0ea0*/  IADD3 R0, PT, PT, R4, R0, R3 ;  /* 0x0000000004007210 */ /* 0x000fe40007ffe003 */
[----:B------:R-:W-:Y:S02]  /*0eb0*/  ISETP.GT.AND P1, PT, R20, 0xa0, PT ;  /* 0x000000a01400780c */ /* 0x000fe40003f24270 */
[----:B------:R-:W-:Y:S02]  /*0ec0*/  SEL R6, R6, RZ, P3 ;  /* 0x000000ff06067207 */ /* 0x000fe40001800000 */
[----:B------:R-:W-:-:S02]  /*0ed0*/  ISETP.GT.AND P2, PT, R20, 0xc0, PT ;  /* 0x000000c01400780c */ /* 0x000fc40003f44270 */
[----:B------:R-:W-:Y:S02]  /*0ee0*/  ISETP.GT.AND P3, PT, R20, 0xe0, PT ;  /* 0x000000e01400780c */ /* 0x000fe40003f64270 */
[----:B------:R-:W-:Y:S02]  /*0ef0*/  SEL R7, R7, RZ, P1 ;  /* 0x000000ff07077207 */ /* 0x000fe40000800000 */
[----:B------:R-:W-:Y:S02]  /*0f00*/  IADD3 R0, PT, PT, R6, R0, R5 ;  /* 0x0000000006007210 */ /* 0x000fe40007ffe005 */
[----:B--2---:R-:W-:Y:S02]  /*0f10*/  SEL R8, R8, RZ, P2 ;  /* 0x000000ff08087207 */ /* 0x004fe40001000000 */
[----:B------:R-:W-:Y:S02]  /*0f20*/  SEL R9, R9, RZ, P3 ;  /* 0x000000ff09097207 */ /* 0x000fe40001800000 */
[----:B------:R-:W-:-:S05]  /*0f30*/  IADD3 R0, PT, PT, R8, R0, R7 ;  /* 0x0000000008007210 */ /* 0x000fca0007ffe007 */
[----:B------:R-:W-:Y:S01]  /*0f40*/  IMAD.IADD R3, R0, 0x1, R9 ;  /* 0x0000000100037824 */ /* 0x000fe200078e0209 */
[----:B------:R-:W-:Y:S06]  /*0f50*/  BRA `(.L_x_204) ;  /* 0x0000002800747947 */ /* 0x000fec0003800000 */
.L_x_190:
[----:B------:R-:W0:Y:S01]  /*0f60*/  S2R R0, SR_TID.X ;  /* 0x0000000000007919 */ /* 0x000e220000002100 */
[----:B------:R-:W1:Y:S01]  /*0f70*/  LDC.64 R2, c[0x0][0x380] ;  /* 0x0000e000ff027b82 */ /* 0x000e620000000a00 */
[----:B0-----:R-:W-:-:S04]  /*0f80*/  IMAD.SHL.U32 R5, R0, 0x4, RZ ;  /* 0x0000000400057824 */ /* 0x001fc800078e00ff */
[----:B-1----:R-:W-:-:S05]  /*0f90*/  IMAD.WIDE.U32 R2, R5, 0x4, R2 ;  /* 0x0000000405027825 */ /* 0x002fca00078e0002 */
[----:B------:R-:W2:Y:S04]  /*0fa0*/  LDG.E.128.CONSTANT R4, desc[UR6][R2.64] ;  /* 0x0000000602047981 */ /* 0x000ea8000c1e9d00 */
[----:B------:R-:W3:Y:S04]  /*0fb0*/  LDG.E.128.CONSTANT R8, desc[UR6][R2.64+0x1000] ;  /* 0x0010000602087981 */ /* 0x000ee8000c1e9d00 */
[----:B------:R-:W4:Y:S04]  /*0fc0*/  LDG.E.128.CONSTANT R12, desc[UR6][R2.64+0x2000] ;  /* 0x00200006020c7981 */ /* 0x000f28000c1e9d00 */
[----:B------:R-:W5:Y:S01]  /*0fd0*/  LDG.E.128.CONSTANT R16, desc[UR6][R2.64+0x3000] ;  /* 0x0030000602107981 */ /* 0x000f62000c1e9d00 */
[----:B------:R-:W-:Y:S01]  /*0fe0*/  ISETP.GE.U32.AND P0, PT, R20, 0x2000, PT ;  /* 0x000020001400780c */ /* 0x000fe20003f06070 */
[----:B------:R-:W-:Y:S01]  /*0ff0*/  IMAD.MOV.U32 R23, RZ, RZ, 0x1000 ;  /* 0x00001000ff177424 */ /* 0x000fe200078e00ff */
[----:B--2---:R-:W-:-:S04]  /*1000*/  IADD3 R5, PT, PT, R6, R5, R4 ;  /* 0x0000000506057210 */ /* 0x004fc80007ffe004 */
[----:B---3--:R-:W-:-:S04]  /*1010*/  IADD3 R5, PT, PT, R8, R7, R5 ;  /* 0x0000000708057210 */ /* 0x008fc80007ffe005 */
[----:B------:R-:W-:-:S04]  /*1020*/  IADD3 R5, PT, PT, R10, R9, R5 ;  /* 0x000000090a057210 */ /* 0x000fc80007ffe005 */
[----:B----4-:R-:W-:-:S04]  /*1030*/  IADD3 R5, PT, PT, R12, R11, R5 ;  /* 0x0000000b0c057210 */ /* 0x010fc80007ffe005 */
[----:B------:R-:W-:-:S04]  /*1040*/  IADD3 R5, PT, PT, R14, R13, R5 ;  /* 0x0000000d0e057210 */ /* 0x000fc80007ffe005 */
[----:B-----5:R-:W-:-:S04]  /*1050*/  IADD3 R5, PT, PT, R16, R15, R5 ;  /* 0x0000000f10057210 */ /* 0x020fc80007ffe005 */
[----:B------:R-:W-:-:S05]  /*1060*/  IADD3 R5, PT, PT, R18, R17, R5 ;  /* 0x0000001112057210 */ /* 0x000fca0007ffe005 */
[----:B------:R-:W-:Y:S01]  /*1070*/  IMAD.IADD R21, R19, 0x1, R5 ;  /* 0x0000000113157824 */ /* 0x000fe200078e0205 */
[----:B------:R-:W-:Y:S06]  /*1080*/  @!P0 BRA `(.L_x_205) ;  /* 0x00000000005c8947 */ /* 0x000fec0003800000 */
[----:B------:R-:W0:Y:S01]  /*1090*/  LDC R24, c[0x0][0x390] ;  /* 0x0000e400ff187b82 */ /* 0x000e220000000800 */
[----:B------:R-:W-:Y:S02]  /*10a0*/  VIADD R22, R20, 0xfffff000 ;  /* 0xfffff00014167836 */ /* 0x000fe40000000000 */
[----:B------:R-:W-:-:S07]  /*10b0*/  IMAD.MOV.U32 R23, RZ, RZ, 0x1000 ;  /* 0x00001000ff177424 */ /* 0x000fce00078e00ff */
.L_x_207:
[----:B------:R-:W-:-:S05]  /*10c0*/  IMAD.WIDE R26, R23, 0x4, R2 ;  /* 0x00000004171a7825 */ /* 0x000fca00078e0202 */
[----:B------:R-:W2:Y:S04]  /*10d0*/  LDG.E.128.CONSTANT R12, desc[UR6][R26.64] ;  /* 0x000000061a0c7981 */ /* 0x000ea8000c1e9d00 */
[----:B------:R-:W3:Y:S04]  /*10e0*/  LDG.E.128.CONSTANT R16, desc[UR6][R26.64+0x1000] ;  /* 0x001000061a107981 */ /* 0x000ee8000c1e9d00 */
[----:B------:R-:W4:Y:S04]  /*10f0*/  LDG.E.128.CONSTANT R4, desc[UR6][R26.64+0x2000] ;  /* 0x002000061a047981 */ /* 0x000f28000c1e9d00 */
[----:B------:R-:W5:Y:S01]  /*1100*/  LDG.E.128.CONSTANT R8, desc[UR6][R26.64+0x3000] ;  /* 0x003000061a087981 */ /* 0x000f62000c1e9d00 */
[----:B0-----:R-:W-:Y:S01]  /*1110*/  IMAD.MOV.U32 R20, RZ, RZ, R24 ;  /* 0x000000ffff147224 */ /* 0x001fe200078e0018 */
[----:B--2---:R-:W-:-:S04]  /*1120*/  IADD3 R13, PT, PT, R13, R12, R21 ;  /* 0x0000000c0d0d7210 */ /* 0x004fc80007ffe015 */
[----:B------:R-:W-:-:S04]  /*1130*/  IADD3 R13, PT, PT, R15, R14, R13 ;  /* 0x0000000e0f0d7210 */ /* 0x000fc80007ffe00d */
[----:B---3--:R-:W-:-:S04]  /*1140*/  IADD3 R13, PT, PT, R17, R16, R13 ;  /* 0x00000010110d7210 */ /* 0x008fc80007ffe00d */
[----:B------:R-:W-:-:S04]  /*1150*/  IADD3 R13, PT, PT, R19, R18, R13 ;  /* 0x00000012130d7210 */ /* 0x000fc80007ffe00d */
[----:B----4-:R-:W-:Y:S01]  /*1160*/  IADD3 R13, PT, PT, R5, R4, R13 ;  /* 0x00000004050d7210 */ /* 0x010fe20007ffe00d */
[----:B------:R-:W-:-:S03]  /*1170*/  IMAD.IADD R4, R20, 0x1, -R23 ;  /* 0x0000000114047824 */ /* 0x000fc600078e0a17 */
[----:B------:R-:W-:Y:S02]  /*1180*/  IADD3 R13, PT, PT, R7, R6, R13 ;  /* 0x00000006070d7210 */ /* 0x000fe40007ffe00d */
[----:B------:R-:W-:Y:S02]  /*1190*/  ISETP.GE.AND P0, PT, R4, 0x1000, PT ;  /* 0x000010000400780c */ /* 0x000fe40003f06270 */
[----:B-----5:R-:W-:-:S04]  /*11a0*/  IADD3 R13, PT, PT, R9, R8, R13 ;  /* 0x00000008090d7210 */ /* 0x020fc80007ffe00d */
[----:B------:R-:W-:-:S07]  /*11b0*/  IADD3 R21, PT, PT, R11, R10, R13 ;  /* 0x0000000a0b157210 */ /* 0x000fce0007ffe00d */
[----:B------:R-:W-:Y:S05]  /*11c0*/  @!P0 BRA `(.L_x_206) ;  /* 0x0000000400fc8947 */ /* 0x000fea0003800000 */
[----:B------:R-:W-:-:S05]  /*11d0*/  VIADD R23, R23, 0x1000 ;  /* 0x0000100017177836 */ /* 0x000fca0000000000 */
[----:B------:R-:W-:-:S13]  /*11e0*/  ISETP.GT.AND P0, PT, R23, R22, PT ;  /* 0x000000161700720c */ /* 0x000fda0003f04270 */
[----:B------:R-:W-:Y:S05]  /*11f0*/  @!P0 BRA `(.L_x_207) ;  /* 0xfffffffc00b08947 */ /* 0x000fea000383ffff */
.L_x_205:
[----:B------:R-:W-:-:S13]  /*1200*/  ISETP.GE.AND P0, PT, R23, R20, PT ;  /* 0x000000141700720c */ /* 0x000fda0003f06270 */
[----:B------:R-:W-:Y:S05]  /*1210*/  @P0 BRA `(.L_x_206) ;  /* 0x0000000400e80947 */ /* 0x000fea0003800000 */
[----:B------:R-:W-:Y:S01]  /*1220*/  IMAD.IADD R9, R20, 0x1, -R23 ;  /* 0x0000000114097824 */ /* 0x000fe200078e0a17 */
[----:B------:R-:W-:Y:S04]  /*1230*/  BSSY.RECONVERGENT B1, `(.L_x_206) ;  /* 0x0000078000017945 */ /* 0x000fe80003800200 */
[----:B------:R-:W-:-:S13]  /*1240*/  ISETP.GE.AND P0, PT, R0, R9, PT ;  /* 0x000000090000720c */ /* 0x000fda0003f06270 */
[----:B------:R-:W-:Y:S05]  /*1250*/  @P0 BRA `(.L_x_208) ;  /* 0x0000000400d40947 */ /* 0x000fea0003800000 */
[----:B------:R-:W-:Y:S01]  /*1260*/  LOP3.LUT R2, RZ, R0, RZ, 0x33, !PT ;  /* 0x00000000ff027212 */ /* 0x000fe200078e33ff */
[----:B------:R-:W-:Y:S01]  /*1270*/  BSSY.RECONVERGENT B2, `(.L_x_209) ;  /* 0x0000015000027945 */ /* 0x000fe20003800200 */
[----:B------:R-:W-:Y:S02]  /*1280*/  IMAD.MOV.U32 R8, RZ, RZ, R0 ;  /* 0x000000ffff087224 */ /* 0x000fe400078e0000 */
[----:B------:R-:W-:-:S04]  /*1290*/  IADD3 R2, PT, PT, -R23, R20, R2 ;  /* 0x0000001417027210 */ /* 0x000fc80007ffe102 */
[C---:B------:R-:W-:Y:S02]  /*12a0*/  LOP3.LUT R3, R2.reuse, 0x300, RZ, 0xc0, !PT ;  /* 0x0000030002037812 */ /* 0x040fe400078ec0ff */
[----:B------:R-:W-:Y:S02]  /*12b0*/  ISETP.GE.U32.AND P1, PT, R2, 0x300, PT ;  /* 0x000003000200780c */ /* 0x000fe40003f26070 */
[----:B------:R-:W-:-:S13]  /*12c0*/  ISETP.NE.AND P0, PT, R3, 0x300, PT ;  /* 0x000003000300780c */ /* 0x000fda0003f05270 */
[----:B------:R-:W-:Y:S05]  /*12d0*/  @!P0 BRA `(.L_x_210) ;  /* 0x0000000000388947 */ /* 0x000fea0003800000 */
[----:B------:R-:W0:Y:S01]  /*12e0*/  LDC.64 R4, c[0x0][0x380] ;  /* 0x0000e000ff047b82 */ /* 0x000e220000000a00 */
[----:B------:R-:W-:Y:S01]  /*12f0*/  LEA.HI R2, R2, 0x1, RZ, 0x18 ;  /* 0x0000000102027811 */ /* 0x000fe200078fc0ff */
[----:B------:R-:W-:Y:S02]  /*1300*/  IMAD.IADD R7, R0, 0x1, R23 ;  /* 0x0000000100077824 */ /* 0x000fe400078e0217 */
[----:B------:R-:W-:Y:S01]  /*1310*/  IMAD.MOV.U32 R8, RZ, RZ, R0 ;  /* 0x000000ffff087224 */ /* 0x000fe200078e0000 */
[----:B------:R-:W-:-:S05]  /*1320*/  LOP3.LUT R2, R2, 0x3, RZ, 0xc0, !PT ;  /* 0x0000000302027812 */ /* 0x000fca00078ec0ff */
[----:B------:R-:W-:-:S07]  /*1330*/  IMAD.MOV R6, RZ, RZ, -R2 ;  /* 0x000000ffff067224 */ /* 0x000fce00078e0a02 */
.L_x_211:
[----:B0-----:R-:W-:-:S06]  /*1340*/  IMAD.WIDE.U32 R2, R7, 0x4, R4 ;  /* 0x0000000407027825 */ /* 0x001fcc00078e0004 */
[----:B------:R-:W2:Y:S01]  /*1350*/  LDG.E.CONSTANT R2, desc[UR6][R2.64] ;  /* 0x0000000602027981 */ /* 0x000ea2000c1e9900 */
[----:B------:R-:W-:Y:S02]  /*1360*/  VIADD R6, R6, 0x1 ;  /* 0x0000000106067836 */ /* 0x000fe40000000000 */
[----:B------:R-:W-:Y:S02]  /*1370*/  VIADD R8, R8, 0x100 ;  /* 0x0000010008087836 */ /* 0x000fe40000000000 */
[----:B------:R-:W-:Y:S01]  /*1380*/  VIADD R7, R7, 0x100 ;  /* 0x0000010007077836 */ /* 0x000fe20000000000 */
[----:B------:R-:W-:Y:S01]  /*1390*/  ISETP.NE.AND P0, PT, R6, RZ, PT ;  /* 0x000000ff0600720c */ /* 0x000fe20003f05270 */
[----:B--2---:R-:W-:-:S12]  /*13a0*/  IMAD.IADD R21, R2, 0x1, R21 ;  /* 0x0000000102157824 */ /* 0x004fd800078e0215 */
[----:B------:R-:W-:Y:S05]  /*13b0*/  @P0 BRA `(.L_x_211) ;  /* 0xfffffffc00e00947 */ /* 0x000fea000383ffff */
.L_x_210:
[----:B------:R-:W-:Y:S05]  /*13c0*/  BSYNC.RECONVERGENT B2 ;  /* 0x0000000000027941 */ /* 0x000fea0003800200 */
.L_x_209:
[----:B------:R-:W-:Y:S05]  /*13d0*/  @!P1 BRA `(.L_x_208) ;  /* 0x0000000400749947 */ /* 0x000fea0003800000 */
[----:B------:R-:W0:Y:S01]  /*13e0*/  LDCU.64 UR4, c[0x0][0x380] ;  /* 0x00007000ff0477ac */ /* 0x000e220008000a00 */
[----:B------:R-:W-:Y:S01]  /*13f0*/  IMAD.IADD R5, R9, 0x1, -R8 ;  /* 0x0000000109057824 */ /* 0x000fe200078e0a08 */
[C---:B------:R-:W-:Y:S01]  /*1400*/  IADD3 R3, P0, PT, R8.reuse, R23, RZ ;  /* 0x0000001708037210 */ /* 0x040fe20007f1e0ff */
[----:B------:R-:W-:Y:S01]  /*1410*/  BSSY.RECONVERGENT B2, `(.L_x_212) ;  /* 0x0000033000027945 */ /* 0x000fe20003800200 */
[----:B------:R-:W-:Y:S02]  /*1420*/  IMAD.IADD R23, R8, 0x1, R23 ;  /* 0x0000000108177824 */ /* 0x000fe400078e0217 */
[----:B------:R-:W-:Y:S01]  /*1430*/  ISETP.GT.AND P1, PT, R5, 0xc00, PT ;  /* 0x00000c000500780c */ /* 0x000fe20003f24270 */
[----:B------:R-:W-:Y:S01]  /*1440*/  IMAD.X R4, RZ, RZ, RZ, P0 ;  /* 0x000000ffff047224 */ /* 0x000fe200000e06ff */
[----:B0-----:R-:W-:-:S04]  /*1450*/  LEA R2, P0, R3, UR4, 0x2 ;  /* 0x0000000403027c11 */ /* 0x001fc8000f8010ff */
[----:B------:R-:W-:Y:S02]  /*1460*/  LEA.HI.X R3, R3, UR5, R4, 0x2, P0 ;  /* 0x0000000503037c11 */ /* 0x000fe400080f1404 */
[----:B------:R-:W-:-:S05]  /*1470*/  IADD3 R2, P0, PT, R2, 0x800, RZ ;  /* 0x0000080002027810 */ /* 0x000fca0007f1e0ff */
[----:B------:R-:W-:Y:S01]  /*1480*/  IMAD.X R3, RZ, RZ, R3, P0 ;  /* 0x000000ffff037224 */ /* 0x000fe200000e0603 */
[----:B------:R-:W-:Y:S01]  /*1490*/  PLOP3.LUT P0, PT, PT, PT, PT, 0x80, 0x8 ;  /* 0x000000000008781c */ /* 0x000fe20003f0f070 */
[----:B------:R-:W-:-:S12]  /*14a0*/  @!P1 BRA `(.L_x_213) ;  /* 0x0000000000a49947 */ /* 0x000fd80003800000 */
[----:B------:R-:W-:Y:S01]  /*14b0*/  PLOP3.LUT P0, PT, PT, PT, PT, 0x8, 0x80 ;  /* 0x000000000080781c */ /* 0x000fe20003f0e170 */
[----:B------:R-:W-:-:S12]  /*14c0*/  VIADD R11, R9, 0xfffff400 ;  /* 0xfffff400090b7836 */ /* 0x000fd80000000000 */
.L_x_214:
[----:B------:R-:W0:Y:S01]  /*14d0*/  LDC.64 R4, c[0x0][0x380] ;  /* 0x0000e000ff047b82 */ /* 0x000e220000000a00 */
[C---:B------:R-:W-:Y:S01]  /*14e0*/  VIADD R27, R23.reuse, 0x400 ;  /* 0x00000400171b7836 */ /* 0x040fe20000000000 */
[----:B------:R-:W2:Y:S01]  /*14f0*/  LDG.E.CONSTANT R12, desc[UR6][R2.64+-0x400] ;  /* 0xfffc0006020c7981 */ /* 0x000ea2000c1e9900 */
[----:B------:R-:W-:-:S03]  /*1500*/  VIADD R7, R23, 0x800 ;  /* 0x0000080017077836 */ /* 0x000fc60000000000 */
[----:B------:R-:W3:Y:S04]  /*1510*/  LDG.E.CONSTANT R18, desc[UR6][R2.64] ;  /* 0x0000000602127981 */ /* 0x000ee8000c1e9900 */
[----:B------:R-:W3:Y:S04]  /*1520*/  LDG.E.CONSTANT R17, desc[UR6][R2.64+0x400] ;  /* 0x0004000602117981 */ /* 0x000ee8000c1e9900 */
[----:B------:R-:W4:Y:S01]  /*1530*/  LDG.E.CONSTANT R15, desc[UR6][R2.64+0xc00] ;  /* 0x000c0006020f7981 */ /* 0x000f22000c1e9900 */
[----:B------:R-:W-:-:S03]  /*1540*/  VIADD R29, R23, 0xc00 ;  /* 0x00000c00171d7836 */ /* 0x000fc60000000000 */
[----:B------:R-:W5:Y:S04]  /*1550*/  LDG.E.CONSTANT R14, desc[UR6][R2.64+0x1000] ;  /* 0x00100006020e7981 */ /* 0x000f68000c1e9900 */
[----:B------:R-:W5:Y:S01]  /*1560*/  LDG.E.CONSTANT R13, desc[UR6][R2.64+0x1400] ;  /* 0x00140006020d7981 */ /* 0x000f62000c1e9900 */
[----:B0-----:R-:W-:-:S03]  /*1570*/  IMAD.WIDE.U32 R24, R23, 0x4, R4 ;  /* 0x0000000417187825 */ /* 0x001fc600078e0004 */
[----:B------:R-:W5:Y:S04]  /*1580*/  LDG.E.CONSTANT R19, desc[UR6][R2.64+0x1c00] ;  /* 0x001c000602137981 */ /* 0x000f68000c1e9900 */
[----:B------:R-:W2:Y:S01]  /*1590*/  LDG.E.CONSTANT R10, desc[UR6][R24.64] ;  /* 0x00000006180a7981 */ /* 0x000ea2000c1e9900 */
[----:B------:R-:W-:-:S03]  /*15a0*/  IMAD.WIDE.U32 R26, R27, 0x4, R4 ;  /* 0x000000041b1a7825 */ /* 0x000fc600078e0004 */
[----:B------:R-:W5:Y:S01]  /*15b0*/  LDG.E.CONSTANT R20, desc[UR6][R2.64+0x2400] ;  /* 0x0024000602147981 */ /* 0x000f62000c1e9900 */
[----:B------:R-:W-:-:S03]  /*15c0*/  IMAD.WIDE.U32 R6, R7, 0x4, R4 ;  /* 0x0000000407067825 */ /* 0x000fc600078e0004 */
[----:B------:R-:W4:Y:S01]  /*15d0*/  LDG.E.CONSTANT R16, desc[UR6][R26.64] ;  /* 0x000000061a107981 */ /* 0x000f22000c1e9900 */
[----:B------:R-:W-:-:S03]  /*15e0*/  IMAD.WIDE.U32 R4, R29, 0x4, R4 ;  /* 0x000000041d047825 */ /* 0x000fc600078e0004 */
[----:B------:R-:W5:Y:S04]  /*15f0*/  LDG.E.CONSTANT R6, desc[UR6][R6.64] ;  /* 0x0000000606067981 */ /* 0x000f68000c1e9900 */
[----:B------:R-:W5:Y:S04]  /*1600*/  LDG.E.CONSTANT R25, desc[UR6][R2.64+0x2000] ;  /* 0x0020000602197981 */ /* 0x000f68000c1e9900 */
[----:B------:R0:W5:Y:S04]  /*1610*/  LDG.E.CONSTANT R5, desc[UR6][R4.64] ;  /* 0x0000000604057981 */ /* 0x000168000c1e9900 */
[----:B------:R-:W5:Y:S04]  /*1620*/  LDG.E.CONSTANT R24, desc[UR6][R2.64+0x2c00] ;  /* 0x002c000602187981 */ /* 0x000f68000c1e9900 */
[----:B------:R-:W5:Y:S04]  /*1630*/  LDG.E.CONSTANT R27, desc[UR6][R2.64+0x3000] ;  /* 0x00300006021b7981 */ /* 0x000f68000c1e9900 */
[----:B------:R1:W5:Y:S01]  /*1640*/  LDG.E.CONSTANT R22, desc[UR6][R2.64+0x3400] ;  /* 0x0034000602167981 */ /* 0x000362000c1e9900 */
[----:B------:R-:W-:-:S05]  /*1650*/  VIADD R8, R8, 0x1000 ;  /* 0x0000100008087836 */ /* 0x000fca0000000000 */
[----:B------:R-:W-:Y:S02]  /*1660*/  ISETP.GE.AND P1, PT, R8, R11, PT ;  /* 0x0000000b0800720c */ /* 0x000fe40003f26270 */
[----:B0-----:R-:W-:Y:S01]  /*1670*/  IADD3 R4, P2, PT, R2, 0x4000, RZ ;  /* 0x0000400002047810 */ /* 0x001fe20007f5e0ff */
[----:B------:R-:W-:-:S04]  /*1680*/  VIADD R23, R23, 0x1000 ;  /* 0x0000100017177836 */ /* 0x000fc80000000000 */
[----:B-1----:R-:W-:Y:S02]  /*1690*/  IMAD.X R3, RZ, RZ, R3, P2 ;  /* 0x000000ffff037224 */ /* 0x002fe400010e0603 */
[----:B------:R-:W-:Y:S01]  /*16a0*/  IMAD.MOV.U32 R2, RZ, RZ, R4 ;  /* 0x000000ffff027224 */ /* 0x000fe200078e0004 */
[----:B--2---:R-:W-:-:S04]  /*16b0*/  IADD3 R10, PT, PT, R12, R10, R21 ;  /* 0x0000000a0c0a7210 */ /* 0x004fc80007ffe015 */
[----:B---3--:R-:W-:-:S04]  /*16c0*/  IADD3 R10, PT, PT, R17, R18, R10 ;  /* 0x00000012110a7210 */ /* 0x008fc80007ffe00a */
[----:B----4-:R-:W-:-:S04]  /*16d0*/  IADD3 R10, PT, PT, R15, R16, R10 ;  /* 0x000000100f0a7210 */ /* 0x010fc80007ffe00a */
[----:B-----5:R-:W-:-:S04]  /*16e0*/  IADD3 R10, PT, PT, R13, R14, R10 ;  /* 0x0000000e0d0a7210 */ /* 0x020fc80007ffe00a */
[----:B------:R-:W-:-:S04]  /*16f0*/  IADD3 R6, PT, PT, R19, R6, R10 ;  /* 0x0000000613067210 */ /* 0x000fc80007ffe00a */
[----:B------:R-:W-:-:S04]  /*1700*/  IADD3 R6, PT, PT, R20, R25, R6 ;  /* 0x0000001914067210 */ /* 0x000fc80007ffe006 */
[----:B------:R-:W-:-:S04]  /*1710*/  IADD3 R5, PT, PT, R24, R5, R6 ;  /* 0x0000000518057210 */ /* 0x000fc80007ffe006 */
[----:B------:R-:W-:Y:S01]  /*1720*/  IADD3 R21, PT, PT, R22, R27, R5 ;  /* 0x0000001b16157210 */ /* 0x000fe20007ffe005 */
[----:B------:R-:W-:Y:S06]  /*1730*/  @!P1 BRA `(.L_x_214) ;  /* 0xfffffffc00649947 */ /* 0x000fec000383ffff */
.L_x_213:
[----:B------:R-:W-:Y:S05]  /*1740*/  BSYNC.RECONVERGENT B2 ;  /* 0x0000000000027941 */ /* 0x000fea0003800200 */
.L_x_212:
[----:B------:R-:W-:Y:S01]  /*1750*/  IMAD.IADD R4, R9, 0x1, -R8 ;  /* 0x0000000109047824 */ /* 0x000fe200078e0a08 */
[----:B------:R-:W-:Y:S04]  /*1760*/  BSSY.RECONVERGENT B2, `(.L_x_215) ;  /* 0x000001a000027945 */ /* 0x000fe80003800200 */
[----:B------:R-:W-:-:S13]  /*1770*/  ISETP.GT.AND P1, PT, R4, 0x400, PT ;  /* 0x000004000400780c */ /* 0x000fda0003f24270 */
[----:B------:R-:W-:Y:S05]  /*1780*/  @!P1 BRA `(.L_x_216) ;  /* 0x00000000005c9947 */ /* 0x000fea0003800000 */
[----:B------:R-:W0:Y:S01]  /*1790*/  LDC.64 R6, c[0x0][0x380] ;  /* 0x0000e000ff067b82 */ /* 0x000e220000000a00 */
[C---:B------:R-:W-:Y:S01]  /*17a0*/  VIADD R11, R23.reuse, 0x400 ;  /* 0x00000400170b7836 */ /* 0x040fe20000000000 */
[----:B------:R-:W2:Y:S04]  /*17b0*/  LDG.E.CONSTANT R10, desc[UR6][R2.64+-0x400] ;  /* 0xfffc0006020a7981 */ /* 0x000ea8000c1e9900 */
[----:B------:R-:W3:Y:S04]  /*17c0*/  LDG.E.CONSTANT R12, desc[UR6][R2.64+0x400] ;  /* 0x00040006020c7981 */ /* 0x000ee8000c1e9900 */
[----:B------:R-:W4:Y:S04]  /*17d0*/  LDG.E.CONSTANT R13, desc[UR6][R2.64+0xc00] ;  /* 0x000c0006020d7981 */ /* 0x000f28000c1e9900 */
[----:B------:R-:W5:Y:S04]  /*17e0*/  LDG.E.CONSTANT R15, desc[UR6][R2.64+0x1000] ;  /* 0x00100006020f7981 */ /* 0x000f68000c1e9900 */
[----:B------:R1:W5:Y:S01]  /*17f0*/  LDG.E.CONSTANT R14, desc[UR6][R2.64+0x1400] ;  /* 0x00140006020e7981 */ /* 0x000362000c1e9900 */
[----:B0-----:R-:W-:-:S04]  /*1800*/  IMAD.WIDE.U32 R4, R23, 0x4, R6 ;  /* 0x0000000417047825 */ /* 0x001fc800078e0006 */
[----:B------:R-:W-:Y:S02]  /*1810*/  IMAD.WIDE.U32 R6, R11, 0x4, R6 ;  /* 0x000000040b067825 */ /* 0x000fe400078e0006 */
[----:B------:R-:W2:Y:S04]  /*1820*/  LDG.E.CONSTANT R4, desc[UR6][R4.64] ;  /* 0x0000000604047981 */ /* 0x000ea8000c1e9900 */
[----:B------:R-:W3:Y:S04]  /*1830*/  LDG.E.CONSTANT R11, desc[UR6][R2.64] ;  /* 0x00000006020b7981 */ /* 0x000ee8000c1e9900 */
[----:B------:R-:W4:Y:S01]  /*1840*/  LDG.E.CONSTANT R7, desc[UR6][R6.64] ;  /* 0x0000000606077981 */ /* 0x000f22000c1e9900 */
[----:B------:R-:W-:Y:S01]  /*1850*/  PLOP3.LUT P0, PT, PT, PT, PT, 0x8, 0x80 ;  /* 0x000000000080781c */ /* 0x000fe20003f0e170 */
[----:B------:R-:W-:-:S02]  /*1860*/  VIADD R8, R8, 0x800 ;  /* 0x0000080008087836 */ /* 0x000fc40000000000 */
[----:B------:R-:W-:Y:S01]  /*1870*/  VIADD R23, R23, 0x800 ;  /* 0x0000080017177836 */ /* 0x000fe20000000000 */
[----:B--2---:R-:W-:Y:S02]  /*1880*/  IADD3 R10, PT, PT, R10, R4, R21 ;  /* 0x000000040a0a7210 */ /* 0x004fe40007ffe015 */
[----:B------:R-:W-:Y:S02]  /*1890*/  IADD3 R4, P1, PT, R2, 0x2000, RZ ;  /* 0x0000200002047810 */ /* 0x000fe40007f3e0ff */
[----:B---3--:R-:W-:-:S03]  /*18a0*/  IADD3 R10, PT, PT, R12, R11, R10 ;  /* 0x0000000b0c0a7210 */ /* 0x008fc60007ffe00a */
[----:B------:R-:W-:Y:S01]  /*18b0*/  IMAD.X R5, RZ, RZ, R3, P1 ;  /* 0x000000ffff057224 */ /* 0x000fe200008e0603 */
[----:B----4-:R-:W-:Y:S01]  /*18c0*/  IADD3 R10, PT, PT, R13, R7, R10 ;  /* 0x000000070d0a7210 */ /* 0x010fe20007ffe00a */
[----:B-1----:R-:W-:Y:S02]  /*18d0*/  IMAD.MOV.U32 R2, RZ, RZ, R4 ;  /* 0x000000ffff027224 */ /* 0x002fe400078e0004 */
[----:B------:R-:W-:Y:S01]  /*18e0*/  IMAD.MOV.U32 R3, RZ, RZ, R5 ;  /* 0x000000ffff037224 */ /* 0x000fe200078e0005 */
[----:B-----5:R-:W-:-:S07]  /*18f0*/  IADD3 R21, PT, PT, R14, R15, R10 ;  /* 0x0000000f0e157210 */ /* 0x020fce0007ffe00a */
.L_x_216:
[----:B------:R-:W-:Y:S05]  /*1900*/  BSYNC.RECONVERGENT B2 ;  /* 0x0000000000027941 */ /* 0x000fea0003800200 */
.L_x_215:
[----:B------:R-:W-:-:S13]  /*1910*/  ISETP.LT.OR P0, PT, R8, R9, P0 ;  /* 0x000000090800720c */ /* 0x000fda0000701670 */
[----:B------:R-:W-:Y:S05]  /*1920*/  @!P0 BRA `(.L_x_208) ;  /* 0x0000000000208947 */ /* 0x000fea0003800000 */
[----:B------:R-:W0:Y:S01]  /*1930*/  LDC.64 R4, c[0x0][0x380] ;  /* 0x0000e000ff047b82 */ /* 0x000e220000000a00 */
[----:B------:R-:W2:Y:S04]  /*1940*/  LDG.E.CONSTANT R6, desc[UR6][R2.64+-0x400] ;  /* 0xfffc000602067981 */ /* 0x000ea8000c1e9900 */
[----:B------:R-:W3:Y:S04]  /*1950*/  LDG.E.CONSTANT R7, desc[UR6][R2.64] ;  /* 0x0000000602077981 */ /* 0x000ee8000c1e9900 */
[----:B------:R-:W3:Y:S01]  /*1960*/  LDG.E.CONSTANT R8, desc[UR6][R2.64+0x400] ;  /* 0x0004000602087981 */ /* 0x000ee2000c1e9900 */
[----:B0-----:R-:W-:-:S06]  /*1970*/  IMAD.WIDE.U32 R4, R23, 0x4, R4 ;  /* 0x0000000417047825 */ /* 0x001fcc00078e0004 */
[----:B------:R-:W2:Y:S02]  /*1980*/  LDG.E.CONSTANT R4, desc[UR6][R4.64] ;  /* 0x0000000604047981 */ /* 0x000ea4000c1e9900 */
[----:B--2---:R-:W-:-:S04]  /*1990*/  IADD3 R6, PT, PT, R6, R4, R21 ;  /* 0x0000000406067210 */ /* 0x004fc80007ffe015 */
[----:B---3--:R-:W-:-:S07]  /*19a0*/  IADD3 R21, PT, PT, R8, R7, R6 ;  /* 0x0000000708157210 */ /* 0x008fce0007ffe006 */
.L_x_208:
[----:B------:R-:W-:Y:S05]  /*19b0*/  BSYNC.RECONVERGENT B1 ;  /* 0x0000000000017941 */ /* 0x000fea0003800200 */
.L_x_206:
[----:B------:R-:W0:Y:S01]  /*19c0*/  S2R R8, SR_LANEID ;  /* 0x0000000000087919 */ /* 0x000e220000000000 */
[----:B------:R-:W1:Y:S01]  /*19d0*/  SHFL.DOWN PT, R2, R21, 0x1, 0x1f ;  /* 0x08201f0015027f89 */ /* 0x000e6200000e0000 */
[C---:B0-----:R-:W-:Y:S02]  /*19e0*/  ISETP.GT.AND P0, PT, R8.reuse, 0x1e, PT ;  /* 0x0000001e0800780c */ /* 0x041fe40003f04270 */
[----:B------:R-:W-:Y:S02]  /*19f0*/  ISETP.NE.AND P1, PT, R8, RZ, PT ;  /* 0x000000ff0800720c */ /* 0x000fe40003f25270 */
[----:B-1----:R-:W-:Y:S02]  /*1a00*/  SEL R2, R2, RZ, !P0 ;  /* 0x000000ff02027207 */ /* 0x002fe40004000000 */
[----:B------:R-:W-:-:S03]  /*1a10*/  ISETP.GT.AND P0, PT, R8, 0x1d, PT ;  /* 0x0000001d0800780c */ /* 0x000fc60003f04270 */
[----:B------:R-:W-:-:S05]  /*1a20*/  IMAD.IADD R2, R2, 0x1, R21 ;  /* 0x0000000102027824 */ /* 0x000fca00078e0215 */
[----:B------:R-:W0:Y:S01]  /*1a30*/  SHFL.DOWN PT, R3, R2, 0x2, 0x1f ;  /* 0x08401f0002037f89 */ /* 0x000e2200000e0000 */
[----:B------:R-:W-:Y:S01]  /*1a40*/  @!P1 MOV R6, 0x400 ;  /* 0x0000040000069802 */ /* 0x000fe20000000f00 */
[----:B------:R-:W1:Y:S01]  /*1a50*/  @!P1 S2R R7, SR_CgaCtaId ;  /* 0x0000000000079919 */ /* 0x000e620000008800 */
[----:B0-----:R-:W-:Y:S02]  /*1a60*/  SEL R3, R3, RZ, !P0 ;  /* 0x000000ff03037207 */ /* 0x001fe40004000000 */
[----:B------:R-:W-:-:S03]  /*1a70*/  ISETP.GT.AND P0, PT, R8, 0x1b, PT ;  /* 0x0000001b0800780c */ /* 0x000fc60003f04270 */
[----:B------:R-:W-:-:S05]  /*1a80*/  IMAD.IADD R3, R2, 0x1, R3 ;  /* 0x0000000102037824 */ /* 0x000fca00078e0203 */
[----:B------:R-:W0:Y:S01]  /*1a90*/  SHFL.DOWN PT, R4, R3, 0x4, 0x1f ;  /* 0x08801f0003047f89 */ /* 0x000e2200000e0000 */
[----:B-1----:R-:W-:Y:S02]  /*1aa0*/  @!P1 LEA R6, R7, R6, 0x18 ;  /* 0x0000000607069211 */ /* 0x002fe400078ec0ff */
[----:B0-----:R-:W-:Y:S02]  /*1ab0*/  SEL R4, R4, RZ, !P0 ;  /* 0x000000ff04047207 */ /* 0x001fe40004000000 */
[----:B------:R-:W-:-:S03]  /*1ac0*/  ISETP.GT.AND P0, PT, R8, 0x17, PT ;  /* 0x000000170800780c */ /* 0x000fc60003f04270 */
[----:B------:R-:W-:Y:S01]  /*1ad0*/  IMAD.IADD R4, R3, 0x1, R4 ;  /* 0x0000000103047824 */ /* 0x000fe200078e0204 */
[----:B------:R-:W-:-:S04]  /*1ae0*/  @!P1 SHF.R.U32.HI R3, RZ, 0x3, R0 ;  /* 0x00000003ff039819 */ /* 0x000fc80000011600 */
        /* <DEDUP_REMOVED lines=13> */
[----:B------:R-:W0:Y:S01]  /*1bc0*/  S2UR UR5, SR_CgaCtaId ;  /* 0x00000000000579c3 */ /* 0x000e220000008800 */
[----:B------:R-:W-:Y:S02]  /*1bd0*/  UMOV UR4, 0x400 ;  /* 0x0000040000047882 */ /* 0x000fe40000000000 */
[----:B0-----:R-:W-:-:S09]  /*1be0*/  ULEA UR4, UR5, UR4, 0x18 ;  /* 0x0000000405047291 */ /* 0x001fd2000f8ec0ff */
[----:B------:R-:W-:Y:S04]  /*1bf0*/  LDS R0, [UR4+0xc] ;  /* 0x00000c04ff007984 */ /* 0x000fe80008000800 */
[----:B---3--:R-:W0:Y:S04]  /*1c00*/  LDS.128 R4, [UR4+0x10] ;  /* 0x00001004ff047984 */ /* 0x008e280008000c00 */
[----:B------:R-:W1:Y:S01]  /*1c10*/  LDS.64 R8, [UR4+0x20] ;  /* 0x00002004ff087984 */ /* 0x000e620008000a00 */
[----:B0-----:R-:W-:-:S04]  /*1c20*/  IADD3 R0, PT, PT, R4, R0, R3 ;  /* 0x0000000004007210 */ /* 0x001fc80007ffe003 */
[----:B------:R-:W-:-:S04]  /*1c30*/  IADD3 R0, PT, PT, R6, R0, R5 ;  /* 0x0000000006007210 */ /* 0x000fc80007ffe005 */
[----:B-1----:R-:W-:-:S05]  /*1c40*/  IADD3 R0, PT, PT, R8, R0, R7 ;  /* 0x0000000008007210 */ /* 0x002fca0007ffe007 */
[----:B------:R-:W-:Y:S01]  /*1c50*/  IMAD.IADD R3, R0, 0x1, R9 ;  /* 0x0000000100037824 */ /* 0x000fe200078e0209 */
[----:B------:R-:W-:Y:S06]  /*1c60*/  BRA `(.L_x_204) ;  /* 0x0000001c00307947 */ /* 0x000fec0003800000 */
.L_x_189:
        /* <DEDUP_REMOVED lines=12> */
.L_x_219:
[----:B------:R-:W-:Y:S05]  /*1d30*/  BSYNC.RECONVERGENT B1 ;  /* 0x0000000000017941 */ /* 0x000fea0003800200 */
.L_x_218:
        /* <DEDUP_REMOVED lines=16> */
.L_x_224:
        /* <DEDUP_REMOVED lines=9> */
.L_x_223:
[----:B------:R-:W-:Y:S05]  /*1ed0*/  BSYNC.RECONVERGENT B2 ;  /* 0x0000000000027941 */ /* 0x000fea0003800200 */
.L_x_222:
        /* <DEDUP_REMOVED lines=8> */
.L_x_227:
        /* <DEDUP_REMOVED lines=35> */
.L_x_226:
[----:B------:R-:W-:Y:S05]  /*2190*/  BSYNC.RECONVERGENT B2 ;  /* 0x0000000000027941 */ /* 0x000fea0003800200 */
.L_x_225:
        /* <DEDUP_REMOVED lines=22> */
.L_x_229:
[----:B------:R-:W-:Y:S05]  /*2300*/  BSYNC.RECONVERGENT B2 ;  /* 0x0000000000027941 */ /* 0x000fea0003800200 */
.L_x_228:
        /* <DEDUP_REMOVED lines=10> */
.L_x_221:
[----:B------:R-:W-:Y:S05]  /*23b0*/  BSYNC.RECONVERGENT B1 ;  /* 0x0000000000017941 */ /* 0x000fea0003800200 */
.L_x_220:
        /* <DEDUP_REMOVED lines=38> */
[----:B------:R-:W0:Y:S04]  /*2620*/  LDS.128 R4, [UR4+0x10] ;  /* 0x00001004ff047984 */ /* 0x000e280008000c00 */
[----:B------:R-:W1:Y:S01]  /*2630*/  LDS.64 R8, [UR4+0x20] ;  /* 0x00002004ff087984 */ /* 0x000e620008000a00 */
[----:B0-----:R-:W-:-:S04]  /*2640*/  IADD3 R0, PT, PT, R4, R0, R3 ;  /* 0x0000000004007210 */ /* 0x001fc80007ffe003 */
[----:B------:R-:W-:-:S04]  /*2650*/  IADD3 R0, PT, PT, R6, R0, R5 ;  /* 0x0000000006007210 */ /* 0x000fc80007ffe005 */
[----:B-1----:R-:W-:-:S05]  /*2660*/  IADD3 R0, PT, PT, R8, R0, R7 ;  /* 0x0000000008007210 */ /* 0x002fca0007ffe007 */
[----:B--2---:R-:W-:Y:S01]  /*2670*/  IMAD.IADD R3, R0, 0x1, R9 ;  /* 0x0000000100037824 */ /* 0x004fe200078e0209 */
[----:B------:R-:W-:Y:S06]  /*2680*/  BRA `(.L_x_204) ;  /* 0x0000001000a87947 */ /* 0x000fec0003800000 */
.L_x_230:
        /* <DEDUP_REMOVED lines=16> */
[----:B------:R-:W1:Y:S02]  /*2790*/  SHFL.DOWN PT, R2, R3, 0x2, R7 ;  /* 0x0840000003027989 */ /* 0x000e6400000e0007 */
[----:B-1----:R-:W-:Y:S02]  /*27a0*/  SEL R2, R2, RZ, !P0 ;  /* 0x000000ff02027207 */ /* 0x002fe40004000000 */
[----:B------:R-:W-:-:S03]  /*27b0*/  ISETP.GT.AND P0, PT, R8, R7, PT ;  /* 0x000000070800720c */ /* 0x000fc60003f04270 */
[----:B------:R-:W-:Y:S01]  /*27c0*/  IMAD.IADD R2, R3, 0x1, R2 ;  /* 0x0000000103027824 */ /* 0x000fe200078e0202 */
[----:B------:R-:W-:-:S04]  /*27d0*/  @!P1 SHF.R.U32.HI R3, RZ, 0x3, R9 ;  /* 0x00000003ff039819 */ /* 0x000fc80000011609 */
[----:B------:R-:W1:Y:S02]  /*27e0*/  SHFL.DOWN PT, R4, R2, 0x4, R7 ;  /* 0x0880000002047989 */ /* 0x000e6400000e0007 */
[----:B-1----:R-:W-:Y:S01]  /*27f0*/  SEL R5, R4, RZ, !P0 ;  /* 0x000000ff04057207 */ /* 0x002fe20004000000 */
[C---:B------:R-:W-:Y:S02]  /*2800*/  VIADD R4, R6.reuse, 0x8 ;  /* 0x0000000806047836 */ /* 0x040fe40000000000 */
[----:B------:R-:W-:Y:S02]  /*2810*/  VIADD R6, R6, 0x10 ;  /* 0x0000001006067836 */ /* 0x000fe40000000000 */
[----:B------:R-:W-:Y:S01]  /*2820*/  IMAD.IADD R5, R2, 0x1, R5 ;  /* 0x0000000102057824 */ /* 0x000fe200078e0205 */
[----:B------:R-:W-:Y:S02]  /*2830*/  ISETP.GT.AND P0, PT, R4, R7, PT ;  /* 0x000000070400720c */ /* 0x000fe40003f04270 */
[----:B------:R-:W-:-:S02]  /*2840*/  @!P1 MOV R4, 0x400 ;  /* 0x0000040000049802 */ /* 0x000fc40000000f00 */
[----:B------:R-:W1:Y:S02]  /*2850*/  SHFL.DOWN PT, R0, R5, 0x8, R7 ;  /* 0x0900000005007989 */ /* 0x000e6400000e0007 */
[----:B0-----:R-:W-:Y:S02]  /*2860*/  @!P1 LEA R11, R11, R4, 0x18 ;  /* 0x000000040b0b9211 */ /* 0x001fe400078ec0ff */
[----:B------:R-:W-:-:S05]  /*2870*/  @!P1 LOP3.LUT R4, R3, 0x7c, RZ, 0xc0, !PT ;  /* 0x0000007c03049812 */ /* 0x000fca00078ec0ff */
[----:B------:R-:W-:Y:S01]  /*2880*/  @!P1 IMAD.IADD R4, R4, 0x1, R11 ;  /* 0x0000000104049824 */ /* 0x000fe200078e020b */
[----:B-1----:R-:W-:Y:S02]  /*2890*/  SEL R0, R0, RZ, !P0 ;  /* 0x000000ff00007207 */ /* 0x002fe40004000000 */
        /* <DEDUP_REMOVED lines=15> */
[----:B-1----:R-:W0:Y:S04]  /*2990*/  LDS.128 R4, [UR4+0x10] ;  /* 0x00001004ff047984 */ /* 0x002e280008000c00 */
        /* <DEDUP_REMOVED lines=18> */
.L_x_217:
[----:B------:R-:W0:Y:S01]  /*2ac0*/  S2R R0, SR_TID.X ;  /* 0x0000000000007919 */ /* 0x000e220000002100 */
[----:B------:R-:W0:Y:S02]  /*2ad0*/  LDC.64 R2, c[0x0][0x380] ;  /* 0x0000e000ff027b82 */ /* 0x000e240000000a00 */
[----:B0-----:R-:W-:-:S05]  /*2ae0*/  IMAD.WIDE.U32 R2, R0, 0x4, R2 ;  /* 0x0000000400027825 */ /* 0x001fca00078e0002 */
[----:B------:R-:W2:Y:S04]  /*2af0*/  LDG.E.CONSTANT R19, desc[UR6][R2.64] ;  /* 0x0000000602137981 */ /* 0x000ea8000c1e9900 */
[----:B------:R-:W2:Y:S04]  /*2b00*/  LDG.E.CONSTANT R4, desc[UR6][R2.64+0x400] ;  /* 0x0004000602047981 */ /* 0x000ea8000c1e9900 */
[----:B------:R-:W2:Y:S04]  /*2b10*/  LDG.E.CONSTANT R5, desc[UR6][R2.64+0x800] ;  /* 0x0008000602057981 */ /* 0x000ea8000c1e9900 */
[----:B------:R-:W3:Y:S04]  /*2b20*/  LDG.E.CONSTANT R6, desc[UR6][R2.64+0xc00] ;  /* 0x000c000602067981 */ /* 0x000ee8000c1e9900 */
[----:B------:R-:W3:Y:S04]  /*2b30*/  LDG.E.CONSTANT R7, desc[UR6][R2.64+0x1000] ;  /* 0x0010000602077981 */ /* 0x000ee8000c1e9900 */
[----:B------:R-:W4:Y:S04]  /*2b40*/  LDG.E.CONSTANT R8, desc[UR6][R2.64+0x1400] ;  /* 0x0014000602087981 */ /* 0x000f28000c1e9900 */
[----:B------:R-:W4:Y:S04]  /*2b50*/  LDG.E.CONSTANT R9, desc[UR6][R2.64+0x1800] ;  /* 0x0018000602097981 */ /* 0x000f28000c1e9900 */
[----:B------:R-:W5:Y:S04]  /*2b60*/  LDG.E.CONSTANT R10, desc[UR6][R2.64+0x1c00] ;  /* 0x001c0006020a7981 */ /* 0x000f68000c1e9900 */
[----:B------:R-:W5:Y:S04]  /*2b70*/  LDG.E.CONSTANT R11, desc[UR6][R2.64+0x2000] ;  /* 0x00200006020b7981 */ /* 0x000f68000c1e9900 */
[----:B------:R-:W5:Y:S04]  /*2b80*/  LDG.E.CONSTANT R12, desc[UR6][R2.64+0x2400] ;  /* 0x00240006020c7981 */ /* 0x000f68000c1e9900 */
[----:B------:R-:W5:Y:S04]  /*2b90*/  LDG.E.CONSTANT R13, desc[UR6][R2.64+0x2800] ;  /* 0x00280006020d7981 */ /* 0x000f68000c1e9900 */
[----:B------:R-:W5:Y:S04]  /*2ba0*/  LDG.E.CONSTANT R14, desc[UR6][R2.64+0x2c00] ;  /* 0x002c0006020e7981 */ /* 0x000f68000c1e9900 */
[----:B------:R-:W5:Y:S04]  /*2bb0*/  LDG.E.CONSTANT R15, desc[UR6][R2.64+0x3000] ;  /* 0x00300006020f7981 */ /* 0x000f68000c1e9900 */
[----:B------:R-:W5:Y:S04]  /*2bc0*/  LDG.E.CONSTANT R16, desc[UR6][R2.64+0x3400] ;  /* 0x0034000602107981 */ /* 0x000f68000c1e9900 */
[----:B------:R-:W5:Y:S04]  /*2bd0*/  LDG.E.CONSTANT R17, desc[UR6][R2.64+0x3800] ;  /* 0x0038000602117981 */ /* 0x000f68000c1e9900 */
[----:B------:R-:W5:Y:S01]  /*2be0*/  LDG.E.CONSTANT R18, desc[UR6][R2.64+0x3c00] ;  /* 0x003c000602127981 */ /* 0x000f62000c1e9900 */
[----:B------:R-:W-:-:S02]  /*2bf0*/  ISETP.GE.U32.AND P0, PT, R20, 0x2000, PT ;  /* 0x000020001400780c */ /* 0x000fc40003f06070 */
[----:B--2---:R-:W-:-:S04]  /*2c00*/  IADD3 R4, PT, PT, R5, R4, R19 ;  /* 0x0000000405047210 */ /* 0x004fc80007ffe013 */
[----:B---3--:R-:W-:-:S04]  /*2c10*/  IADD3 R4, PT, PT, R7, R6, R4 ;  /* 0x0000000607047210 */ /* 0x008fc80007ffe004 */
[----:B----4-:R-:W-:-:S04]  /*2c20*/  IADD3 R4, PT, PT, R9, R8, R4 ;  /* 0x0000000809047210 */ /* 0x010fc80007ffe004 */
[----:B-----5:R-:W-:Y:S01]  /*2c30*/  IADD3 R4, PT, PT, R11, R10, R4 ;  /* 0x0000000a0b047210 */ /* 0x020fe20007ffe004 */
[----:B------:R-:W-:-:S03]  /*2c40*/  IMAD.MOV.U32 R11, RZ, RZ, 0x1000 ;  /* 0x00001000ff0b7424 */ /* 0x000fc600078e00ff */
[----:B------:R-:W-:-:S04]  /*2c50*/  IADD3 R4, PT, PT, R13, R12, R4 ;  /* 0x0000000c0d047210 */ /* 0x000fc80007ffe004 */
[----:B------:R-:W-:-:S04]  /*2c60*/  IADD3 R4, PT, PT, R15, R14, R4 ;  /* 0x0000000e0f047210 */ /* 0x000fc80007ffe004 */
[----:B------:R-:W-:-:S05]  /*2c70*/  IADD3 R17, PT, PT, R17, R16, R4 ;  /* 0x0000001011117210 */ /* 0x000fca0007ffe004 */
[----:B------:R-:W-:Y:S01]  /*2c80*/  IMAD.IADD R8, R18, 0x1, R17 ;  /* 0x0000000112087824 */ /* 0x000fe200078e0211 */
[----:B------:R-:W-:Y:S06]  /*2c90*/  @!P0 BRA `(.L_x_231) ;  /* 0x00000000008c8947 */ /* 0x000fec0003800000 */
[----:B------:R-:W0:Y:S01]  /*2ca0*/  LDC R7, c[0x0][0x390] ;  /* 0x0000e400ff077b82 */ /* 0x000e220000000800 */
[----:B------:R-:W-:Y:S02]  /*2cb0*/  VIADD R6, R20, 0xfffff000 ;  /* 0xfffff00014067836 */ /* 0x000fe40000000000 */
[----:B------:R-:W-:-:S07]  /*2cc0*/  IMAD.MOV.U32 R11, RZ, RZ, 0x1000 ;  /* 0x00001000ff0b7424 */ /* 0x000fce00078e00ff */
.L_x_233:
[----:B------:R-:W-:-:S05]  /*2cd0*/  IMAD.WIDE R4, R11, 0x4, R2 ;  /* 0x000000040b047825 */ /* 0x000fca00078e0202 */
        /* <DEDUP_REMOVED lines=16> */
[----:B--2---:R-:W-:-:S04]  /*2de0*/  IADD3 R18, PT, PT, R18, R19, R8 ;  /* 0x0000001312127210 */ /* 0x004fc80007ffe008 */
[----:B---3--:R-:W-:Y:S01]  /*2df0*/  IADD3 R18, PT, PT, R21, R20, R18 ;  /* 0x0000001415127210 */ /* 0x008fe20007ffe012 */
[----:B0-----:R-:W-:-:S04]  /*2e00*/  IMAD.MOV.U32 R20, RZ, RZ, R7 ;  /* 0x000000ffff147224 */ /* 0x001fc800078e0007 */
[----:B------:R-:W-:Y:S01]  /*2e10*/  IMAD.IADD R8, R20, 0x1, -R11 ;  /* 0x0000000114087824 */ /* 0x000fe200078e0a0b */
[----:B----4-:R-:W-:-:S04]  /*2e20*/  IADD3 R18, PT, PT, R23, R22, R18 ;  /* 0x0000001617127210 */ /* 0x010fc80007ffe012 */
[----:B------:R-:W-:Y:S02]  /*2e30*/  ISETP.GE.AND P0, PT, R8, 0x1000, PT ;  /* 0x000010000800780c */ /* 0x000fe40003f06270 */
[----:B-----5:R-:W-:-:S04]  /*2e40*/  IADD3 R18, PT, PT, R25, R24, R18 ;  /* 0x0000001819127210 */ /* 0x020fc80007ffe012 */
[----:B------:R-:W-:-:S04]  /*2e50*/  IADD3 R14, PT, PT, R14, R17, R18 ;  /* 0x000000110e0e7210 */ /* 0x000fc80007ffe012 */
[----:B------:R-:W-:-:S04]  /*2e60*/  IADD3 R12, PT, PT, R15, R12, R14 ;  /* 0x0000000c0f0c7210 */ /* 0x000fc80007ffe00e */
[----:B------:R-:W-:-:S04]  /*2e70*/  IADD3 R10, PT, PT, R10, R13, R12 ;  /* 0x0000000d0a0a7210 */ /* 0x000fc80007ffe00c */
[----:B------:R-:W-:Y:S01]  /*2e80*/  IADD3 R8, PT, PT, R16, R9, R10 ;  /* 0x0000000910087210 */ /* 0x000fe20007ffe00a */
[----:B------:R-:W-:Y:S06]  /*2e90*/  @!P0 BRA `(.L_x_232) ;  /* 0x0000000400fc8947 */ /* 0x000fec0003800000 */
[----:B------:R-:W-:-:S05]  /*2ea0*/  VIADD R11, R11, 0x1000 ;  /* 0x000010000b0b7836 */ /* 0x000fca0000000000 */
[----:B------:R-:W-:-:S13]  /*2eb0*/  ISETP.GT.AND P0, PT, R11, R6, PT ;  /* 0x000000060b00720c */ /* 0x000fda0003f04270 */
[----:B------:R-:W-:Y:S05]  /*2ec0*/  @!P0 BRA `(.L_x_233) ;  /* 0xfffffffc00808947 */ /* 0x000fea000383ffff */
.L_x_231:
        /* <DEDUP_REMOVED lines=20> */
.L_x_237:
        /* <DEDUP_REMOVED lines=8> */
.L_x_236:
[----:B------:R-:W-:Y:S05]  /*3090*/  BSYNC.RECONVERGENT B2 ;  /* 0x0000000000027941 */ /* 0x000fea0003800200 */
.L_x_235:
        /* <DEDUP_REMOVED lines=16> */
.L_x_240:
        /* <DEDUP_REMOVED lines=20> */
[----:B------:R-:W5:Y:S04]  /*32e0*/  LDG.E.CONSTANT R22, desc[UR6][R2.64+0x2400] ;  /* 0x0024000602167981 */ /* 0x000f68000c1e9900 */
[----:B------:R0:W5:Y:S04]  /*32f0*/  LDG.E.CONSTANT R5, desc[UR6][R4.64] ;  /* 0x0000000604057981 */ /* 0x000168000c1e9900 */
        /* <DEDUP_REMOVED lines=17> */
.L_x_239:
[----:B------:R-:W-:Y:S05]  /*3410*/  BSYNC.RECONVERGENT B2 ;  /* 0x0000000000027941 */ /* 0x000fea0003800200 */
.L_x_238:
        /* <DEDUP_REMOVED lines=10> */
[----:B------:R-:W5:Y:S01]  /*34c0*/  LDG.E.CONSTANT R16, desc[UR6][R2.64+0x1400] ;  /* 0x0014000602107981 */ /* 0x000f62000c1e9900 */
[----:B0-----:R-:W-:-:S04]  /*34d0*/  IMAD.WIDE.U32 R4, R11, 0x4, R6 ;  /* 0x000000040b047825 */ /* 0x001fc800078e0006 */
[----:B------:R-:W-:Y:S02]  /*34e0*/  IMAD.WIDE.U32 R6, R13, 0x4, R6 ;  /* 0x000000040d067825 */ /* 0x000fe400078e0006 */
[----:B------:R0:W2:Y:S04]  /*34f0*/  LDG.E.CONSTANT R5, desc[UR6][R4.64] ;  /* 0x0000000604057981 */ /* 0x0000a8000c1e9900 */
[----:B------:R1:W3:Y:S04]  /*3500*/  LDG.E.CONSTANT R13, desc[UR6][R2.64] ;  /* 0x00000006020d7981 */ /* 0x0002e8000c1e9900 */
[----:B------:R-:W4:Y:S01]  /*3510*/  LDG.E.CONSTANT R7, desc[UR6][R6.64] ;  /* 0x0000000606077981 */ /* 0x000f22000c1e9900 */
[----:B0-----:R-:W-:Y:S01]  /*3520*/  IADD3 R4, P1, PT, R2, 0x2000, RZ ;  /* 0x0000200002047810 */ /* 0x001fe20007f3e0ff */
[----:B------:R-:W-:Y:S01]  /*3530*/  VIADD R10, R10, 0x800 ;  /* 0x000008000a0a7836 */ /* 0x000fe20000000000 */
[----:B------:R-:W-:Y:S01]  /*3540*/  PLOP3.LUT P0, PT, PT, PT, PT, 0x8, 0x80 ;  /* 0x000000000080781c */ /* 0x000fe20003f0e170 */
[----:B------:R-:W-:-:S02]  /*3550*/  VIADD R11, R11, 0x800 ;  /* 0x000008000b0b7836 */ /* 0x000fc40000000000 */
[----:B-1----:R-:W-:Y:S01]  /*3560*/  IMAD.MOV.U32 R2, RZ, RZ, R4 ;  /* 0x000000ffff027224 */ /* 0x002fe200078e0004 */
[----:B--2---:R-:W-:-:S04]  /*3570*/  IADD3 R12, PT, PT, R12, R5, R8 ;  /* 0x000000050c0c7210 */ /* 0x004fc80007ffe008 */
[----:B---3--:R-:W-:Y:S01]  /*3580*/  IADD3 R12, PT, PT, R14, R13, R12 ;  /* 0x0000000d0e0c7210 */ /* 0x008fe20007ffe00c */
[----:B------:R-:W-:-:S03]  /*3590*/  IMAD.X R5, RZ, RZ, R3, P1 ;  /* 0x000000ffff057224 */ /* 0x000fc600008e0603 */
[----:B----4-:R-:W-:Y:S01]  /*35a0*/  IADD3 R12, PT, PT, R15, R7, R12 ;  /* 0x000000070f0c7210 */ /* 0x010fe20007ffe00c */
[----:B------:R-:W-:-:S03]  /*35b0*/  IMAD.MOV.U32 R3, RZ, RZ, R5 ;  /* 0x000000ffff037224 */ /* 0x000fc600078e0005 */
[----:B-----5:R-:W-:-:S07]  /*35c0*/  IADD3 R8, PT, PT, R16, R17, R12 ;  /* 0x0000001110087210 */ /* 0x020fce0007ffe00c */
.L_x_242:
[----:B------:R-:W-:Y:S05]  /*35d0*/  BSYNC.RECONVERGENT B2 ;  /* 0x0000000000027941 */ /* 0x000fea0003800200 */
.L_x_241:
        /* <DEDUP_REMOVED lines=10> */
.L_x_234:
[----:B------:R-:W-:Y:S05]  /*3680*/  BSYNC.RECONVERGENT B1 ;  /* 0x0000000000017941 */ /* 0x000fea0003800200 */
.L_x_232:
[----:B------:R-:W0:Y:S01]  /*3690*/  S2R R9, SR_LANEID ;  /* 0x0000000000097919 */ /* 0x000e220000000000 */
[----:B------:R-:W1:Y:S01]  /*36a0*/  SHFL.DOWN PT, R2, R8, 0x1, 0x1f ;  /* 0x08201f0008027f89 */ /* 0x000e6200000e0000 */
[C---:B0-----:R-:W-:Y:S02]  /*36b0*/  ISETP.GT.AND P0, PT, R9.reuse, 0x1e, PT ;  /* 0x0000001e0900780c */ /* 0x041fe40003f04270 */
[C---:B------:R-:W-:Y:S02]  /*36c0*/  ISETP.NE.AND P1, PT, R9.reuse, RZ, PT ;  /* 0x000000ff0900720c */ /* 0x040fe40003f25270 */
        /* <DEDUP_REMOVED lines=37> */
[----:B0-----:R-:W-:-:S07]  /*3920*/  IMAD.IADD R3, R0, 0x1, R9 ;  /* 0x0000000100037824 */ /* 0x001fce00078e0209 */
.L_x_204:
[----:B------:R-:W-:Y:S05]  /*3930*/  BSYNC.RECONVERGENT B0 ;  /* 0x0000000000007941 */ /* 0x000fea0003800200 */
.L_x_188:
[----:B------:R-:W-:Y:S05]  /*3940*/  @P0 EXIT ;  /* 0x000000000000094d */ /* 0x000fea0003800000 */
[----:B-1----:R-:W1:Y:S01]  /*3950*/  LDC.64 R4, c[0x0][0x388] ;  /* 0x0000e200ff047b82 */ /* 0x002e620000000a00 */
[----:B------:R-:W0:Y:S02]  /*3960*/  LDCU UR4, c[0x0][0x398] ;  /* 0x00007300ff0477ac */ /* 0x000e240008000800 */
[----:B0-234-:R-:W-:-:S05]  /*3970*/  VIADD R3, R3, UR4 ;  /* 0x0000000403037c36 */ /* 0x01dfca0008000000 */
[----:B-1----:R-:W-:Y:S01]  /*3980*/  STG.E desc[UR6][R4.64], R3 ;  /* 0x0000000304007986 */ /* 0x002fe2000c101906 */
[----:B------:R-:W-:Y:S05]  /*3990*/  EXIT ;  /* 0x000000000000794d */ /* 0x000fea0003800000 */
.L_x_243:
        /* <DEDUP_REMOVED lines=14> */
.L_x_438:


//--------------------- .text._ZN3cub18CUB_300001_SM_10006detail6reduce18DeviceReduceKernelINS2_10policy_hubIiyN4cuda3std3__44plusIiEEE10Policy1000EN6thrust24THRUST_300001_SM_1000_NS6detail15normal_iteratorINSD_10device_ptrIiEEEEyS9_iNS7_10__identityEEEvT0_PT3_T1_NS0_13GridEvenShareISN_EET2_T4_ --------------------------
	.section	.text._ZN3cub18CUB_300001_SM_10006detail6reduce18DeviceReduceKernelINS2_10policy_hubIiyN4cuda3std3__44plusIiEEE10Policy1000EN6thrust24THRUST_300001_SM_1000_NS6detail15normal_iteratorINSD_10device_ptrIiEEEEyS9_iNS7_10__identityEEEvT0_PT3_T1_NS0_13GridEvenShareISN_EET2_T4_,"ax",@progbits
	.align	128
        .global         _ZN3cub18CUB_300001_SM_10006detail6reduce18DeviceReduceKernelINS2_10policy_hubIiyN4cuda3std3__44plusIiEEE10Policy1000EN6thrust24THRUST_300001_SM_1000_NS6detail15normal_iteratorINSD_10device_ptrIiEEEEyS9_iNS7_10__identityEEEvT0_PT3_T1_NS0_13GridEvenShareISN_EET2_T4_
        .type           _ZN3cub18CUB_300001_SM_10006detail6reduce18DeviceReduceKernelINS2_10policy_hubIiyN4cuda3std3__44plusIiEEE10Policy1000EN6thrust24THRUST_300001_SM_1000_NS6detail15normal_iteratorINSD_10device_ptrIiEEEEyS9_iNS7_10__identityEEEvT0_PT3_T1_NS0_13GridEvenShareISN_EET2_T4_,@function
        .size           _ZN3cub18CUB_300001_SM_10006detail6reduce18DeviceReduceKernelINS2_10policy_hubIiyN4cuda3std3__44plusIiEEE10Policy1000EN6thrust24THRUST_300001_SM_1000_NS6detail15normal_iteratorINSD_10device_ptrIiEEEEyS9_iNS7_10__identityEEEvT0_PT3_T1_NS0_13GridEvenShareISN_EET2_T4_,(.L_x_439 - _ZN3cub18CUB_300001_SM_10006detail6reduce18DeviceReduceKernelINS2_10policy_hubIiyN4cuda3std3__44plusIiEEE10Policy1000EN6thrust24THRUST_300001_SM_1000_NS6detail15normal_iteratorINSD_10device_ptrIiEEEEyS9_iNS7_10__identityEEEvT0_PT3_T1_NS0_13GridEvenShareISN_EET2_T4_)
        .other          _ZN3cub18CUB_300001_SM_10006detail6reduce18DeviceReduceKernelINS2_10policy_hubIiyN4cuda3std3__44plusIiEEE10Policy1000EN6thrust24THRUST_300001_SM_1000_NS6detail15normal_iteratorINSD_10device_ptrIiEEEEyS9_iNS7_10__identityEEEvT0_PT3_T1_NS0_13GridEvenShareISN_EET2_T4_,@"STO_CUDA_ENTRY STV_DEFAULT"
_ZN3cub18CUB_300001_SM_10006detail6reduce18DeviceReduceKernelINS2_10policy_hubIiyN4cuda3std3__44plusIiEEE10Policy1000EN6thrust24THRUST_300001_SM_1000_NS6detail15normal_iteratorINSD_10device_ptrIiEEEEyS9_iNS7_10__identityEEEvT0_PT3_T1_NS0_13GridEvenShareISN_EET2_T4_:
.text._ZN3cub18CUB_300001_SM_10006detail6reduce18DeviceReduceKernelINS2_10policy_hubIiyN4cuda3std3__44plusIiEEE10Policy1000EN6thrust24THRUST_300001_SM_1000_NS6detail15normal_iteratorINSD_10device_ptrIiEEEEyS9_iNS7_10__identityEEEvT0_PT3_T1_NS0_13GridEvenShareISN_EET2_T4_:
[----:B------:R-:W-:Y:S08]  /*0000*/  LDC R1, c[0x0][0x37c] ;  /* 0x0000df00ff017b82 */ /* 0x000ff00000000800 */
[----:B------:R-:W0:Y:S01]  /*0010*/  S2UR UR16, SR_CTAID.X ;  /* 0x00000000001079c3 */ /* 0x000e220000002500 */
[----:B------:R-:W1:Y:S01]  /*0020*/  LDCU.64 UR8, c[0x0][0x3b8] ;  /* 0x00007700ff0877ac */ /* 0x000e620008000a00 */
[----:B------:R-:W-:Y:S01]  /*0030*/  BSSY.RECONVERGENT B0, `(.L_x_244) ;  /* 0x0000201000007945 */ /* 0x000fe20003800200 */
[----:B------:R-:W2:Y:S01]  /*0040*/  LDCU UR5, c[0x0][0x3c0] ;  /* 0x00007800ff0577ac */ /* 0x000ea20008000800 */
[----:B------:R-:W3:Y:S01]  /*0050*/  LDCU.64 UR14, c[0x0][0x358] ;  /* 0x00006b00ff0e77ac */ /* 0x000ee20008000a00 */
[----:B-1----:R-:W-:-:S02]  /*0060*/  IMAD.U32 R2, RZ, RZ, UR8 ;  /* 0x00000008ff027e24 */ /* 0x002fc4000f8e00ff */
[----:B------:R-:W-:Y:S01]  /*0070*/  IMAD.U32 R3, RZ, RZ, UR9 ;  /* 0x00000009ff037e24 */ /* 0x000fe2000f8e00ff */
[----:B--2---:R-:W-:Y:S02]  /*0080*/  USHF.L.U32 UR5, UR5, 0xc, URZ ;  /* 0x0000000c05057899 */ /* 0x004fe400080006ff */
[----:B0-----:R-:W-:Y:S02]  /*0090*/  USHF.L.U32 UR7, UR16, 0xc, URZ ;  /* 0x0000000c10077899 */ /* 0x001fe400080006ff */
[----:B------:R-:W-:-:S04]  /*00a0*/  USHF.R.S32.HI UR4, URZ, 0x1f, UR5 ;  /* 0x0000001fff047899 */ /* 0x000fc80008011405 */
[----:B------:R-:W-:-:S04]  /*00b0*/  IADD3 R23, P1, PT, R2, -UR7, RZ ;  /* 0x8000000702177c10 */ /* 0x000fc8000ff3e0ff */
[----:B------:R-:W-:Y:S02]  /*00c0*/  ISETP.GT.U32.AND P0, PT, R23, 0xfff, PT ;  /* 0x00000fff1700780c */ /* 0x000fe40003f04070 */
[----:B------:R-:W-:-:S04]  /*00d0*/  IADD3.X R22, PT, PT, R3, -0x1, RZ, P1, !PT ;  /* 0xffffffff03167810 */ /* 0x000fc80000ffe4ff */
[----:B------:R-:W-:-:S13]  /*00e0*/  ISETP.GT.U32.AND.EX P0, PT, R22, RZ, PT, P0 ;  /* 0x000000ff1600720c */ /* 0x000fda0003f04100 */
[----:B---3--:R-:W-:Y:S05]  /*00f0*/  @P0 BRA `(.L_x_245) ;  /* 0x0000000c00ac0947 */ /* 0x008fea0003800000 */
[----:B------:R-:W0:Y:S01]  /*0100*/  S2R R3, SR_TID.X ;  /* 0x0000000000037919 */ /* 0x000e220000002100 */
[----:B------:R-:W-:Y:S01]  /*0110*/  VIADD R0, R2, -UR7 ;  /* 0x8000000702007c36 */ /* 0x000fe20008000000 */
[----:B------:R-:W-:Y:S01]  /*0120*/  BSSY.RECONVERGENT B1, `(.L_x_246) ;  /* 0x000000a000017945 */ /* 0x000fe20003800200 */
[----:B------:R-:W-:-:S03]  /*0130*/  IMAD.MOV.U32 R4, RZ, RZ, RZ ;  /* 0x000000ffff047224 */ /* 0x000fc600078e00ff */
[----:B0-----:R-:W-:Y:S01]  /*0140*/  ISETP.GE.AND P0, PT, R3, R0, PT ;  /* 0x000000000300720c */ /* 0x001fe20003f06270 */
[----:B------:R-:W-:-:S12]  /*0150*/  IMAD.MOV.U32 R5, RZ, RZ, R3 ;  /* 0x000000ffff057224 */ /* 0x000fd800078e0003 */
[----:B------:R-:W-:Y:S05]  /*0160*/  @P0 BRA `(.L_x_247) ;  /* 0x0000000000140947 */ /* 0x000fea0003800000 */
[----:B------:R-:W0:Y:S01]  /*0170*/  LDC.64 R6, c[0x0][0x380] ;  /* 0x0000e000ff067b82 */ /* 0x000e220000000a00 */
[----:B------:R-:W-:-:S04]  /*0180*/  VIADD R5, R3, UR7 ;  /* 0x0000000703057c36 */ /* 0x000fc80008000000 */
[----:B0-----:R-:W-:-:S05]  /*0190*/  IMAD.WIDE.U32 R6, R5, 0x4, R6 ;  /* 0x0000000405067825 */ /* 0x001fca00078e0006 */
[----:B------:R0:W5:Y:S01]  /*01a0*/  LDG.E R4, desc[UR14][R6.64] ;  /* 0x0000000e06047981 */ /* 0x000162000c1e1900 */
[----:B------:R-:W-:-:S07]  /*01b0*/  VIADD R5, R3, 0x100 ;  /* 0x0000010003057836 */ /* 0x000fce0000000000 */
.L_x_247:
[----:B------:R-:W-:Y:S05]  /*01c0*/  BSYNC.RECONVERGENT B1 ;  /* 0x0000000000017941 */ /* 0x000fea0003800200 */
.L_x_246:
[----:B------:R-:W-:Y:S01]  /*01d0*/  ISETP.GE.AND P0, PT, R5, R0, PT ;  /* 0x000000000500720c */ /* 0x000fe20003f06270 */
[----:B------:R-:W-:-:S12]  /*01e0*/  BSSY.RECONVERGENT B1, `(.L_x_248) ;  /* 0x000006c000017945 */ /* 0x000fd80003800200 */
[----:B------:R-:W-:Y:S05]  /*01f0*/  @P0 BRA `(.L_x_249) ;  /* 0x0000000400a80947 */ /* 0x000fea0003800000 */
[----:B0-----:R-:W-:Y:S01]  /*0200*/  LOP3.LUT R7, RZ, R5, RZ, 0x33, !PT ;  /* 0x00000005ff077212 */ /* 0x001fe200078e33ff */
[----:B------:R-:W-:Y:S03]  /*0210*/  BSSY.RECONVERGENT B2, `(.L_x_250) ;  /* 0x0000030000027945 */ /* 0x000fe60003800200 */
[----:B------:R-:W-:-:S04]  /*0220*/  IADD3 R7, PT, PT, R2, -UR7, R7 ;  /* 0x8000000702077c10 */ /* 0x000fc8000fffe007 */
[C---:B------:R-:W-:Y:S02]  /*0230*/  ISETP.GE.U32.AND P1, PT, R7.reuse, 0xf00, PT ;  /* 0x00000f000700780c */ /* 0x040fe40003f26070 */
[----:B------:R-:W-:-:S04]  /*0240*/  LEA.HI R2, R7, 0x1, RZ, 0x18 ;  /* 0x0000000107027811 */ /* 0x000fc800078fc0ff */
[----:B------:R-:W-:-:S04]  /*0250*/  LOP3.LUT R21, R2, 0xf, RZ, 0xc0, !PT ;  /* 0x0000000f02157812 */ /* 0x000fc800078ec0ff */
[----:B------:R-:W-:-:S03]  /*0260*/  ISETP.NE.AND P0, PT, R21, RZ, PT ;  /* 0x000000ff1500720c */ /* 0x000fc60003f05270 */
[----:B------:R-:W-:Y:S10]  /*0270*/  @!P1 BRA `(.L_x_251) ;  /* 0x0000000000a49947 */ /* 0x000ff40003800000 */
[----:B------:R-:W0:Y:S01]  /*0280*/  LDCU.64 UR8, c[0x0][0x380] ;  /* 0x00007000ff0877ac */ /* 0x000e220008000a00 */
[----:B------:R-:W-:Y:S01]  /*0290*/  IMAD.WIDE.U32 R6, R5, 0x4, RZ ;  /* 0x0000000405067825 */ /* 0x000fe200078e00ff */
[----:B------:R-:W-:Y:S01]  /*02a0*/  LOP3.LUT R8, R2, 0x1fffff0, RZ, 0xc0, !PT ;  /* 0x01fffff002087812 */ /* 0x000fe200078ec0ff */
[----:B------:R-:W-:-:S04]  /*02b0*/  UIMAD.WIDE.U32 UR4, UR16, 0x4000, URZ ;  /* 0x00004000100478a5 */ /* 0x000fc8000f8e00ff */
[----:B------:R-:W-:Y:S02]  /*02c0*/  IMAD.MOV R8, RZ, RZ, -R8 ;  /* 0x000000ffff087224 */ /* 0x000fe400078e0a08 */
[----:B------:R-:W-:Y:S02]  /*02d0*/  LOP3.LUT R14, R6, UR4, RZ, 0xfc, !PT ;  /* 0x00000004060e7c12 */ /* 0x000fe4000f8efcff */
[----:B------:R-:W-:Y:S02]  /*02e0*/  LOP3.LUT R7, R7, UR5, RZ, 0xfc, !PT ;  /* 0x0000000507077c12 */ /* 0x000fe4000f8efcff */
[----:B0-----:R-:W-:-:S04]  /*02f0*/  IADD3 R14, P1, PT, R14, UR8, RZ ;  /* 0x000000080e0e7c10 */ /* 0x001fc8000ff3e0ff */
[----:B------:R-:W-:-:S04]  /*0300*/  IADD3 R14, P2, PT, R14, 0x2000, RZ ;  /* 0x000020000e0e7810 */ /* 0x000fc80007f5e0ff */
[----:B------:R-:W-:-:S09]  /*0310*/  IADD3.X R7, PT, PT, RZ, UR9, R7, P2, P1 ;  /* 0x00000009ff077c10 */ /* 0x000fd200097e2407 */
.L_x_252:
[----:B------:R-:W-:-:S05]  /*0320*/  IMAD.MOV.U32 R6, RZ, RZ, R14 ;  /* 0x000000ffff067224 */ /* 0x000fca00078e000e */
[----:B------:R-:W2:Y:S04]  /*0330*/  LDG.E R15, desc[UR14][R6.64+-0x2000] ;  /* 0xffe0000e060f7981 */ /* 0x000ea8000c1e1900 */
[----:B------:R-:W2:Y:S04]  /*0340*/  LDG.E R16, desc[UR14][R6.64+-0x1c00] ;  /* 0xffe4000e06107981 */ /* 0x000ea8000c1e1900 */
[----:B------:R-:W3:Y:S04]  /*0350*/  LDG.E R18, desc[UR14][R6.64+-0x1800] ;  /* 0xffe8000e06127981 */ /* 0x000ee8000c1e1900 */
        /* <DEDUP_REMOVED lines=12> */
[----:B------:R0:W4:Y:S01]  /*0420*/  LDG.E R10, desc[UR14][R6.64+0x1c00] ;  /* 0x001c000e060a7981 */ /* 0x000122000c1e1900 */
[----:B------:R-:W-:-:S02]  /*0430*/  VIADD R8, R8, 0x10 ;  /* 0x0000001008087836 */ /* 0x000fc40000000000 */
[----:B------:R-:W-:-:S03]  /*0440*/  VIADD R5, R5, 0x1000 ;  /* 0x0000100005057836 */ /* 0x000fc60000000000 */
[----:B------:R-:W-:Y:S02]  /*0450*/  ISETP.NE.AND P1, PT, R8, RZ, PT ;  /* 0x000000ff0800720c */ /* 0x000fe40003f25270 */
[----:B--2--5:R-:W-:-:S04]  /*0460*/  IADD3 R15, PT, PT, R16, R15, R4 ;  /* 0x0000000f100f7210 */ /* 0x024fc80007ffe004 */
[----:B---3--:R-:W-:-:S04]  /*0470*/  IADD3 R15, PT, PT, R17, R18, R15 ;  /* 0x00000012110f7210 */ /* 0x008fc80007ffe00f */
[----:B----4-:R-:W-:-:S04]  /*0480*/  IADD3 R15, PT, PT, R19, R20, R15 ;  /* 0x00000014130f7210 */ /* 0x010fc80007ffe00f */
[----:B------:R-:W-:-:S04]  /*0490*/  IADD3 R15, PT, PT, R23, R22, R15 ;  /* 0x00000016170f7210 */ /* 0x000fc80007ffe00f */
[----:B------:R-:W-:-:S04]  /*04a0*/  IADD3 R15, PT, PT, R25, R24, R15 ;  /* 0x00000018190f7210 */ /* 0x000fc80007ffe00f */
[----:B------:R-:W-:Y:S02]  /*04b0*/  IADD3 R13, PT, PT, R13, R14, R15 ;  /* 0x0000000e0d0d7210 */ /* 0x000fe40007ffe00f */
[----:B------:R-:W-:-:S05]  /*04c0*/  IADD3 R14, P2, PT, R6, 0x4000, RZ ;  /* 0x00004000060e7810 */ /* 0x000fca0007f5e0ff */
[----:B0-----:R-:W-:Y:S01]  /*04d0*/  IMAD.X R7, RZ, RZ, R7, P2 ;  /* 0x000000ffff077224 */ /* 0x001fe200010e0607 */
[----:B------:R-:W-:-:S04]  /*04e0*/  IADD3 R9, PT, PT, R12, R9, R13 ;  /* 0x000000090c097210 */ /* 0x000fc80007ffe00d */
[----:B------:R-:W-:Y:S01]  /*04f0*/  IADD3 R4, PT, PT, R10, R11, R9 ;  /* 0x0000000b0a047210 */ /* 0x000fe20007ffe009 */
[----:B------:R-:W-:Y:S06]  /*0500*/  @P1 BRA `(.L_x_252) ;  /* 0xfffffffc00841947 */ /* 0x000fec000383ffff */
.L_x_251:
[----:B------:R-:W-:Y:S05]  /*0510*/  BSYNC.RECONVERGENT B2 ;  /* 0x0000000000027941 */ /* 0x000fea0003800200 */
.L_x_250:
[----:B------:R-:W-:Y:S05]  /*0520*/  @!P0 BRA `(.L_x_249) ;  /* 0x0000000000dc8947 */ /* 0x000fea0003800000 */
[----:B------:R-:W-:Y:S01]  /*0530*/  ISETP.GE.U32.AND P0, PT, R21, 0x8, PT ;  /* 0x000000081500780c */ /* 0x000fe20003f06070 */
[----:B------:R-:W-:Y:S01]  /*0540*/  BSSY.RECONVERGENT B2, `(.L_x_253) ;  /* 0x0000016000027945 */ /* 0x000fe20003800200 */
[----:B------:R-:W-:-:S04]  /*0550*/  LOP3.LUT R16, R2, 0x7, RZ, 0xc0, !PT ;  /* 0x0000000702107812 */ /* 0x000fc800078ec0ff */
[----:B------:R-:W-:-:S07]  /*0560*/  ISETP.NE.AND P1, PT, R16, RZ, PT ;  /* 0x000000ff1000720c */ /* 0x000fce0003f25270 */
[----:B------:R-:W-:Y:S06]  /*0570*/  @!P0 BRA `(.L_x_254) ;  /* 0x0000000000488947 */ /* 0x000fec0003800000 */
[----:B------:R-:W0:Y:S01]  /*0580*/  LDCU.64 UR4, c[0x0][0x380] ;  /* 0x00007000ff0477ac */ /* 0x000e220008000a00 */
[----:B------:R-:W-:-:S04]  /*0590*/  IADD3 R7, P0, PT, R5, UR7, RZ ;  /* 0x0000000705077c10 */ /* 0x000fc8000ff1e0ff */
[----:B------:R-:W-:Y:S02]  /*05a0*/  LEA.HI.X.SX32 R8, R5, RZ, 0x1, P0 ;  /* 0x000000ff05087211 */ /* 0x000fe400000f0eff */
[----:B0-----:R-:W-:-:S04]  /*05b0*/  LEA R6, P0, R7, UR4, 0x2 ;  /* 0x0000000407067c11 */ /* 0x001fc8000f8010ff */
[----:B------:R-:W-:-:S05]  /*05c0*/  LEA.HI.X R7, R7, UR5, R8, 0x2, P0 ;  /* 0x0000000507077c11 */ /* 0x000fca00080f1408 */
[----:B------:R-:W2:Y:S04]  /*05d0*/  LDG.E R9, desc[UR14][R6.64] ;  /* 0x0000000e06097981 */ /* 0x000ea8000c1e1900 */
[----:B------:R-:W2:Y:S04]  /*05e0*/  LDG.E R8, desc[UR14][R6.64+0x400] ;  /* 0x0004000e06087981 */ /* 0x000ea8000c1e1900 */
[----:B------:R-:W3:Y:S04]  /*05f0*/  LDG.E R11, desc[UR14][R6.64+0x800] ;  /* 0x0008000e060b7981 */ /* 0x000ee8000c1e1900 */
[----:B------:R-:W3:Y:S04]  /*0600*/  LDG.E R10, desc[UR14][R6.64+0xc00] ;  /* 0x000c000e060a7981 */ /* 0x000ee8000c1e1900 */
[----:B------:R-:W4:Y:S04]  /*0610*/  LDG.E R13, desc[UR14][R6.64+0x1000] ;  /* 0x0010000e060d7981 */ /* 0x000f28000c1e1900 */
[----:B------:R-:W4:Y:S04]  /*0620*/  LDG.E R12, desc[UR14][R6.64+0x1400] ;  /* 0x0014000e060c7981 */ /* 0x000f28000c1e1900 */
[----:B------:R-:W4:Y:S04]  /*0630*/  LDG.E R15, desc[UR14][R6.64+0x1800] ;  /* 0x0018000e060f7981 */ /* 0x000f28000c1e1900 */
[----:B------:R-:W4:Y:S01]  /*0640*/  LDG.E R14, desc[UR14][R6.64+0x1c00] ;  /* 0x001c000e060e7981 */ /* 0x000f22000c1e1900 */
[----:B------:R-:W-:Y:S01]  /*0650*/  VIADD R5, R5, 0x800 ;  /* 0x0000080005057836 */ /* 0x000fe20000000000 */
[----:B--2--5:R-:W-:-:S04]  /*0660*/  IADD3 R8, PT, PT, R8, R9, R4 ;  /* 0x0000000908087210 */ /* 0x024fc80007ffe004 */
[----:B---3--:R-:W-:-:S04]  /*0670*/  IADD3 R8, PT, PT, R10, R11, R8 ;  /* 0x0000000b0a087210 */ /* 0x008fc80007ffe008 */
[----:B----4-:R-:W-:-:S04]  /*0680*/  IADD3 R8, PT, PT, R12, R13, R8 ;  /* 0x0000000d0c087210 */ /* 0x010fc80007ffe008 */
[----:B------:R-:W-:-:S07]  /*0690*/  IADD3 R4, PT, PT, R14, R15, R8 ;  /* 0x0000000f0e047210 */ /* 0x000fce0007ffe008 */
.L_x_254:
[----:B------:R-:W-:Y:S05]  /*06a0*/  BSYNC.RECONVERGENT B2 ;  /* 0x0000000000027941 */ /* 0x000fea0003800200 */
.L_x_253:
        /* <DEDUP_REMOVED lines=14> */
[----:B------:R-:W3:Y:S01]  /*0790*/  LDG.E R10, desc[UR14][R6.64+0xc00] ;  /* 0x000c000e060a7981 */ /* 0x000ee2000c1e1900 */
[----:B------:R-:W-:Y:S01]  /*07a0*/  VIADD R5, R5, 0x400 ;  /* 0x0000040005057836 */ /* 0x000fe20000000000 */
[----:B--2--5:R-:W-:-:S04]  /*07b0*/  IADD3 R4, PT, PT, R8, R9, R4 ;  /* 0x0000000908047210 */ /* 0x024fc80007ffe004 */
[----:B---3--:R-:W-:-:S07]  /*07c0*/  IADD3 R4, PT, PT, R10, R11, R4 ;  /* 0x0000000b0a047210 */ /* 0x008fce0007ffe004 */
.L_x_256:
[----:B------:R-:W-:Y:S05]  /*07d0*/  BSYNC.RECONVERGENT B2 ;  /* 0x0000000000027941 */ /* 0x000fea0003800200 */
.L_x_255:
[----:B------:R-:W-:Y:S05]  /*07e0*/  @!P1 BRA `(.L_x_249) ;  /* 0x00000000002c9947 */ /* 0x000fea0003800000 */
[----:B------:R-:W0:Y:S01]  /*07f0*/  LDC.64 R6, c[0x0][0x380] ;  /* 0x0000e000ff067b82 */ /* 0x000e220000000a00 */
[----:B------:R-:W-:Y:S02]  /*0800*/  IMAD.U32 R9, RZ, RZ, UR16 ;  /* 0x00000010ff097e24 */ /* 0x000fe4000f8e00ff */
[----:B------:R-:W-:Y:S02]  /*0810*/  IMAD.MOV R2, RZ, RZ, -R2 ;  /* 0x000000ffff027224 */ /* 0x000fe400078e0a02 */
[----:B0-----:R-:W-:-:S07]  /*0820*/  IMAD.WIDE.U32 R6, R9, 0x4000, R6 ;  /* 0x0000400009067825 */ /* 0x001fce00078e0006 */
.L_x_257:
[----:B------:R-:W-:-:S06]  /*0830*/  IMAD.WIDE R8, R5, 0x4, R6 ;  /* 0x0000000405087825 */ /* 0x000fcc00078e0206 */
[----:B------:R-:W2:Y:S01]  /*0840*/  LDG.E R9, desc[UR14][R8.64] ;  /* 0x0000000e08097981 */ /* 0x000ea2000c1e1900 */
[----:B------:R-:W-:Y:S02]  /*0850*/  VIADD R2, R2, 0x1 ;  /* 0x0000000102027836 */ /* 0x000fe40000000000 */
[----:B------:R-:W-:-:S03]  /*0860*/  VIADD R5, R5, 0x100 ;  /* 0x0000010005057836 */ /* 0x000fc60000000000 */
[----:B------:R-:W-:Y:S01]  /*0870*/  ISETP.NE.AND P0, PT, R2, RZ, PT ;  /* 0x000000ff0200720c */ /* 0x000fe20003f05270 */
[----:B--2--5:R-:W-:-:S12]  /*0880*/  IMAD.IADD R4, R9, 0x1, R4 ;  /* 0x0000000109047824 */ /* 0x024fd800078e0204 */
[----:B------:R-:W-:Y:S05]  /*0890*/  @P0 BRA `(.L_x_257) ;  /* 0xfffffffc00e40947 */ /* 0x000fea000383ffff */
.L_x_249:
[----:B------:R-:W-:Y:S05]  /*08a0*/  BSYNC.RECONVERGENT B1 ;  /* 0x0000000000017941 */ /* 0x000fea0003800200 */
.L_x_248:
[----:B------:R-:W-:-:S13]  /*08b0*/  ISETP.GE.AND P0, PT, R0, 0x100, PT ;  /* 0x000001000000780c */ /* 0x000fda0003f06270 */
[----:B------:R-:W-:Y:S05]  /*08c0*/  @!P0 BRA `(.L_x_258) ;  /* 0x0000000000ac8947 */ /* 0x000fea0003800000 */
[----:B------:R-:W1:Y:S01]  /*08d0*/  S2R R8, SR_LANEID ;  /* 0x0000000000087919 */ /* 0x000e620000000000 */
[----:B-----5:R-:W2:Y:S01]  /*08e0*/  SHFL.DOWN PT, R0, R4, 0x1, 0x1f ;  /* 0x08201f0004007f89 */ /* 0x020ea200000e0000 */
[C---:B-1----:R-:W-:Y:S02]  /*08f0*/  ISETP.GT.AND P0, PT, R8.reuse, 0x1e, PT ;  /* 0x0000001e0800780c */ /* 0x042fe40003f04270 */
[----:B------:R-:W-:Y:S02]  /*0900*/  ISETP.NE.AND P1, PT, R8, RZ, PT ;  /* 0x000000ff0800720c */ /* 0x000fe40003f25270 */
[----:B--2---:R-:W-:Y:S02]  /*0910*/  SEL R5, R0, RZ, !P0 ;  /* 0x000000ff00057207 */ /* 0x004fe40004000000 */
[----:B------:R-:W-:-:S03]  /*0920*/  ISETP.GT.AND P0, PT, R8, 0x1d, PT ;  /* 0x0000001d0800780c */ /* 0x000fc60003f04270 */
[----:B------:R-:W-:-:S05]  /*0930*/  IMAD.IADD R5, R5, 0x1, R4 ;  /* 0x0000000105057824 */ /* 0x000fca00078e0204 */
[----:B------:R-:W1:Y:S01]  /*0940*/  SHFL.DOWN PT, R0, R5, 0x2, 0x1f ;  /* 0x08401f0005007f89 */ /* 0x000e6200000e0000 */
[----:B0-----:R-:W0:Y:S01]  /*0950*/  @!P1 S2R R6, SR_CgaCtaId ;  /* 0x0000000000069919 */ /* 0x001e220000008800 */
[----:B-1----:R-:W-:Y:S02]  /*0960*/  SEL R0, R0, RZ, !P0 ;  /* 0x000000ff00007207 */ /* 0x002fe40004000000 */
[----:B------:R-:W-:-:S03]  /*0970*/  ISETP.GT.AND P0, PT, R8, 0x1b, PT ;  /* 0x0000001b0800780c */ /* 0x000fc60003f04270 */
[----:B------:R-:W-:Y:S01]  /*0980*/  IMAD.IADD R0, R5, 0x1, R0 ;  /* 0x0000000105007824 */ /* 0x000fe200078e0200 */
[----:B------:R-:W-:-:S04]  /*0990*/  @!P1 MOV R5, 0x400 ;  /* 0x0000040000059802 */ /* 0x000fc80000000f00 */
[----:B------:R-:W1:Y:S01]  /*09a0*/  SHFL.DOWN PT, R2, R0, 0x4, 0x1f ;  /* 0x08801f0000027f89 */ /* 0x000e6200000e0000 */
[----:B0-----:R-:W-:Y:S02]  /*09b0*/  @!P1 LEA R5, R6, R5, 0x18 ;  /* 0x0000000506059211 */ /* 0x001fe400078ec0ff */
[----:B-1----:R-:W-:Y:S02]  /*09c0*/  SEL R7, R2, RZ, !P0 ;  /* 0x000000ff02077207 */ /* 0x002fe40004000000 */
        /* <DEDUP_REMOVED lines=19> */
[----:B--2---:R-:W-:Y:S04]  /*0b00*/  LDS R0, [UR4+0xc] ;  /* 0x00000c04ff007984 */ /* 0x004fe80008000800 */
[----:B------:R-:W0:Y:S04]  /*0b10*/  LDS.128 R4, [UR4+0x10] ;  /* 0x00001004ff047984 */ /* 0x000e280008000c00 */
[----:B------:R-:W1:Y:S01]  /*0b20*/  LDS.64 R2, [UR4+0x20] ;  /* 0x00002004ff027984 */ /* 0x000e620008000a00 */
[----:B0-----:R-:W-:-:S04]  /*0b30*/  IADD3 R0, PT, PT, R4, R0, R9 ;  /* 0x0000000004007210 */ /* 0x001fc80007ffe009 */
[----:B------:R-:W-:-:S04]  /*0b40*/  IADD3 R0, PT, PT, R6, R0, R5 ;  /* 0x0000000006007210 */ /* 0x000fc80007ffe005 */
[----:B-1----:R-:W-:-:S05]  /*0b50*/  IADD3 R0, PT, PT, R2, R0, R7 ;  /* 0x0000000002007210 */ /* 0x002fca0007ffe007 */
[----:B------:R-:W-:Y:S01]  /*0b60*/  IMAD.IADD R9, R0, 0x1, R3 ;  /* 0x0000000100097824 */ /* 0x000fe200078e0203 */
[----:B------:R-:W-:Y:S06]  /*0b70*/  BRA `(.L_x_259) ;  /* 0x0000001400307947 */ /* 0x000fec0003800000 */
.L_x_258:
[----:B------:R-:W-:Y:S01]  /*0b80*/  LOP3.LUT R2, R3, 0x3e0, RZ, 0xc0, !PT ;  /* 0x000003e003027812 */ /* 0x000fe200078ec0ff */
[----:B------:R-:W1:Y:S03]  /*0b90*/  S2R R10, SR_LANEID ;  /* 0x00000000000a7919 */ /* 0x000e660000000000 */
[----:B0-----:R-:W-:Y:S01]  /*0ba0*/  LOP3.LUT R7, RZ, R2, RZ, 0x33, !PT ;  /* 0x00000002ff077212 */ /* 0x001fe200078e33ff */
[----:B------:R-:W-:-:S04]  /*0bb0*/  VIADD R5, R2, 0x20 ;  /* 0x0000002002057836 */ /* 0x000fc80000000000 */
[----:B------:R-:W-:Y:S01]  /*0bc0*/  IMAD.IADD R7, R0, 0x1, R7 ;  /* 0x0000000100077824 */ /* 0x000fe200078e0207 */
[----:B------:R-:W-:-:S04]  /*0bd0*/  ISETP.GT.AND P0, PT, R5, R0, PT ;  /* 0x000000000500720c */ /* 0x000fc80003f04270 */
[----:B------:R-:W-:-:S05]  /*0be0*/  SEL R7, R7, 0x1f, P0 ;  /* 0x0000001f07077807 */ /* 0x000fca0000000000 */
[----:B-----5:R-:W0:Y:S01]  /*0bf0*/  SHFL.DOWN PT, R2, R4, 0x1, R7 ;  /* 0x0820000004027989 */ /* 0x020e2200000e0007 */
[CC--:B-1----:R-:W-:Y:S01]  /*0c00*/  ISETP.GE.AND P0, PT, R10.reuse, R7.reuse, PT ;  /* 0x000000070a00720c */ /* 0x0c2fe20003f06270 */
[C---:B------:R-:W-:Y:S01]  /*0c10*/  VIADD R6, R10.reuse, 0x2 ;  /* 0x000000020a067836 */ /* 0x040fe20000000000 */
[C---:B------:R-:W-:Y:S01]  /*0c20*/  ISETP.NE.AND P1, PT, R10.reuse, RZ, PT ;  /* 0x000000ff0a00720c */ /* 0x040fe20003f25270 */
[----:B------:R-:W-:Y:S01]  /*0c30*/  VIADD R8, R10, 0x4 ;  /* 0x000000040a087836 */ /* 0x000fe20000000000 */
[----:B0-----:R-:W-:Y:S02]  /*0c40*/  SEL R5, R2, RZ, !P0 ;  /* 0x000000ff02057207 */ /* 0x001fe40004000000 */
        /* <DEDUP_REMOVED lines=35> */
[----:B------:R-:W0:Y:S04]  /*0e80*/  LDS.128 R4, [UR4+0x10] ;  /* 0x00001004ff047984 */ /* 0x000e280008000c00 */
[----:B------:R-:W2:Y:S04]  /*0e90*/  LDS R2, [UR4+0xc] ;  /* 0x00000c04ff027984 */ /* 0x000ea80008000800 */
[----:B------:R-:W3:Y:S01]  /*0ea0*/  LDS.64 R10, [UR4+0x20] ;  /* 0x00002004ff0a7984 */ /* 0x000ee20008000a00 */
[----:B0-----:R-:W-:Y:S02]  /*0eb0*/  SEL R4, R4, RZ, P2 ;  /* 0x000000ff04047207 */ /* 0x001fe40001000000 */
[----:B------:R-:W-:-:S02]  /*0ec0*/  ISETP.GT.AND P2, PT, R0, 0x60, PT ;  /* 0x000000600000780c */ /* 0x000fc40003f44270 */
[----:B--2---:R-:W-:Y:S02]  /*0ed0*/  SEL R2, R2, RZ, P1 ;  /* 0x000000ff02027207 */ /* 0x004fe40000800000 */
        /* <DEDUP_REMOVED lines=8> */
[----:B---3--:R-:W-:Y:S02]  /*0f60*/  SEL R10, R10, RZ, P2 ;  /* 0x000000ff0a0a7207 */ /* 0x008fe40001000000 */
[----:B------:R-:W-:Y:S02]  /*0f70*/  SEL R11, R11, RZ, P3 ;  /* 0x000000ff0b0b7207 */ /* 0x000fe40001800000 */
[----:B------:R-:W-:-:S05]  /*0f80*/  IADD3 R2, PT, PT, R10, R2, R7 ;  /* 0x000000020a027210 */ /* 0x000fca0007ffe007 */
[----:B-1----:R-:W-:Y:S01]  /*0f90*/  IMAD.IADD R9, R2, 0x1, R11 ;  /* 0x0000000102097824 */ /* 0x002fe200078e020b */
[----:B------:R-:W-:Y:S06]  /*0fa0*/  BRA `(.L_x_259) ;  /* 0x0000001000247947 */ /* 0x000fec0003800000 */
.L_x_245:
[----:B------:R-:W0:Y:S01]  /*0fb0*/  S2R R0, SR_TID.X ;  /* 0x0000000000007919 */ /* 0x000e220000002100 */
[----:B------:R-:W1:Y:S01]  /*0fc0*/  LDC.64 R4, c[0x0][0x380] ;  /* 0x0000e000ff047b82 */ /* 0x000e620000000a00 */
[----:B0-----:R-:W-:-:S04]  /*0fd0*/  VIADD R7, R0, UR7 ;  /* 0x0000000700077c36 */ /* 0x001fc80008000000 */
[----:B-1----:R-:W-:-:S05]  /*0fe0*/  IMAD.WIDE.U32 R4, R7, 0x4, R4 ;  /* 0x0000000407047825 */ /* 0x002fca00078e0004 */
[----:B------:R-:W2:Y:S04]  /*0ff0*/  LDG.E R6, desc[UR14][R4.64] ;  /* 0x0000000e04067981 */ /* 0x000ea8000c1e1900 */
[----:B------:R-:W2:Y:S04]  /*1000*/  LDG.E R7, desc[UR14][R4.64+0x400] ;  /* 0x0004000e04077981 */ /* 0x000ea8000c1e1900 */
[----:B------:R-:W2:Y:S04]  /*1010*/  LDG.E R8, desc[UR14][R4.64+0x800] ;  /* 0x0008000e04087981 */ /* 0x000ea8000c1e1900 */
[----:B------:R-:W3:Y:S04]  /*1020*/  LDG.E R9, desc[UR14][R4.64+0xc00] ;  /* 0x000c000e04097981 */ /* 0x000ee8000c1e1900 */
[----:B------:R-:W3:Y:S04]  /*1030*/  LDG.E R10, desc[UR14][R4.64+0x1000] ;  /* 0x0010000e040a7981 */ /* 0x000ee8000c1e1900 */
[----:B------:R-:W4:Y:S04]  /*1040*/  LDG.E R11, desc[UR14][R4.64+0x1400] ;  /* 0x0014000e040b7981 */ /* 0x000f28000c1e1900 */
[----:B------:R-:W4:Y:S04]  /*1050*/  LDG.E R12, desc[UR14][R4.64+0x1800] ;  /* 0x0018000e040c7981 */ /* 0x000f28000c1e1900 */
[----:B------:R-:W5:Y:S04]  /*1060*/  LDG.E R13, desc[UR14][R4.64+0x1c00] ;  /* 0x001c000e040d7981 */ /* 0x000f68000c1e1900 */
[----:B------:R-:W5:Y:S04]  /*1070*/  LDG.E R14, desc[UR14][R4.64+0x2000] ;  /* 0x0020000e040e7981 */ /* 0x000f68000c1e1900 */
[----:B------:R-:W5:Y:S04]  /*1080*/  LDG.E R15, desc[UR14][R4.64+0x2400] ;  /* 0x0024000e040f7981 */ /* 0x000f68000c1e1900 */
[----:B------:R-:W5:Y:S04]  /*1090*/  LDG.E R16, desc[UR14][R4.64+0x2800] ;  /* 0x0028000e04107981 */ /* 0x000f68000c1e1900 */
[----:B------:R-:W5:Y:S04]  /*10a0*/  LDG.E R17, desc[UR14][R4.64+0x2c00] ;  /* 0x002c000e04117981 */ /* 0x000f68000c1e1900 */
[----:B------:R-:W5:Y:S04]  /*10b0*/  LDG.E R18, desc[UR14][R4.64+0x3000] ;  /* 0x0030000e04127981 */ /* 0x000f68000c1e1900 */
[----:B------:R-:W5:Y:S04]  /*10c0*/  LDG.E R19, desc[UR14][R4.64+0x3400] ;  /* 0x0034000e04137981 */ /* 0x000f68000c1e1900 */
[----:B------:R-:W5:Y:S04]  /*10d0*/  LDG.E R20, desc[UR14][R4.64+0x3800] ;  /* 0x0038000e04147981 */ /* 0x000f68000c1e1900 */
[----:B------:R-:W5:Y:S01]  /*10e0*/  LDG.E R21, desc[UR14][R4.64+0x3c00] ;  /* 0x003c000e04157981 */ /* 0x000f62000c1e1900 */
[----:B------:R-:W-:-:S04]  /*10f0*/  ISETP.GE.U32.AND P0, PT, R23, UR5, PT ;  /* 0x0000000517007c0c */ /* 0x000fc8000bf06070 */
[----:B------:R-:W-:Y:S02]  /*1100*/  ISETP.GE.U32.AND.EX P0, PT, R22, UR4, PT, P0 ;  /* 0x0000000416007c0c */ /* 0x000fe4000bf06100 */
[----:B--2---:R-:W-:-:S04]  /*1110*/  IADD3 R6, PT, PT, R8, R7, R6 ;  /* 0x0000000708067210 */ /* 0x004fc80007ffe006 */
[----:B---3--:R-:W-:-:S04]  /*1120*/  IADD3 R6, PT, PT, R10, R9, R6 ;  /* 0x000000090a067210 */ /* 0x008fc80007ffe006 */
[----:B----4-:R-:W-:-:S04]  /*1130*/  IADD3 R6, PT, PT, R12, R11, R6 ;  /* 0x0000000b0c067210 */ /* 0x010fc80007ffe006 */
[----:B-----5:R-:W-:-:S04]  /*1140*/  IADD3 R6, PT, PT, R14, R13, R6 ;  /* 0x0000000d0e067210 */ /* 0x020fc80007ffe006 */
[----:B------:R-:W-:-:S04]  /*1150*/  IADD3 R6, PT, PT, R16, R15, R6 ;  /* 0x0000000f10067210 */ /* 0x000fc80007ffe006 */
[----:B------:R-:W-:-:S04]  /*1160*/  IADD3 R6, PT, PT, R18, R17, R6 ;  /* 0x0000001112067210 */ /* 0x000fc80007ffe006 */
[----:B------:R-:W-:-:S05]  /*1170*/  IADD3 R6, PT, PT, R20, R19, R6 ;  /* 0x0000001314067210 */ /* 0x000fca0007ffe006 */
[----:B------:R-:W-:Y:S01]  /*1180*/  IMAD.IADD R8, R21, 0x1, R6 ;  /* 0x0000000115087824 */ /* 0x000fe200078e0206 */
[----:B------:R-:W-:Y:S06]  /*1190*/  @!P0 BRA `(.L_x_260) ;  /* 0x0000000c00008947 */ /* 0x000fec0003800000 */
[----:B------:R-:W-:Y:S01]  /*11a0*/  UIADD3 UR8, UP0, UPT, UR5, UR7, URZ ;  /* 0x0000000705087290 */ /* 0x000fe2000ff1e0ff */
[----:B------:R-:W-:Y:S01]  /*11b0*/  IADD3 R20, P1, PT, R2, -0x1000, RZ ;  /* 0xfffff00002147810 */ /* 0x000fe20007f3e0ff */
[----:B------:R-:W0:Y:S01]  /*11c0*/  LDCU.64 UR12, c[0x0][0x380] ;  /* 0x00007000ff0c77ac */ /* 0x000e220008000a00 */
[----:B------:R-:W-:Y:S02]  /*11d0*/  LOP3.LUT R5, RZ, R0, RZ, 0x33, !PT ;  /* 0x00000000ff057212 */ /* 0x000fe400078e33ff */
[----:B------:R-:W-:Y:S01]  /*11e0*/  IADD3.X R9, PT, PT, R3, -0x1, RZ, P1, !PT ;  /* 0xffffffff03097810 */ /* 0x000fe20000ffe4ff */
[----:B------:R-:W-:Y:S01]  /*11f0*/  UIADD3.X UR9, UPT, UPT, URZ, UR4, URZ, UP0, !UPT ;  /* 0x00000004ff097290 */ /* 0x000fe200087fe4ff */
[----:B------:R-:W-:Y:S01]  /*1200*/  ISETP.LT.U32.AND P0, PT, R20, UR8, PT ;  /* 0x0000000814007c0c */ /* 0x000fe2000bf01070 */
[----:B------:R-:W-:Y:S01]  /*1210*/  UMOV UR6, UR5 ;  /* 0x0000000500067c82 */ /* 0x000fe20008000000 */
[----:B------:R-:W-:Y:S01]  /*1220*/  IADD3 R11, P2, PT, R0, UR8, RZ ;  /* 0x00000008000b7c10 */ /* 0x000fe2000ff5e0ff */
[----:B------:R-:W-:Y:S01]  /*1230*/  UMOV UR4, URZ ;  /* 0x000000ff00047c82 */ /* 0x000fe20008000000 */
[----:B------:R-:W-:Y:S01]  /*1240*/  IADD3 R5, PT, PT, R2, -UR5, R5 ;  /* 0x8000000502057c10 */ /* 0x000fe2000fffe005 */
[----:B------:R-:W-:Y:S01]  /*1250*/  IMAD.U32 R10, RZ, RZ, UR9 ;  /* 0x00000009ff0a7e24 */ /* 0x000fe2000f8e00ff */
[----:B------:R-:W-:Y:S01]  /*1260*/  UMOV UR10, UR8 ;  /* 0x00000008000a7c82 */ /* 0x000fe20008000000 */
[----:B------:R-:W-:-:S02]  /*1270*/  IMAD.X R4, RZ, RZ, UR9, P2 ;  /* 0x00000009ff047e24 */ /* 0x000fc400090e06ff */
[----:B------:R-:W-:Y:S01]  /*1280*/  VIADD R7, R5, -UR7 ;  /* 0x8000000705077c36 */ /* 0x000fe20008000000 */
[----:B------:R-:W-:Y:S01]  /*1290*/  ISETP.GT.U32.AND.EX P0, PT, R10, R9, PT, P0 ;  /* 0x000000090a00720c */ /* 0x000fe20003f04100 */
[----:B------:R-:W-:Y:S01]  /*12a0*/  UMOV UR7, UR9 ;  /* 0x0000000900077c82 */ /* 0x000fe20008000000 */
[----:B0-----:R-:W-:-:S04]  /*12b0*/  LEA R6, P1, R11, UR12, 0x2 ;  /* 0x0000000c0b067c11 */ /* 0x001fc8000f8210ff */
[----:B------:R-:W-:Y:S02]  /*12c0*/  IADD3 R6, P2, PT, R6, 0x2000, RZ ;  /* 0x0000200006067810 */ /* 0x000fe40007f5e0ff */
[----:B------:R-:W-:-:S05]  /*12d0*/  LEA.HI.X R11, R11, UR13, R4, 0x2, P1 ;  /* 0x0000000d0b0b7c11 */ /* 0x000fca00088f1404 */
[----:B------:R-:W-:Y:S01]  /*12e0*/  IMAD.X R11, RZ, RZ, R11, P2 ;  /* 0x000000ffff0b7224 */ /* 0x000fe200010e060b */
[----:B------:R-:W-:Y:S06]  /*12f0*/  @P0 BRA `(.L_x_261) ;  /* 0x0000000000d40947 */ /* 0x000fec0003800000 */
[----:B------:R-:W0:Y:S01]  /*1300*/  LDC.64 R2, c[0x0][0x3b8] ;  /* 0x0000ee00ff027b82 */ /* 0x000e220000000a00 */
[----:B------:R-:W1:Y:S01]  /*1310*/  LDCU.64 UR12, c[0x0][0x380] ;  /* 0x00007000ff0c77ac */ /* 0x000e620008000a00 */
[----:B------:R-:W-:Y:S01]  /*1320*/  NOP ;  /* 0x0000000000007918 */ /* 0x000fe20000000000 */
.L_x_262:
[----:B------:R-:W-:-:S05]  /*1330*/  IADD3 R5, P0, PT, R0, UR8, RZ ;  /* 0x0000000800057c10 */ /* 0x000fca000ff1e0ff */
[----:B------:R-:W-:Y:S01]  /*1340*/  IMAD.X R10, RZ, RZ, UR9, P0 ;  /* 0x00000009ff0a7e24 */ /* 0x000fe200080e06ff */
[----:B-1----:R-:W-:-:S04]  /*1350*/  LEA R4, P0, R5, UR12, 0x2 ;  /* 0x0000000c05047c11 */ /* 0x002fc8000f8010ff */
[----:B------:R-:W-:-:S05]  /*1360*/  LEA.HI.X R5, R5, UR13, R10, 0x2, P0 ;  /* 0x0000000d05057c11 */ /* 0x000fca00080f140a */
        /* <DEDUP_REMOVED lines=15> */
[----:B------:R1:W5:Y:S01]  /*1460*/  LDG.E R21, desc[UR14][R4.64+0x3c00] ;  /* 0x003c000e04157981 */ /* 0x000362000c1e1900 */
[----:B------:R-:W-:-:S02]  /*1470*/  USHF.R.S32.HI UR11, URZ, 0x1f, UR5 ;  /* 0x0000001fff0b7899 */ /* 0x000fc40008011405 */
[----:B------:R-:W-:-:S04]  /*1480*/  UIADD3 UR6, UP0, UPT, UR5, UR10, URZ ;  /* 0x0000000a05067290 */ /* 0x000fc8000ff1e0ff */
[----:B------:R-:W-:Y:S01]  /*1490*/  UIADD3.X UR7, UPT, UPT, UR11, UR7, URZ, UP0, !UPT ;  /* 0x000000070b077290 */ /* 0x000fe200087fe4ff */
[----:B--2---:R-:W-:Y:S02]  /*14a0*/  IADD3 R22, PT, PT, R22, R23, R8 ;  /* 0x0000001716167210 */ /* 0x004fe40007ffe008 */
[----:B0-----:R-:W-:-:S04]  /*14b0*/  IADD3 R8, P1, PT, R2, -UR8, RZ ;  /* 0x8000000802087c10 */ /* 0x001fc8000ff3e0ff */
[----:B------:R-:W-:Y:S02]  /*14c0*/  ISETP.GE.U32.AND P0, PT, R8, UR5, PT ;  /* 0x0000000508007c0c */ /* 0x000fe4000bf06070 */
[----:B---3--:R-:W-:Y:S02]  /*14d0*/  IADD3 R22, PT, PT, R25, R24, R22 ;  /* 0x0000001819167210 */ /* 0x008fe40007ffe016 */
[----:B-1----:R-:W-:-:S04]  /*14e0*/  IADD3.X R4, PT, PT, R3, ~UR9, RZ, P1, !PT ;  /* 0x8000000903047c10 */ /* 0x002fc80008ffe4ff */
[----:B------:R-:W-:Y:S02]  /*14f0*/  ISETP.GE.U32.AND.EX P0, PT, R4, UR11, PT, P0 ;  /* 0x0000000b04007c0c */ /* 0x000fe4000bf06100 */
[----:B----4-:R-:W-:-:S04]  /*1500*/  IADD3 R22, PT, PT, R27, R26, R22 ;  /* 0x0000001a1b167210 */ /* 0x010fc80007ffe016 */
[----:B-----5:R-:W-:-:S04]  /*1510*/  IADD3 R18, PT, PT, R19, R18, R22 ;  /* 0x0000001213127210 */ /* 0x020fc80007ffe016 */
[----:B------:R-:W-:-:S04]  /*1520*/  IADD3 R10, PT, PT, R10, R15, R18 ;  /* 0x0000000f0a0a7210 */ /* 0x000fc80007ffe012 */
[----:B------:R-:W-:-:S04]  /*1530*/  IADD3 R10, PT, PT, R16, R17, R10 ;  /* 0x00000011100a7210 */ /* 0x000fc80007ffe00a */
[----:B------:R-:W-:-:S04]  /*1540*/  IADD3 R10, PT, PT, R13, R14, R10 ;  /* 0x0000000e0d0a7210 */ /* 0x000fc80007ffe00a */
[----:B------:R-:W-:Y:S01]  /*1550*/  IADD3 R8, PT, PT, R21, R12, R10 ;  /* 0x0000000c15087210 */ /* 0x000fe20007ffe00a */
[----:B------:R-:W-:Y:S06]  /*1560*/  @!P0 BRA `(.L_x_260) ;  /* 0x00000008000c8947 */ /* 0x000fec0003800000 */
[----:B------:R-:W-:Y:S02]  /*1570*/  UIADD3 UR8, UP0, UPT, UR5, UR8, URZ ;  /* 0x0000000805087290 */ /* 0x000fe4000ff1e0ff */
[----:B------:R-:W-:Y:S01]  /*1580*/  IMAD.U32 R5, RZ, RZ, UR5 ;  /* 0x00000005ff057e24 */ /* 0x000fe2000f8e00ff */
[----:B------:R-:W-:Y:S01]  /*1590*/  UIADD3 UR4, UPT, UPT, UR4, 0x1, URZ ;  /* 0x0000000104047890 */ /* 0x000fe2000fffe0ff */
[----:B------:R-:W-:Y:S01]  /*15a0*/  IMAD.MOV.U32 R10, RZ, RZ, R6 ;  /* 0x000000ffff0a7224 */ /* 0x000fe200078e0006 */
[----:B------:R-:W-:Y:S01]  /*15b0*/  UIADD3.X UR9, UPT, UPT, UR11, UR9, URZ, UP0, !UPT ;  /* 0x000000090b097290 */ /* 0x000fe200087fe4ff */
[----:B------:R-:W-:Y:S01]  /*15c0*/  VIADD R7, R7, -UR5 ;  /* 0x8000000507077c36 */ /* 0x000fe20008000000 */
[----:B------:R-:W-:Y:S01]  /*15d0*/  ISETP.LT.U32.AND P0, PT, R20, UR8, PT ;  /* 0x0000000814007c0c */ /* 0x000fe2000bf01070 */
[----:B------:R-:W-:Y:S01]  /*15e0*/  IMAD.WIDE R10, R5, 0x4, R10 ;  /* 0x00000004050a7825 */ /* 0x000fe200078e020a */
[----:B------:R-:W-:-:S03]  /*15f0*/  UMOV UR10, UR6 ;  /* 0x00000006000a7c82 */ /* 0x000fc60008000000 */
[----:B------:R-:W-:Y:S02]  /*1600*/  IMAD.U32 R4, RZ, RZ, UR9 ;  /* 0x00000009ff047e24 */ /* 0x000fe4000f8e00ff */
[----:B------:R-:W-:-:S03]  /*1610*/  IMAD.MOV.U32 R6, RZ, RZ, R10 ;  /* 0x000000ffff067224 */ /* 0x000fc600078e000a */
[----:B------:R-:W-:-:S13]  /*1620*/  ISETP.GT.U32.AND.EX P0, PT, R4, R9, PT, P0 ;  /* 0x000000090400720c */ /* 0x000fda0003f04100 */
[----:B------:R-:W-:Y:S05]  /*1630*/  @!P0 BRA `(.L_x_262) ;  /* 0xfffffffc003c8947 */ /* 0x000fea000383ffff */
[----:B------:R-:W-:-:S05]  /*1640*/  UMOV UR6, UR5 ;  /* 0x0000000500067c82 */ /* 0x000fca0008000000 */
.L_x_261:
[C---:B------:R-:W-:Y:S01]  /*1650*/  VIADD R5, R2.reuse, -UR8 ;  /* 0x8000000802057c36 */ /* 0x040fe20008000000 */
[----:B------:R-:W-:Y:S01]  /*1660*/  ISETP.LE.U32.AND P1, PT, R2, UR8, PT ;  /* 0x0000000802007c0c */ /* 0x000fe2000bf23070 */
[----:B------:R-:W-:Y:S01]  /*1670*/  IMAD.U32 R4, RZ, RZ, UR9 ;  /* 0x00000009ff047e24 */ /* 0x000fe2000f8e00ff */
[----:B------:R-:W-:Y:S02]  /*1680*/  BSSY.RECONVERGENT B1, `(.L_x_260) ;  /* 0x0000071000017945 */ /* 0x000fe40003800200 */
[----:B------:R-:W-:-:S04]  /*1690*/  ISETP.GE.AND P0, PT, R0, R5, PT ;  /* 0x000000050000720c */ /* 0x000fc80003f06270 */
[----:B------:R-:W-:-:S13]  /*16a0*/  ISETP.GE.U32.OR.EX P0, PT, R4, R3, P0, P1 ;  /* 0x000000030400720c */ /* 0x000fda0000706510 */
[----:B------:R-:W-:Y:S05]  /*16b0*/  @P0 BRA `(.L_x_263) ;  /* 0x0000000400b40947 */ /* 0x000fea0003800000 */
[----:B------:R-:W0:Y:S01]  /*16c0*/  LDC R4, c[0x0][0x3c0] ;  /* 0x0000f000ff047b82 */ /* 0x000e220000000800 */
[----:B------:R-:W-:Y:S01]  /*16d0*/  USHF.L.U32 UR5, UR16, 0xc, URZ ;  /* 0x0000000c10057899 */ /* 0x000fe200080006ff */
[----:B------:R-:W-:Y:S01]  /*16e0*/  LOP3.LUT R3, RZ, R0, RZ, 0x33, !PT ;  /* 0x00000000ff037212 */ /* 0x000fe200078e33ff */
[----:B------:R-:W-:Y:S02]  /*16f0*/  BSSY.RECONVERGENT B2, `(.L_x_264) ;  /* 0x000002e000027945 */ /* 0x000fe40003800200 */
[----:B------:R-:W-:-:S06]  /*1700*/  UIADD3 UR5, UPT, UPT, UR5, UR6, URZ ;  /* 0x0000000605057290 */ /* 0x000fcc000fffe0ff */
[----:B------:R-:W-:Y:S01]  /*1710*/  IADD3 R2, PT, PT, R2, -UR5, R3 ;  /* 0x8000000502027c10 */ /* 0x000fe2000fffe003 */
[----:B0-----:R-:W-:-:S04]  /*1720*/  IMAD R3, R4, UR4, RZ ;  /* 0x0000000404037c24 */ /* 0x001fc8000f8e02ff */
[----:B------:R-:W-:-:S05]  /*1730*/  IMAD R2, R3, -0x1000, R2 ;  /* 0xfffff00003027824 */ /* 0x000fca00078e0202 */
[C---:B------:R-:W-:Y:S02]  /*1740*/  ISETP.GE.U32.AND P0, PT, R2.reuse, 0xf00, PT ;  /* 0x00000f000200780c */ /* 0x040fe40003f06070 */
[----:B------:R-:W-:Y:S01]  /*1750*/  LEA.HI R20, R2, 0x1, RZ, 0x18 ;  /* 0x0000000102147811 */ /* 0x000fe200078fc0ff */
[----:B------:R-:W-:-:S03]  /*1760*/  IMAD.MOV.U32 R2, RZ, RZ, R0 ;  /* 0x000000ffff027224 */ /* 0x000fc600078e0000 */
[----:B------:R-:W-:-:S04]  /*1770*/  LOP3.LUT R21, R20, 0xf, RZ, 0xc0, !PT ;  /* 0x0000000f14157812 */ /* 0x000fc800078ec0ff */
[----:B------:R-:W-:-:S03]  /*1780*/  ISETP.NE.AND P1, PT, R21, RZ, PT ;  /* 0x000000ff1500720c */ /* 0x000fc60003f25270 */
[----:B------:R-:W-:Y:S10]  /*1790*/  @!P0 BRA `(.L_x_265) ;  /* 0x00000000008c8947 */ /* 0x000ff40003800000 */
[----:B------:R-:W-:-:S04]  /*17a0*/  LEA.HI R2, R7, 0x1, RZ, 0x18 ;  /* 0x0000000107027811 */ /* 0x000fc800078fc0ff */
[----:B------:R-:W-:Y:S01]  /*17b0*/  LOP3.LUT R3, R2, 0x1fffff0, RZ, 0xc0, !PT ;  /* 0x01fffff002037812 */ /* 0x000fe200078ec0ff */
[----:B------:R-:W-:-:S04]  /*17c0*/  IMAD.MOV.U32 R2, RZ, RZ, R0 ;  /* 0x000000ffff027224 */ /* 0x000fc800078e0000 */
[----:B------:R-:W-:-:S07]  /*17d0*/  IMAD.MOV R3, RZ, RZ, -R3 ;  /* 0x000000ffff037224 */ /* 0x000fce00078e0a03 */
.L_x_266:
[----:B------:R-:W-:-:S05]  /*17e0*/  IMAD.MOV.U32 R10, RZ, RZ, R6 ;  /* 0x000000ffff0a7224 */ /* 0x000fca00078e0006 */
        /* <DEDUP_REMOVED lines=16> */
[----:B------:R-:W-:-:S02]  /*18f0*/  VIADD R3, R3, 0x10 ;  /* 0x0000001003037836 */ /* 0x000fc40000000000 */
[----:B------:R-:W-:-:S03]  /*1900*/  VIADD R2, R2, 0x1000 ;  /* 0x0000100002027836 */ /* 0x000fc60000000000 */
[----:B------:R-:W-:Y:S02]  /*1910*/  ISETP.NE.AND P0, PT, R3, RZ, PT ;  /* 0x000000ff0300720c */ /* 0x000fe40003f05270 */
[----:B--2---:R-:W-:-:S04]  /*1920*/  IADD3 R14, PT, PT, R14, R15, R8 ;  /* 0x0000000f0e0e7210 */ /* 0x004fc80007ffe008 */
[----:B---3--:R-:W-:-:S04]  /*1930*/  IADD3 R14, PT, PT, R16, R17, R14 ;  /* 0x00000011100e7210 */ /* 0x008fc80007ffe00e */
[----:B----4-:R-:W-:-:S04]  /*1940*/  IADD3 R14, PT, PT, R18, R19, R14 ;  /* 0x00000013120e7210 */ /* 0x010fc80007ffe00e */
[----:B-----5:R-:W-:-:S04]  /*1950*/  IADD3 R14, PT, PT, R22, R23, R14 ;  /* 0x00000017160e7210 */ /* 0x020fc80007ffe00e */
[----:B------:R-:W-:-:S04]  /*1960*/  IADD3 R14, PT, PT, R24, R25, R14 ;  /* 0x00000019180e7210 */ /* 0x000fc80007ffe00e */
[----:B------:R-:W-:Y:S02]  /*1970*/  IADD3 R13, PT, PT, R6, R13, R14 ;  /* 0x0000000d060d7210 */ /* 0x000fe40007ffe00e */
[----:B------:R-:W-:-:S05]  /*1980*/  IADD3 R6, P2, PT, R10, 0x4000, RZ ;  /* 0x000040000a067810 */ /* 0x000fca0007f5e0ff */
[----:B0-----:R-:W-:Y:S01]  /*1990*/  IMAD.X R11, RZ, RZ, R11, P2 ;  /* 0x000000ffff0b7224 */ /* 0x001fe200010e060b */
[----:B------:R-:W-:-:S04]  /*19a0*/  IADD3 R9, PT, PT, R12, R9, R13 ;  /* 0x000000090c097210 */ /* 0x000fc80007ffe00d */
[----:B------:R-:W-:Y:S01]  /*19b0*/  IADD3 R8, PT, PT, R5, R4, R9 ;  /* 0x0000000405087210 */ /* 0x000fe20007ffe009 */
[----:B------:R-:W-:Y:S06]  /*19c0*/  @P0 BRA `(.L_x_266) ;  /* 0xfffffffc00840947 */ /* 0x000fec000383ffff */
.L_x_265:
[----:B------:R-:W-:Y:S05]  /*19d0*/  BSYNC.RECONVERGENT B2 ;  /* 0x0000000000027941 */ /* 0x000fea0003800200 */
.L_x_264:
[----:B------:R-:W-:Y:S05]  /*19e0*/  @!P1 BRA `(.L_x_263) ;  /* 0x0000000000e89947 */ /* 0x000fea0003800000 */
[----:B------:R-:W-:Y:S01]  /*19f0*/  ISETP.GE.U32.AND P0, PT, R21, 0x8, PT ;  /* 0x000000081500780c */ /* 0x000fe20003f06070 */
[----:B------:R-:W-:Y:S01]  /*1a00*/  BSSY.RECONVERGENT B2, `(.L_x_267) ;  /* 0x0000015000027945 */ /* 0x000fe20003800200 */
[----:B------:R-:W-:-:S04]  /*1a10*/  LOP3.LUT R15, R20, 0x7, RZ, 0xc0, !PT ;  /* 0x00000007140f7812 */ /* 0x000fc800078ec0ff */
[----:B------:R-:W-:-:S07]  /*1a20*/  ISETP.NE.AND P1, PT, R15, RZ, PT ;  /* 0x000000ff0f00720c */ /* 0x000fce0003f25270 */
[----:B------:R-:W-:Y:S06]  /*1a30*/  @!P0 BRA `(.L_x_268) ;  /* 0x0000000000448947 */ /* 0x000fec0003800000 */
[----:B------:R-:W-:-:S05]  /*1a40*/  IADD3 R3, P0, PT, R2, UR8, RZ ;  /* 0x0000000802037c10 */ /* 0x000fca000ff1e0ff */
[----:B------:R-:W-:Y:S01]  /*1a50*/  IMAD.X R6, RZ, RZ, UR9, P0 ;  /* 0x00000009ff067e24 */ /* 0x000fe200080e06ff */
[----:B------:R-:W-:-:S04]  /*1a60*/  LEA R4, P0, R3, UR12, 0x2 ;  /* 0x0000000c03047c11 */ /* 0x000fc8000f8010ff */
        /* <DEDUP_REMOVED lines=8> */
[----:B------:R-:W5:Y:S01]  /*1af0*/  LDG.E R13, desc[UR14][R4.64+0x1c00] ;  /* 0x001c000e040d7981 */ /* 0x000f62000c1e1900 */
[----:B------:R-:W-:Y:S01]  /*1b00*/  VIADD R2, R2, 0x800 ;  /* 0x0000080002027836 */ /* 0x000fe20000000000 */
[----:B--2---:R-:W-:-:S04]  /*1b10*/  IADD3 R3, PT, PT, R6, R3, R8 ;  /* 0x0000000306037210 */ /* 0x004fc80007ffe008 */
[----:B---3--:R-:W-:-:S04]  /*1b20*/  IADD3 R3, PT, PT, R9, R10, R3 ;  /* 0x0000000a09037210 */ /* 0x008fc80007ffe003 */
[----:B----4-:R-:W-:-:S04]  /*1b30*/  IADD3 R3, PT, PT, R11, R12, R3 ;  /* 0x0000000c0b037210 */ /* 0x010fc80007ffe003 */
[----:B-----5:R-:W-:-:S07]  /*1b40*/  IADD3 R8, PT, PT, R13, R14, R3 ;  /* 0x0000000e0d087210 */ /* 0x020fce0007ffe003 */
.L_x_268:
[----:B------:R-:W-:Y:S05]  /*1b50*/  BSYNC.RECONVERGENT B2 ;  /* 0x0000000000027941 */ /* 0x000fea0003800200 */
.L_x_267:
[----:B------:R-:W-:Y:S05]  /*1b60*/  @!P1 BRA `(.L_x_263) ;  /* 0x0000000000889947 */ /* 0x000fea0003800000 */
[----:B------:R-:W-:Y:S01]  /*1b70*/  ISETP.GE.U32.AND P0, PT, R15, 0x4, PT ;  /* 0x000000040f00780c */ /* 0x000fe20003f06070 */
[----:B------:R-:W-:Y:S01]  /*1b80*/  BSSY.RECONVERGENT B2, `(.L_x_269) ;  /* 0x000000e000027945 */ /* 0x000fe20003800200 */
[----:B------:R-:W-:-:S11]  /*1b90*/  LOP3.LUT P1, RZ, R20, 0x3, RZ, 0xc0, !PT ;  /* 0x0000000314ff7812 */ /* 0x000fd6000782c0ff */
[----:B------:R-:W-:Y:S05]  /*1ba0*/  @!P0 BRA `(.L_x_270) ;  /* 0x00000000002c8947 */ /* 0x000fea0003800000 */
[----:B------:R-:W-:-:S05]  /*1bb0*/  IADD3 R3, P0, PT, R2, UR8, RZ ;  /* 0x0000000802037c10 */ /* 0x000fca000ff1e0ff */
[----:B------:R-:W-:Y:S01]  /*1bc0*/  IMAD.X R6, RZ, RZ, UR9, P0 ;  /* 0x00000009ff067e24 */ /* 0x000fe200080e06ff */
[----:B------:R-:W-:-:S04]  /*1bd0*/  LEA R4, P0, R3, UR12, 0x2 ;  /* 0x0000000c03047c11 */ /* 0x000fc8000f8010ff */
[----:B------:R-:W-:-:S05]  /*1be0*/  LEA.HI.X R5, R3, UR13, R6, 0x2, P0 ;  /* 0x0000000d03057c11 */ /* 0x000fca00080f1406 */
[----:B------:R-:W2:Y:S04]  /*1bf0*/  LDG.E R3, desc[UR14][R4.64] ;  /* 0x0000000e04037981 */ /* 0x000ea8000c1e1900 */
[----:B------:R-:W2:Y:S04]  /*1c00*/  LDG.E R6, desc[UR14][R4.64+0x400] ;  /* 0x0004000e04067981 */ /* 0x000ea8000c1e1900 */
[----:B------:R-:W3:Y:S04]  /*1c10*/  LDG.E R10, desc[UR14][R4.64+0x800] ;  /* 0x0008000e040a7981 */ /* 0x000ee8000c1e1900 */
[----:B------:R-:W3:Y:S01]  /*1c20*/  LDG.E R9, desc[UR14][R4.64+0xc00] ;  /* 0x000c000e04097981 */ /* 0x000ee2000c1e1900 */
[----:B------:R-:W-:Y:S01]  /*1c30*/  VIADD R2, R2, 0x400 ;  /* 0x0000040002027836 */ /* 0x000fe20000000000 */
[----:B--2---:R-:W-:-:S04]  /*1c40*/  IADD3 R3, PT, PT, R6, R3, R8 ;  /* 0x0000000306037210 */ /* 0x004fc80007ffe008 */
[----:B---3--:R-:W-:-:S07]  /*1c50*/  IADD3 R8, PT, PT, R9, R10, R3 ;  /* 0x0000000a09087210 */ /* 0x008fce0007ffe003 */
.L_x_270:
[----:B------:R-:W-:Y:S05]  /*1c60*/  BSYNC.RECONVERGENT B2 ;  /* 0x0000000000027941 */ /* 0x000fea0003800200 */
.L_x_269:
[----:B------:R-:W-:Y:S05]  /*1c70*/  @!P1 BRA `(.L_x_263) ;  /* 0x0000000000449947 */ /* 0x000fea0003800000 */
[----:B------:R-:W-:Y:S02]  /*1c80*/  LOP3.LUT R7, R7, 0xffff, RZ, 0xc0, !PT ;  /* 0x0000ffff07077812 */ /* 0x000fe400078ec0ff */
[----:B------:R-:W-:Y:S02]  /*1c90*/  IADD3 R6, P0, PT, R2, UR10, RZ ;  /* 0x0000000a02067c10 */ /* 0x000fe4000ff1e0ff */
[----:B------:R-:W-:Y:S02]  /*1ca0*/  LEA.HI R2, R7, 0x1, RZ, 0x18 ;  /* 0x0000000107027811 */ /* 0x000fe400078fc0ff */
[----:B------:R-:W-:Y:S01]  /*1cb0*/  LEA R5, P1, R6, UR12, 0x2 ;  /* 0x0000000c06057c11 */ /* 0x000fe2000f8210ff */
[----:B------:R-:W-:Y:S01]  /*1cc0*/  IMAD.X R3, RZ, RZ, UR7, P0 ;  /* 0x00000007ff037e24 */ /* 0x000fe200080e06ff */
[----:B------:R-:W-:-:S04]  /*1cd0*/  LOP3.LUT R2, R2, 0x3, RZ, 0xc0, !PT ;  /* 0x0000000302027812 */ /* 0x000fc800078ec0ff */
[----:B------:R-:W-:Y:S01]  /*1ce0*/  LEA.HI.X R6, R6, UR13, R3, 0x2, P1 ;  /* 0x0000000d06067c11 */ /* 0x000fe200088f1403 */
[----:B------:R-:W-:-:S07]  /*1cf0*/  IMAD.MOV R4, RZ, RZ, -R2 ;  /* 0x000000ffff047224 */ /* 0x000fce00078e0a02 */
.L_x_271:
[----:B------:R-:W-:Y:S02]  /*1d00*/  IMAD.MOV.U32 R3, RZ, RZ, R6 ;  /* 0x000000ffff037224 */ /* 0x000fe400078e0006 */
[----:B------:R-:W-:-:S05]  /*1d10*/  IMAD.MOV.U32 R2, RZ, RZ, R5 ;  /* 0x000000ffff027224 */ /* 0x000fca00078e0005 */
[----:B------:R-:W2:Y:S01]  /*1d20*/  LDG.E R3, desc[UR14][R2.64] ;  /* 0x0000000e02037981 */ /* 0x000ea2000c1e1900 */
[----:B------:R-:W-:Y:S01]  /*1d30*/  VIADD R4, R4, 0x1 ;  /* 0x0000000104047836 */ /* 0x000fe20000000000 */
[----:B------:R-:W-:-:S04]  /*1d40*/  IADD3 R5, P1, PT, R5, 0x400, RZ ;  /* 0x0000040005057810 */ /* 0x000fc80007f3e0ff */
[----:B------:R-:W-:Y:S01]  /*1d50*/  ISETP.NE.AND P0, PT, R4, RZ, PT ;  /* 0x000000ff0400720c */ /* 0x000fe20003f05270 */
[----:B------:R-:W-:Y:S02]  /*1d60*/  IMAD.X R6, RZ, RZ, R6, P1 ;  /* 0x000000ffff067224 */ /* 0x000fe400008e0606 */
[----:B--2---:R-:W-:-:S10]  /*1d70*/  IMAD.IADD R8, R3, 0x1, R8 ;  /* 0x0000000103087824 */ /* 0x004fd400078e0208 */
[----:B------:R-:W-:Y:S05]  /*1d80*/  @P0 BRA `(.L_x_271) ;  /* 0xfffffffc00dc0947 */ /* 0x000fea000383ffff */
.L_x_263:
[----:B------:R-:W-:Y:S05]  /*1d90*/  BSYNC.RECONVERGENT B1 ;  /* 0x0000000000017941 */ /* 0x000fea0003800200 */
.L_x_260:
        /* <DEDUP_REMOVED lines=37> */
[----:B0-----:R-:W0:Y:S01]  /*1ff0*/  LDS.64 R2, [UR4+0x20] ;  /* 0x00002004ff027984 */ /* 0x001e220008000a00 */
[----:B-1----:R-:W-:-:S04]  /*2000*/  IADD3 R0, PT, PT, R4, R0, R9 ;  /* 0x0000000004007210 */ /* 0x002fc80007ffe009 */
[----:B------:R-:W-:-:S04]  /*2010*/  IADD3 R0, PT, PT, R6, R0, R5 ;  /* 0x0000000006007210 */ /* 0x000fc80007ffe005 */
[----:B0-----:R-:W-:-:S05]  /*2020*/  IADD3 R0, PT, PT, R2, R0, R7 ;  /* 0x0000000002007210 */ /* 0x001fca0007ffe007 */
[----:B------:R-:W-:-:S07]  /*2030*/  IMAD.IADD R9, R0, 0x1, R3 ;  /* 0x0000000100097824 */ /* 0x000fce00078e0203 */
.L_x_259:
[----:B------:R-:W-:Y:S05]  /*2040*/  BSYNC.RECONVERGENT B0 ;  /* 0x0000000000007941 */ /* 0x000fea0003800200 */
.L_x_244:
[----:B------:R-:W-:Y:S05]  /*2050*/  @P0 EXIT ;  /* 0x000000000000094d */ /* 0x000fea0003800000 */
[----:B------:R-:W3:Y:S02]  /*2060*/  LDCU.64 UR4, c[0x0][0x388] ;  /* 0x00007100ff0477ac */ /* 0x000ee40008000a00 */
[----:B---3--:R-:W-:-:S06]  /*2070*/  UIMAD.WIDE.U32 UR4, UR16, 0x4, UR4 ;  /* 0x00000004100478a5 */ /* 0x008fcc000f8e0004 */
[----:B0-----:R-:W-:Y:S02]  /*2080*/  IMAD.U32 R2, RZ, RZ, UR4 ;  /* 0x00000004ff027e24 */ /* 0x001fe4000f8e00ff */
[----:B------:R-:W-:-:S05]  /*2090*/  IMAD.U32 R3, RZ, RZ, UR5 ;  /* 0x00000005ff037e24 */ /* 0x000fca000f8e00ff */
[----:B------:R-:W-:Y:S01]  /*20a0*/  STG.E desc[UR14][R2.64], R9 ;  /* 0x0000000902007986 */ /* 0x000fe2000c10190e */
[----:B------:R-:W-:Y:S05]  /*20b0*/  EXIT ;  /* 0x000000000000794d */ /* 0x000fea0003800000 */
.L_x_272:
        /* <DEDUP_REMOVED lines=12> */
.L_x_439:


//--------------------- .text._ZN3cub18CUB_300001_SM_10006detail6reduce28DeviceReduceSingleTileKernelINS2_10policy_hubIiyN4cuda3std3__44plusIiEEE10Policy1000EN6thrust24THRUST_300001_SM_1000_NS6detail15normal_iteratorINSD_10device_ptrIiEEEEPiyS9_iiNS7_10__identityEEEvT0_T1_T2_T3_T4_T6_ --------------------------
	.section	.text._ZN3cub18CUB_300001_SM_10006detail6reduce28DeviceReduceSingleTileKernelINS2_10policy_hubIiyN4cuda3std3__44plusIiEEE10Policy1000EN6thrust24THRUST_300001_SM_1000_NS6detail15normal_iteratorINSD_10device_ptrIiEEEEPiyS9_iiNS7_10__identityEEEvT0_T1_T2_T3_T4_T6_,"ax",@progbits
	.align	128
        .global         _ZN3cub18CUB_300001_SM_10006detail6reduce28DeviceReduceSingleTileKernelINS2_10policy_hubIiyN4cuda3std3__44plusIiEEE10Policy1000EN6thrust24THRUST_300001_SM_1000_NS6detail15normal_iteratorINSD_10device_ptrIiEEEEPiyS9_iiNS7_10__identityEEEvT0_T1_T2_T3_T4_T6_
        .type           _ZN3cub18CUB_300001_SM_10006detail6reduce28DeviceReduceSingleTileKernelINS2_10policy_hubIiyN4cuda3std3__44plusIiEEE10Policy1000EN6thrust24THRUST_300001_SM_1000_NS6detail15normal_iteratorINSD_10device_ptrIiEEEEPiyS9_iiNS7_10__identityEEEvT0_T1_T2_T3_T4_T6_,@function
        .size           _ZN3cub18CUB_300001_SM_10006detail6reduce28DeviceReduceSingleTileKernelINS2_10policy_hubIiyN4cuda3std3__44plusIiEEE10Policy1000EN6thrust24THRUST_300001_SM_1000_NS6detail15normal_iteratorINSD_10device_ptrIiEEEEPiyS9_iiNS7_10__identityEEEvT0_T1_T2_T3_T4_T6_,(.L_x_440 - _ZN3cub18CUB_300001_SM_10006detail6reduce28DeviceReduceSingleTileKernelINS2_10policy_hubIiyN4cuda3std3__44plusIiEEE10Policy1000EN6thrust24THRUST_300001_SM_1000_NS6detail15normal_iteratorINSD_10device_ptrIiEEEEPiyS9_iiNS7_10__identityEEEvT0_T1_T2_T3_T4_T6_)
        .other          _ZN3cub18CUB_300001_SM_10006detail6reduce28DeviceReduceSingleTileKernelINS2_10policy_hubIiyN4cuda3std3__44plusIiEEE10Policy1000EN6thrust24THRUST_300001_SM_1000_NS6detail15normal_iteratorINSD_10device_ptrIiEEEEPiyS9_iiNS7_10__identityEEEvT0_T1_T2_T3_T4_T6_,@"STO_CUDA_ENTRY STV_DEFAULT"
_ZN3cub18CUB_300001_SM_10006detail6reduce28DeviceReduceSingleTileKernelINS2_10policy_hubIiyN4cuda3std3__44plusIiEEE10Policy1000EN6thrust24THRUST_300001_SM_1000_NS6detail15normal_iteratorINSD_10device_ptrIiEEEEPiyS9_iiNS7_10__identityEEEvT0_T1_T2_T3_T4_T6_:
.text._ZN3cub18CUB_300001_SM_10006detail6reduce28DeviceReduceSingleTileKernelINS2_10policy_hubIiyN4cuda3std3__44plusIiEEE10Policy1000EN6thrust24THRUST_300001_SM_1000_NS6detail15normal_iteratorINSD_10device_ptrIiEEEEPiyS9_iiNS7_10__identityEEEvT0_T1_T2_T3_T4_T6_:
[----:B------:R-:W-:Y:S01]  /*0000*/  LDC R1, c[0x0][0x37c] ;  /* 0x0000df00ff017b82 */ /* 0x000fe20000000800 */
[----:B------:R-:W0:Y:S01]  /*0010*/  LDCU.64 UR4, c[0x0][0x390] ;  /* 0x00007200ff0477ac */ /* 0x000e220008000a00 */
[----:B------:R-:W1:Y:S01]  /*0020*/  LDCU.64 UR6, c[0x0][0x358] ;  /* 0x00006b00ff0677ac */ /* 0x000e620008000a00 */
[----:B0-----:R-:W-:Y:S02]  /*0030*/  IMAD.U32 R4, RZ, RZ, UR4 ;  /* 0x00000004ff047e24 */ /* 0x001fe4000f8e00ff */
[----:B------:R-:W-:-:S03]  /*0040*/  IMAD.U32 R0, RZ, RZ, UR5 ;  /* 0x00000005ff007e24 */ /* 0x000fc6000f8e00ff */
[----:B------:R-:W-:-:S04]  /*0050*/  ISETP.NE.U32.AND P0, PT, R4, RZ, PT ;  /* 0x000000ff0400720c */ /* 0x000fc80003f05070 */
[----:B------:R-:W-:-:S13]  /*0060*/  ISETP.NE.AND.EX P0, PT, R0, RZ, PT, P0 ;  /* 0x000000ff0000720c */ /* 0x000fda0003f05300 */
        /* <DEDUP_REMOVED lines=8> */
.L_x_273:
[----:B------:R-:W-:Y:S01]  /*00f0*/  ISETP.GT.U32.AND P0, PT, R4, 0xfff, PT ;  /* 0x00000fff0400780c */ /* 0x000fe20003f04070 */
[----:B------:R-:W-:Y:S03]  /*0100*/  BSSY.RECONVERGENT B0, `(.L_x_274) ;  /* 0x00001d1000007945 */ /* 0x000fe60003800200 */
[----:B------:R-:W-:-:S13]  /*0110*/  ISETP.GT.U32.AND.EX P0, PT, R0, RZ, PT, P0 ;  /* 0x000000ff0000720c */ /* 0x000fda0003f04100 */
[----:B------:R-:W-:Y:S05]  /*0120*/  @P0 BRA `(.L_x_275) ;  /* 0x0000000c00940947 */ /* 0x000fea0003800000 */
[----:B------:R-:W0:Y:S01]  /*0130*/  S2R R5, SR_TID.X ;  /* 0x0000000000057919 */ /* 0x000e220000002100 */
[----:B------:R-:W-:Y:S01]  /*0140*/  BSSY.RECONVERGENT B1, `(.L_x_276) ;  /* 0x0000009000017945 */ /* 0x000fe20003800200 */
[----:B------:R-:W-:Y:S01]  /*0150*/  IMAD.MOV.U32 R6, RZ, RZ, RZ ;  /* 0x000000ffff067224 */ /* 0x000fe200078e00ff */
[----:B0-----:R-:W-:Y:S01]  /*0160*/  ISETP.GE.U32.AND P0, PT, R5, R4, PT ;  /* 0x000000040500720c */ /* 0x001fe20003f06070 */
[----:B------:R-:W-:-:S12]  /*0170*/  IMAD.MOV.U32 R7, RZ, RZ, R5 ;  /* 0x000000ffff077224 */ /* 0x000fd800078e0005 */
[----:B------:R-:W-:Y:S05]  /*0180*/  @P0 BRA `(.L_x_277) ;  /* 0x0000000000100947 */ /* 0x000fea0003800000 */
[----:B------:R-:W0:Y:S02]  /*0190*/  LDC.64 R2, c[0x0][0x380] ;  /* 0x0000e000ff027b82 */ /* 0x000e240000000a00 */
[----:B0-----:R-:W-:-:S05]  /*01a0*/  IMAD.WIDE.U32 R2, R5, 0x4, R2 ;  /* 0x0000000405027825 */ /* 0x001fca00078e0002 */
[----:B------:R0:W5:Y:S01]  /*01b0*/  LDG.E R6, desc[UR6][R2.64] ;  /* 0x0000000602067981 */ /* 0x000162000c1e1900 */
[----:B------:R-:W-:-:S07]  /*01c0*/  VIADD R7, R5, 0x100 ;  /* 0x0000010005077836 */ /* 0x000fce0000000000 */
.L_x_277:
[----:B------:R-:W-:Y:S05]  /*01d0*/  BSYNC.RECONVERGENT B1 ;  /* 0x0000000000017941 */ /* 0x000fea0003800200 */
.L_x_276:
[----:B------:R-:W-:Y:S01]  /*01e0*/  ISETP.GE.U32.AND P0, PT, R7, R4, PT ;  /* 0x000000040700720c */ /* 0x000fe20003f06070 */
[----:B------:R-:W-:-:S12]  /*01f0*/  BSSY.RECONVERGENT B1, `(.L_x_278) ;  /* 0x0000060000017945 */ /* 0x000fd80003800200 */
[----:B------:R-:W-:Y:S05]  /*0200*/  @P0 BRA `(.L_x_279) ;  /* 0x0000000400780947 */ /* 0x000fea0003800000 */
[----:B0-----:R-:W-:Y:S01]  /*0210*/  LOP3.LUT R3, RZ, R7, RZ, 0x33, !PT ;  /* 0x00000007ff037212 */ /* 0x001fe200078e33ff */
[----:B------:R-:W-:Y:S04]  /*0220*/  BSSY.RECONVERGENT B2, `(.L_x_280) ;  /* 0x000002c000027945 */ /* 0x000fe80003800200 */
[----:B------:R-:W-:-:S05]  /*0230*/  IMAD.IADD R3, R3, 0x1, R4 ;  /* 0x0000000103037824 */ /* 0x000fca00078e0204 */
[C---:B------:R-:W-:Y:S02]  /*0240*/  ISETP.GE.U32.AND P0, PT, R3.reuse, 0xf00, PT ;  /* 0x00000f000300780c */ /* 0x040fe40003f06070 */
[----:B------:R-:W-:-:S04]  /*0250*/  LEA.HI R8, R3, 0x1, RZ, 0x18 ;  /* 0x0000000103087811 */ /* 0x000fc800078fc0ff */
[----:B------:R-:W-:-:S04]  /*0260*/  LOP3.LUT R22, R8, 0xf, RZ, 0xc0, !PT ;  /* 0x0000000f08167812 */ /* 0x000fc800078ec0ff */
[----:B------:R-:W-:-:S03]  /*0270*/  ISETP.NE.AND P1, PT, R22, RZ, PT ;  /* 0x000000ff1600720c */ /* 0x000fc60003f25270 */
[----:B------:R-:W-:Y:S10]  /*0280*/  @!P0 BRA `(.L_x_281) ;  /* 0x0000000000948947 */ /* 0x000ff40003800000 */
[----:B------:R-:W0:Y:S01]  /*0290*/  LDC.64 R2, c[0x0][0x380] ;  /* 0x0000e000ff027b82 */ /* 0x000e220000000a00 */
[----:B------:R-:W-:-:S05]  /*02a0*/  LOP3.LUT R9, R8, 0x1fffff0, RZ, 0xc0, !PT ;  /* 0x01fffff008097812 */ /* 0x000fca00078ec0ff */
[----:B------:R-:W-:Y:S02]  /*02b0*/  IMAD.MOV R9, RZ, RZ, -R9 ;  /* 0x000000ffff097224 */ /* 0x000fe400078e0a09 */
[----:B0-----:R-:W-:-:S03]  /*02c0*/  IMAD.WIDE.U32 R2, R7, 0x4, R2 ;  /* 0x0000000407027825 */ /* 0x001fc600078e0002 */
[----:B------:R-:W-:-:S05]  /*02d0*/  IADD3 R15, P0, PT, R2, 0x2000, RZ ;  /* 0x00002000020f7810 */ /* 0x000fca0007f1e0ff */
[----:B------:R-:W-:-:S08]  /*02e0*/  IMAD.X R3, RZ, RZ, R3, P0 ;  /* 0x000000ffff037224 */ /* 0x000fd000000e0603 */
.L_x_282:
        /* <DEDUP_REMOVED lines=31> */
.L_x_281:
[----:B------:R-:W-:Y:S05]  /*04e0*/  BSYNC.RECONVERGENT B2 ;  /* 0x0000000000027941 */ /* 0x000fea0003800200 */
.L_x_280:
[----:B------:R-:W-:Y:S05]  /*04f0*/  @!P1 BRA `(.L_x_279) ;  /* 0x0000000000bc9947 */ /* 0x000fea0003800000 */
[----:B------:R-:W-:Y:S01]  /*0500*/  ISETP.GE.U32.AND P0, PT, R22, 0x8, PT ;  /* 0x000000081600780c */ /* 0x000fe20003f06070 */
[----:B------:R-:W-:Y:S01]  /*0510*/  BSSY.RECONVERGENT B2, `(.L_x_283) ;  /* 0x0000013000027945 */ /* 0x000fe20003800200 */
[----:B------:R-:W-:-:S04]  /*0520*/  LOP3.LUT R17, R8, 0x7, RZ, 0xc0, !PT ;  /* 0x0000000708117812 */ /* 0x000fc800078ec0ff */
[----:B------:R-:W-:-:S07]  /*0530*/  ISETP.NE.AND P1, PT, R17, RZ, PT ;  /* 0x000000ff1100720c */ /* 0x000fce0003f25270 */
[----:B------:R-:W-:Y:S06]  /*0540*/  @!P0 BRA `(.L_x_284) ;  /* 0x00000000003c8947 */ /* 0x000fec0003800000 */
[----:B------:R-:W0:Y:S02]  /*0550*/  LDC.64 R2, c[0x0][0x380] ;  /* 0x0000e000ff027b82 */ /* 0x000e240000000a00 */
[----:B0-----:R-:W-:-:S05]  /*0560*/  IMAD.WIDE R2, R7, 0x4, R2 ;  /* 0x0000000407027825 */ /* 0x001fca00078e0202 */
        /* <DEDUP_REMOVED lines=13> */
.L_x_284:
[----:B------:R-:W-:Y:S05]  /*0640*/  BSYNC.RECONVERGENT B2 ;  /* 0x0000000000027941 */ /* 0x000fea0003800200 */
.L_x_283:
        /* <DEDUP_REMOVED lines=11> */
[----:B------:R-:W3:Y:S01]  /*0700*/  LDG.E R12, desc[UR6][R2.64+0xc00] ;  /* 0x000c0006020c7981 */ /* 0x000ee2000c1e1900 */
[----:B------:R-:W-:Y:S01]  /*0710*/  VIADD R7, R7, 0x400 ;  /* 0x0000040007077836 */ /* 0x000fe20000000000 */
[----:B--2--5:R-:W-:-:S04]  /*0720*/  IADD3 R6, PT, PT, R8, R9, R6 ;  /* 0x0000000908067210 */ /* 0x024fc80007ffe006 */
[----:B---3--:R-:W-:-:S07]  /*0730*/  IADD3 R6, PT, PT, R12, R11, R6 ;  /* 0x0000000b0c067210 */ /* 0x008fce0007ffe006 */
.L_x_286:
[----:B------:R-:W-:Y:S05]  /*0740*/  BSYNC.RECONVERGENT B2 ;  /* 0x0000000000027941 */ /* 0x000fea0003800200 */
.L_x_285:
[----:B------:R-:W-:Y:S05]  /*0750*/  @!P1 BRA `(.L_x_279) ;  /* 0x0000000000249947 */ /* 0x000fea0003800000 */
[----:B------:R-:W0:Y:S01]  /*0760*/  LDC.64 R8, c[0x0][0x380] ;  /* 0x0000e000ff087b82 */ /* 0x000e220000000a00 */
[----:B------:R-:W-:-:S07]  /*0770*/  IMAD.MOV R10, RZ, RZ, -R10 ;  /* 0x000000ffff0a7224 */ /* 0x000fce00078e0a0a */
.L_x_287:
[----:B0-----:R-:W-:-:S06]  /*0780*/  IMAD.WIDE R2, R7, 0x4, R8 ;  /* 0x0000000407027825 */ /* 0x001fcc00078e0208 */
[----:B------:R-:W2:Y:S01]  /*0790*/  LDG.E R3, desc[UR6][R2.64] ;  /* 0x0000000602037981 */ /* 0x000ea2000c1e1900 */
[----:B------:R-:W-:Y:S02]  /*07a0*/  VIADD R10, R10, 0x1 ;  /* 0x000000010a0a7836 */ /* 0x000fe40000000000 */
[----:B------:R-:W-:-:S03]  /*07b0*/  VIADD R7, R7, 0x100 ;  /* 0x0000010007077836 */ /* 0x000fc60000000000 */
[----:B------:R-:W-:Y:S01]  /*07c0*/  ISETP.NE.AND P0, PT, R10, RZ, PT ;  /* 0x000000ff0a00720c */ /* 0x000fe20003f05270 */
[----:B--2--5:R-:W-:-:S12]  /*07d0*/  IMAD.IADD R6, R3, 0x1, R6 ;  /* 0x0000000103067824 */ /* 0x024fd800078e0206 */
[----:B------:R-:W-:Y:S05]  /*07e0*/  @P0 BRA `(.L_x_287) ;  /* 0xfffffffc00e40947 */ /* 0x000fea000383ffff */
.L_x_279:
[----:B------:R-:W-:Y:S05]  /*07f0*/  BSYNC.RECONVERGENT B1 ;  /* 0x0000000000017941 */ /* 0x000fea0003800200 */
.L_x_278:
[----:B------:R-:W-:-:S04]  /*0800*/  ISETP.GE.U32.AND P0, PT, R4, 0x100, PT ;  /* 0x000001000400780c */ /* 0x000fc80003f06070 */
[----:B------:R-:W-:-:S13]  /*0810*/  ISETP.GE.U32.AND.EX P0, PT, R0, RZ, PT, P0 ;  /* 0x000000ff0000720c */ /* 0x000fda0003f06100 */
[----:B------:R-:W-:Y:S05]  /*0820*/  @!P0 BRA `(.L_x_288) ;  /* 0x0000000000ac8947 */ /* 0x000fea0003800000 */
[----:B------:R-:W1:Y:S01]  /*0830*/  S2R R8, SR_LANEID ;  /* 0x0000000000087919 */ /* 0x000e620000000000 */
[----:B------:R-:W-:Y:S01]  /*0840*/  ISETP.NE.AND P5, PT, R5, RZ, PT ;  /* 0x000000ff0500720c */ /* 0x000fe20003fa5270 */
[----:B-----5:R-:W0:Y:S01]  /*0850*/  SHFL.DOWN PT, R0, R6, 0x1, 0x1f ;  /* 0x08201f0006007f89 */ /* 0x020e2200000e0000 */
[C---:B-1----:R-:W-:Y:S02]  /*0860*/  ISETP.GT.AND P0, PT, R8.reuse, 0x1e, PT ;  /* 0x0000001e0800780c */ /* 0x042fe40003f04270 */
[----:B------:R-:W-:Y:S02]  /*0870*/  ISETP.NE.AND P1, PT, R8, RZ, PT ;  /* 0x000000ff0800720c */ /* 0x000fe40003f25270 */
[----:B0-----:R-:W-:Y:S02]  /*0880*/  SEL R3, R0, RZ, !P0 ;  /* 0x000000ff00037207 */ /* 0x001fe40004000000 */
        /* <DEDUP_REMOVED lines=21> */
[----:B0-----:R-:W-:-:S05]  /*09e0*/  SEL R3, R3, RZ, !P0 ;  /* 0x000000ff03037207 */ /* 0x001fca0004000000 */
[----:B------:R-:W-:-:S05]  /*09f0*/  IMAD.IADD R7, R2, 0x1, R3 ;  /* 0x0000000102077824 */ /* 0x000fca00078e0203 */
[----:B------:R1:W-:Y:S01]  /*0a00*/  @!P1 STS [R0+0x8], R7 ;  /* 0x0000080700009388 */ /* 0x0003e20000000800 */
[----:B------:R-:W-:Y:S06]  /*0a10*/  BAR.SYNC.DEFER_BLOCKING 0x0 ;  /* 0x0000000000007b1d */ /* 0x000fec0000010000 */
[----:B------:R-:W-:Y:S05]  /*0a20*/  @P5 BRA `(.L_x_289) ;  /* 0x0000001000f85947 */ /* 0x000fea0003800000 */
[----:B------:R-:W0:Y:S01]  /*0a30*/  S2UR UR5, SR_CgaCtaId ;  /* 0x00000000000579c3 */ /* 0x000e220000008800 */
[----:B------:R-:W-:Y:S02]  /*0a40*/  UMOV UR4, 0x400 ;  /* 0x0000040000047882 */ /* 0x000fe40000000000 */
[----:B0-----:R-:W-:-:S09]  /*0a50*/  ULEA UR4, UR5, UR4, 0x18 ;  /* 0x0000000405047291 */ /* 0x001fd2000f8ec0ff */
[----:B-1----:R-:W-:Y:S04]  /*0a60*/  LDS R0, [UR4+0xc] ;  /* 0x00000c04ff007984 */ /* 0x002fe80008000800 */
[----:B------:R-:W0:Y:S04]  /*0a70*/  LDS.128 R8, [UR4+0x10] ;  /* 0x00001004ff087984 */ /* 0x000e280008000c00 */
[----:B------:R-:W1:Y:S01]  /*0a80*/  LDS.64 R2, [UR4+0x20] ;  /* 0x00002004ff027984 */ /* 0x000e620008000a00 */
[----:B0-----:R-:W-:-:S04]  /*0a90*/  IADD3 R0, PT, PT, R8, R0, R7 ;  /* 0x0000000008007210 */ /* 0x001fc80007ffe007 */
[----:B------:R-:W-:-:S04]  /*0aa0*/  IADD3 R0, PT, PT, R10, R0, R9 ;  /* 0x000000000a007210 */ /* 0x000fc80007ffe009 */
[----:B-1----:R-:W-:-:S05]  /*0ab0*/  IADD3 R0, PT, PT, R2, R0, R11 ;  /* 0x0000000002007210 */ /* 0x002fca0007ffe00b */
[----:B------:R-:W-:Y:S01]  /*0ac0*/  IMAD.IADD R7, R0, 0x1, R3 ;  /* 0x0000000100077824 */ /* 0x000fe200078e0203 */
[----:B------:R-:W-:Y:S06]  /*0ad0*/  BRA `(.L_x_289) ;  /* 0x0000001000cc7947 */ /* 0x000fec0003800000 */
.L_x_288:
[C---:B0-----:R-:W-:Y:S01]  /*0ae0*/  LOP3.LUT R2, R5.reuse, 0x3e0, RZ, 0xc0, !PT ;  /* 0x000003e005027812 */ /* 0x041fe200078ec0ff */
[----:B------:R-:W0:Y:S01]  /*0af0*/  S2R R12, SR_LANEID ;  /* 0x00000000000c7919 */ /* 0x000e220000000000 */
[----:B------:R-:W-:Y:S02]  /*0b00*/  ISETP.NE.AND P5, PT, R5, RZ, PT ;  /* 0x000000ff0500720c */ /* 0x000fe40003fa5270 */
[----:B------:R-:W-:Y:S01]  /*0b10*/  LOP3.LUT R7, RZ, R2, RZ, 0x33, !PT ;  /* 0x00000002ff077212 */ /* 0x000fe200078e33ff */
[----:B------:R-:W-:-:S04]  /*0b20*/  VIADD R3, R2, 0x20 ;  /* 0x0000002002037836 */ /* 0x000fc80000000000 */
[----:B------:R-:W-:Y:S01]  /*0b30*/  IMAD.IADD R7, R7, 0x1, R4 ;  /* 0x0000000107077824 */ /* 0x000fe200078e0204 */
[----:B------:R-:W-:-:S04]  /*0b40*/  ISETP.GT.U32.AND P0, PT, R3, R4, PT ;  /* 0x000000040300720c */ /* 0x000fc80003f04070 */
        /* <DEDUP_REMOVED lines=10> */
[----:B------:R-:W-:Y:S01]  /*0bf0*/  @!P1 SHF.R.U32.HI R9, RZ, 0x3, R5 ;  /* 0x00000003ff099819 */ /* 0x000fe20000011605 */
[----:B------:R-:W1:Y:S03]  /*0c00*/  SHFL.DOWN PT, R7, R2, 0x2, R3 ;  /* 0x0840000002077989 */ /* 0x000e6600000e0003 */
[----:B------:R-:W-:Y:S02]  /*0c10*/  @!P1 LOP3.LUT R9, R9, 0x7c, RZ, 0xc0, !PT ;  /* 0x0000007c09099812 */ /* 0x000fe400078ec0ff */
[----:B-1----:R-:W-:Y:S02]  /*0c20*/  SEL R7, R7, RZ, !P0 ;  /* 0x000000ff07077207 */ /* 0x002fe40004000000 */
[----:B------:R-:W-:Y:S02]  /*0c30*/  ISETP.GT.AND P0, PT, R10, R3, PT ;  /* 0x000000030a00720c */ /* 0x000fe40003f04270 */
[----:B------:R-:W-:Y:S01]  /*0c40*/  @!P1 MOV R10, 0x400 ;  /* 0x00000400000a9802 */ /* 0x000fe20000000f00 */
[----:B------:R-:W-:-:S02]  /*0c50*/  IMAD.IADD R8, R2, 0x1, R7 ;  /* 0x0000000102087824 */ /* 0x000fc400078e0207 */
[----:B------:R-:W-:Y:S01]  /*0c60*/  VIADD R2, R12, 0x8 ;  /* 0x000000080c027836 */ /* 0x000fe20000000000 */
[----:B0-----:R-:W-:Y:S02]  /*0c70*/  @!P1 LEA R10, R11, R10, 0x18 ;  /* 0x0000000a0b0a9211 */ /* 0x001fe400078ec0ff */
        /* <DEDUP_REMOVED lines=11> */
[----:B0-----:R-:W-:-:S05]  /*0d30*/  SEL R7, R7, RZ, !P0 ;  /* 0x000000ff07077207 */ /* 0x001fca0004000000 */
[----:B------:R-:W-:-:S05]  /*0d40*/  IMAD.IADD R7, R2, 0x1, R7 ;  /* 0x0000000102077824 */ /* 0x000fca00078e0207 */
[----:B------:R0:W-:Y:S01]  /*0d50*/  @!P1 STS [R10+0x8], R7 ;  /* 0x000008070a009388 */ /* 0x0001e20000000800 */
[----:B------:R-:W-:Y:S06]  /*0d60*/  BAR.SYNC.DEFER_BLOCKING 0x0 ;  /* 0x0000000000007b1d */ /* 0x000fec0000010000 */
[----:B------:R-:W-:Y:S05]  /*0d70*/  @P5 BRA `(.L_x_289) ;  /* 0x0000001000245947 */ /* 0x000fea0003800000 */
[----:B------:R-:W1:Y:S01]  /*0d80*/  S2UR UR5, SR_CgaCtaId ;  /* 0x00000000000579c3 */ /* 0x000e620000008800 */
[----:B------:R-:W-:Y:S01]  /*0d90*/  UMOV UR4, 0x400 ;  /* 0x0000040000047882 */ /* 0x000fe20000000000 */
[C---:B------:R-:W-:Y:S02]  /*0da0*/  ISETP.GT.U32.AND P0, PT, R4.reuse, 0x40, PT ;  /* 0x000000400400780c */ /* 0x040fe40003f04070 */
[C---:B------:R-:W-:Y:S02]  /*0db0*/  ISETP.GT.U32.AND P6, PT, R4.reuse, 0x20, PT ;  /* 0x000000200400780c */ /* 0x040fe40003fc4070 */
[C---:B------:R-:W-:Y:S02]  /*0dc0*/  ISETP.GT.U32.AND P4, PT, R4.reuse, 0x60, PT ;  /* 0x000000600400780c */ /* 0x040fe40003f84070 */
[----:B------:R-:W-:Y:S02]  /*0dd0*/  ISETP.GT.U32.AND P2, PT, R4, 0x80, PT ;  /* 0x000000800400780c */ /* 0x000fe40003f44070 */
[----:B------:R-:W-:-:S02]  /*0de0*/  ISETP.GT.U32.AND.EX P0, PT, R0, RZ, PT, P0 ;  /* 0x000000ff0000720c */ /* 0x000fc40003f04100 */
[----:B------:R-:W-:Y:S02]  /*0df0*/  ISETP.GT.U32.AND.EX P6, PT, R0, RZ, PT, P6 ;  /* 0x000000ff0000720c */ /* 0x000fe40003fc4160 */
[C---:B------:R-:W-:Y:S02]  /*0e00*/  ISETP.GT.U32.AND P3, PT, R4.reuse, 0xa0, PT ;  /* 0x000000a00400780c */ /* 0x040fe40003f64070 */
[----:B------:R-:W-:Y:S02]  /*0e10*/  ISETP.GT.U32.AND P1, PT, R4, 0xc0, PT ;  /* 0x000000c00400780c */ /* 0x000fe40003f24070 */
[C---:B------:R-:W-:Y:S02]  /*0e20*/  ISETP.GT.U32.AND.EX P4, PT, R0.reuse, RZ, PT, P4 ;  /* 0x000000ff0000720c */ /* 0x040fe40003f84140 */
[C---:B------:R-:W-:Y:S02]  /*0e30*/  ISETP.GT.U32.AND.EX P2, PT, R0.reuse, RZ, PT, P2 ;  /* 0x000000ff0000720c */ /* 0x040fe40003f44120 */
[C---:B------:R-:W-:Y:S01]  /*0e40*/  ISETP.GT.U32.AND.EX P3, PT, R0.reuse, RZ, PT, P3 ;  /* 0x000000ff0000720c */ /* 0x040fe20003f64130 */
[----:B-1----:R-:W-:Y:S01]  /*0e50*/  ULEA UR4, UR5, UR4, 0x18 ;  /* 0x0000000405047291 */ /* 0x002fe2000f8ec0ff */
[----:B------:R-:W-:-:S08]  /*0e60*/  ISETP.GT.U32.AND.EX P1, PT, R0, RZ, PT, P1 ;  /* 0x000000ff0000720c */ /* 0x000fd00003f24110 */
[----:B0-----:R-:W0:Y:S04]  /*0e70*/  LDS.128 R8, [UR4+0x10] ;  /* 0x00001004ff087984 */ /* 0x001e280008000c00 */
[----:B------:R-:W1:Y:S04]  /*0e80*/  LDS R5, [UR4+0xc] ;  /* 0x00000c04ff057984 */ /* 0x000e680008000800 */
[----:B------:R-:W2:Y:S01]  /*0e90*/  LDS.64 R2, [UR4+0x20] ;  /* 0x00002004ff027984 */ /* 0x000ea20008000a00 */
[----:B0-----:R-:W-:Y:S02]  /*0ea0*/  SEL R8, R8, RZ, P0 ;  /* 0x000000ff08087207 */ /* 0x001fe40000000000 */
[----:B------:R-:W-:-:S02]  /*0eb0*/  ISETP.GT.U32.AND P0, PT, R4, 0xe0, PT ;  /* 0x000000e00400780c */ /* 0x000fc40003f04070 */
[----:B-1----:R-:W-:Y:S02]  /*0ec0*/  SEL R6, R5, RZ, P6 ;  /* 0x000000ff05067207 */ /* 0x002fe40003000000 */
[----:B------:R-:W-:Y:S02]  /*0ed0*/  SEL R9, R9, RZ, P4 ;  /* 0x000000ff09097207 */ /* 0x000fe40002000000 */
[----:B------:R-:W-:Y:S02]  /*0ee0*/  IADD3 R6, PT, PT, R8, R6, R7 ;  /* 0x0000000608067210 */ /* 0x000fe40007ffe007 */
[----:B------:R-:W-:Y:S02]  /*0ef0*/  SEL R10, R10, RZ, P2 ;  /* 0x000000ff0a0a7207 */ /* 0x000fe40001000000 */
[----:B------:R-:W-:Y:S02]  /*0f00*/  ISETP.GT.U32.AND.EX P0, PT, R0, RZ, PT, P0 ;  /* 0x000000ff0000720c */ /* 0x000fe40003f04100 */
[----:B------:R-:W-:-:S02]  /*0f10*/  SEL R11, R11, RZ, P3 ;  /* 0x000000ff0b0b7207 */ /* 0x000fc40001800000 */
[----:B------:R-:W-:Y:S02]  /*0f20*/  IADD3 R6, PT, PT, R10, R6, R9 ;  /* 0x000000060a067210 */ /* 0x000fe40007ffe009 */
[----:B--2---:R-:W-:Y:S02]  /*0f30*/  SEL R2, R2, RZ, P1 ;  /* 0x000000ff02027207 */ /* 0x004fe40000800000 */
[----:B------:R-:W-:Y:S02]  /*0f40*/  SEL R3, R3, RZ, P0 ;  /* 0x000000ff03037207 */ /* 0x000fe40000000000 */
[----:B------:R-:W-:-:S05]  /*0f50*/  IADD3 R2, PT, PT, R2, R6, R11 ;  /* 0x0000000602027210 */ /* 0x000fca0007ffe00b */
[----:B------:R-:W-:Y:S01]  /*0f60*/  IMAD.IADD R7, R2, 0x1, R3 ;  /* 0x0000000102077824 */ /* 0x000fe200078e0203 */
[----:B------:R-:W-:Y:S06]  /*0f70*/  BRA `(.L_x_289) ;  /* 0x0000000c00a47947 */ /* 0x000fec0003800000 */
.L_x_275:
[----:B------:R-:W0:Y:S01]  /*0f80*/  S2R R8, SR_TID.X ;  /* 0x0000000000087919 */ /* 0x000e220000002100 */
[----:B------:R-:W0:Y:S02]  /*0f90*/  LDC.64 R2, c[0x0][0x380] ;  /* 0x0000e000ff027b82 */ /* 0x000e240000000a00 */
[----:B0-----:R-:W-:-:S05]  /*0fa0*/  IMAD.WIDE.U32 R2, R8, 0x4, R2 ;  /* 0x0000000408027825 */ /* 0x001fca00078e0002 */
        /* <DEDUP_REMOVED lines=16> */
[----:B--2---:R-:W-:-:S04]  /*10b0*/  IADD3 R5, PT, PT, R7, R6, R5 ;  /* 0x0000000607057210 */ /* 0x004fc80007ffe005 */
[----:B---3--:R-:W-:Y:S01]  /*10c0*/  IADD3 R5, PT, PT, R12, R9, R5 ;  /* 0x000000090c057210 */ /* 0x008fe20007ffe005 */
[----:B------:R-:W-:Y:S01]  /*10d0*/  IMAD.MOV.U32 R9, RZ, RZ, 0x1000 ;  /* 0x00001000ff097424 */ /* 0x000fe200078e00ff */
[----:B------:R-:W-:-:S04]  /*10e0*/  IADD3 R12, P1, PT, R4, -0x1000, RZ ;  /* 0xfffff000040c7810 */ /* 0x000fc80007f3e0ff */
[----:B------:R-:W-:Y:S02]  /*10f0*/  ISETP.GE.U32.AND P0, PT, R12, 0x1000, PT ;  /* 0x000010000c00780c */ /* 0x000fe40003f06070 */
[----:B----4-:R-:W-:Y:S01]  /*1100*/  IADD3 R5, PT, PT, R14, R11, R5 ;  /* 0x0000000b0e057210 */ /* 0x010fe20007ffe005 */
[----:B------:R-:W-:Y:S01]  /*1110*/  IMAD.MOV.U32 R11, RZ, RZ, RZ ;  /* 0x000000ffff0b7224 */ /* 0x000fe200078e00ff */
[----:B------:R-:W-:-:S04]  /*1120*/  IADD3.X R14, PT, PT, R0, -0x1, RZ, P1, !PT ;  /* 0xffffffff000e7810 */ /* 0x000fc80000ffe4ff */
[----:B------:R-:W-:Y:S02]  /*1130*/  ISETP.GE.U32.AND.EX P0, PT, R14, RZ, PT, P0 ;  /* 0x000000ff0e00720c */ /* 0x000fe40003f06100 */
[----:B-----5:R-:W-:-:S04]  /*1140*/  IADD3 R5, PT, PT, R16, R13, R5 ;  /* 0x0000000d10057210 */ /* 0x020fc80007ffe005 */
[----:B------:R-:W-:-:S04]  /*1150*/  IADD3 R5, PT, PT, R18, R15, R5 ;  /* 0x0000000f12057210 */ /* 0x000fc80007ffe005 */
[----:B------:R-:W-:-:S04]  /*1160*/  IADD3 R5, PT, PT, R20, R17, R5 ;  /* 0x0000001114057210 */ /* 0x000fc80007ffe005 */
[----:B------:R-:W-:-:S05]  /*1170*/  IADD3 R5, PT, PT, R22, R19, R5 ;  /* 0x0000001316057210 */ /* 0x000fca0007ffe005 */
[----:B------:R-:W-:Y:S01]  /*1180*/  IMAD.IADD R10, R10, 0x1, R5 ;  /* 0x000000010a0a7824 */ /* 0x000fe200078e0205 */
[----:B------:R-:W-:Y:S06]  /*1190*/  @!P0 BRA `(.L_x_290) ;  /* 0x0000000000a08947 */ /* 0x000fec0003800000 */
[----:B------:R-:W0:Y:S01]  /*11a0*/  LDC.64 R4, c[0x0][0x390] ;  /* 0x0000e400ff047b82 */ /* 0x000e220000000a00 */
[----:B------:R-:W-:Y:S02]  /*11b0*/  IMAD.MOV.U32 R9, RZ, RZ, 0x1000 ;  /* 0x00001000ff097424 */ /* 0x000fe400078e00ff */
[----:B------:R-:W-:-:S07]  /*11c0*/  IMAD.MOV.U32 R11, RZ, RZ, RZ ;  /* 0x000000ffff0b7224 */ /* 0x000fce00078e00ff */
.L_x_292:
[----:B------:R-:W-:-:S04]  /*11d0*/  LEA R6, P0, R9, R2, 0x2 ;  /* 0x0000000209067211 */ /* 0x000fc800078010ff */
[----:B------:R-:W-:-:S05]  /*11e0*/  LEA.HI.X R7, R9, R3, R11, 0x2, P0 ;  /* 0x0000000309077211 */ /* 0x000fca00000f140b */
        /* <DEDUP_REMOVED lines=16> */
[----:B--2---:R-:W-:-:S02]  /*12f0*/  IADD3 R25, PT, PT, R26, R25, R10 ;  /* 0x000000191a197210 */ /* 0x004fc40007ffe00a */
[----:B0-----:R-:W-:-:S04]  /*1300*/  IADD3 R10, P1, PT, -R9, R4, RZ ;  /* 0x00000004090a7210 */ /* 0x001fc80007f3e1ff */
[----:B------:R-:W-:Y:S02]  /*1310*/  ISETP.GE.U32.AND P0, PT, R10, 0x1000, PT ;  /* 0x000010000a00780c */ /* 0x000fe40003f06070 */
[----:B---3--:R-:W-:-:S04]  /*1320*/  IADD3 R25, PT, PT, R28, R27, R25 ;  /* 0x0000001b1c197210 */ /* 0x008fc80007ffe019 */
[----:B----4-:R-:W-:-:S04]  /*1330*/  IADD3 R23, PT, PT, R23, R24, R25 ;  /* 0x0000001817177210 */ /* 0x010fc80007ffe019 */
[----:B-----5:R-:W-:Y:S01]  /*1340*/  IADD3 R21, PT, PT, R21, R0, R23 ;  /* 0x0000000015157210 */ /* 0x020fe20007ffe017 */
[----:B------:R-:W-:-:S04]  /*1350*/  IMAD.MOV.U32 R0, RZ, RZ, R5 ;  /* 0x000000ffff007224 */ /* 0x000fc800078e0005 */
[----:B------:R-:W-:Y:S01]  /*1360*/  IMAD.X R10, R0, 0x1, ~R11, P1 ;  /* 0x00000001000a7824 */ /* 0x000fe200008e0e0b */
[----:B------:R-:W-:-:S04]  /*1370*/  IADD3 R13, PT, PT, R16, R13, R21 ;  /* 0x0000000d100d7210 */ /* 0x000fc80007ffe015 */
[----:B------:R-:W-:Y:S02]  /*1380*/  ISETP.GE.U32.AND.EX P0, PT, R10, RZ, PT, P0 ;  /* 0x000000ff0a00720c */ /* 0x000fe40003f06100 */
[----:B------:R-:W-:-:S04]  /*1390*/  IADD3 R13, PT, PT, R18, R15, R13 ;  /* 0x0000000f120d7210 */ /* 0x000fc80007ffe00d */
[----:B------:R-:W-:-:S04]  /*13a0*/  IADD3 R13, PT, PT, R20, R17, R13 ;  /* 0x00000011140d7210 */ /* 0x000fc80007ffe00d */
[----:B------:R-:W-:-:S03]  /*13b0*/  IADD3 R10, PT, PT, R22, R19, R13 ;  /* 0x00000013160a7210 */ /* 0x000fc60007ffe00d */
[----:B------:R-:W-:Y:S05]  /*13c0*/  @!P0 BRA `(.L_x_291) ;  /* 0x0000000400e88947 */ /* 0x000fea0003800000 */
[----:B------:R-:W-:-:S05]  /*13d0*/  IADD3 R9, P0, PT, R9, 0x1000, RZ ;  /* 0x0000100009097810 */ /* 0x000fca0007f1e0ff */
[----:B------:R-:W-:Y:S01]  /*13e0*/  IMAD.X R11, RZ, RZ, R11, P0 ;  /* 0x000000ffff0b7224 */ /* 0x000fe200000e060b */
[----:B------:R-:W-:-:S04]  /*13f0*/  ISETP.GT.U32.AND P0, PT, R9, R12, PT ;  /* 0x0000000c0900720c */ /* 0x000fc80003f04070 */
[----:B------:R-:W-:-:S13]  /*1400*/  ISETP.GT.U32.AND.EX P0, PT, R11, R14, PT, P0 ;  /* 0x0000000e0b00720c */ /* 0x000fda0003f04100 */
[----:B------:R-:W-:Y:S05]  /*1410*/  @!P0 BRA `(.L_x_292) ;  /* 0xfffffffc006c8947 */ /* 0x000fea000383ffff */
.L_x_290:
[----:B------:R-:W-:Y:S01]  /*1420*/  IMAD.IADD R3, R4, 0x1, -R9 ;  /* 0x0000000104037824 */ /* 0x000fe200078e0a09 */
[----:B------:R-:W-:Y:S01]  /*1430*/  ISETP.GE.U32.AND P1, PT, R9, R4, PT ;  /* 0x000000040900720c */ /* 0x000fe20003f26070 */
[----:B------:R-:W-:Y:S03]  /*1440*/  BSSY.RECONVERGENT B1, `(.L_x_291) ;  /* 0x0000072000017945 */ /* 0x000fe60003800200 */
[----:B------:R-:W-:-:S04]  /*1450*/  ISETP.GE.AND P0, PT, R8, R3, PT ;  /* 0x000000030800720c */ /* 0x000fc80003f06270 */
[----:B------:R-:W-:-:S13]  /*1460*/  ISETP.GE.U32.OR.EX P0, PT, R11, R0, P0, P1 ;  /* 0x000000000b00720c */ /* 0x000fda0000706510 */
[----:B------:R-:W-:Y:S05]  /*1470*/  @P0 BRA `(.L_x_293) ;  /* 0x0000000400b80947 */ /* 0x000fea0003800000 */
[----:B------:R-:W-:Y:S01]  /*1480*/  LOP3.LUT R0, RZ, R8, RZ, 0x33, !PT ;  /* 0x00000008ff007212 */ /* 0x000fe200078e33ff */
[----:B------:R-:W-:Y:S03]  /*1490*/  BSSY.RECONVERGENT B2, `(.L_x_294) ;  /* 0x0000031000027945 */ /* 0x000fe60003800200 */
[----:B------:R-:W-:-:S04]  /*14a0*/  IADD3 R0, PT, PT, -R9, R4, R0 ;  /* 0x0000000409007210 */ /* 0x000fc80007ffe100 */
[C---:B------:R-:W-:Y:S02]  /*14b0*/  ISETP.GE.U32.AND P0, PT, R0.reuse, 0xf00, PT ;  /* 0x00000f000000780c */ /* 0x040fe40003f06070 */
[----:B------:R-:W-:Y:S01]  /*14c0*/  LEA.HI R4, R0, 0x1, RZ, 0x18 ;  /* 0x0000000100047811 */ /* 0x000fe200078fc0ff */
[----:B------:R-:W-:-:S03]  /*14d0*/  IMAD.MOV.U32 R0, RZ, RZ, R8 ;  /* 0x000000ffff007224 */ /* 0x000fc600078e0008 */
[----:B------:R-:W-:-:S04]  /*14e0*/  LOP3.LUT R24, R4, 0xf, RZ, 0xc0, !PT ;  /* 0x0000000f04187812 */ /* 0x000fc800078ec0ff */
[----:B------:R-:W-:-:S03]  /*14f0*/  ISETP.NE.AND P1, PT, R24, RZ, PT ;  /* 0x000000ff1800720c */ /* 0x000fc60003f25270 */
[----:B------:R-:W-:Y:S10]  /*1500*/  @!P0 BRA `(.L_x_295) ;  /* 0x0000000000a48947 */ /* 0x000ff40003800000 */
[----:B------:R-:W0:Y:S01]  /*1510*/  LDCU.64 UR4, c[0x0][0x380] ;  /* 0x00007000ff0477ac */ /* 0x000e220008000a00 */
[----:B------:R-:W-:Y:S02]  /*1520*/  IADD3 R3, P0, PT, R8, R9, RZ ;  /* 0x0000000908037210 */ /* 0x000fe40007f1e0ff */
[----:B------:R-:W-:-:S03]  /*1530*/  LOP3.LUT R6, R4, 0x1fffff0, RZ, 0xc0, !PT ;  /* 0x01fffff004067812 */ /* 0x000fc600078ec0ff */
[----:B------:R-:W-:Y:S02]  /*1540*/  IMAD.X R0, RZ, RZ, R11, P0 ;  /* 0x000000ffff007224 */ /* 0x000fe400000e060b */
[----:B------:R-:W-:Y:S01]  /*1550*/  IMAD.MOV R6, RZ, RZ, -R6 ;  /* 0x000000ffff067224 */ /* 0x000fe200078e0a06 */
[----:B0-----:R-:W-:-:S04]  /*1560*/  LEA R15, P2, R3, UR4, 0x2 ;  /* 0x00000004030f7c11 */ /* 0x001fc8000f8410ff */
[----:B------:R-:W-:Y:S02]  /*1570*/  IADD3 R15, P0, PT, R15, 0x2000, RZ ;  /* 0x000020000f0f7810 */ /* 0x000fe40007f1e0ff */
[----:B------:R-:W-:Y:S01]  /*1580*/  LEA.HI.X R3, R3, UR5, R0, 0x2, P2 ;  /* 0x0000000503037c11 */ /* 0x000fe200090f1400 */
[----:B------:R-:W-:-:S04]  /*1590*/  IMAD.MOV.U32 R0, RZ, RZ, R8 ;  /* 0x000000ffff007224 */ /* 0x000fc800078e0008 */
[----:B------:R-:W-:-:S07]  /*15a0*/  IMAD.X R3, RZ, RZ, R3, P0 ;  /* 0x000000ffff037224 */ /* 0x000fce00000e0603 */
.L_x_296:
        /* <DEDUP_REMOVED lines=31> */
.L_x_295:
[----:B------:R-:W-:Y:S05]  /*17a0*/  BSYNC.RECONVERGENT B2 ;  /* 0x0000000000027941 */ /* 0x000fea0003800200 */
.L_x_294:
[----:B------:R-:W-:Y:S05]  /*17b0*/  @!P1 BRA `(.L_x_293) ;  /* 0x0000000000e89947 */ /* 0x000fea0003800000 */
[----:B------:R-:W-:Y:S01]  /*17c0*/  ISETP.GE.U32.AND P0, PT, R24, 0x8, PT ;  /* 0x000000081800780c */ /* 0x000fe20003f06070 */
[----:B------:R-:W-:Y:S01]  /*17d0*/  BSSY.RECONVERGENT B2, `(.L_x_297) ;  /* 0x0000016000027945 */ /* 0x000fe20003800200 */
[----:B------:R-:W-:-:S04]  /*17e0*/  LOP3.LUT R17, R4, 0x7, RZ, 0xc0, !PT ;  /* 0x0000000704117812 */ /* 0x000fc800078ec0ff */
[----:B------:R-:W-:-:S07]  /*17f0*/  ISETP.NE.AND P1, PT, R17, RZ, PT ;  /* 0x000000ff1100720c */ /* 0x000fce0003f25270 */
[----:B------:R-:W-:Y:S06]  /*1800*/  @!P0 BRA `(.L_x_298) ;  /* 0x0000000000488947 */ /* 0x000fec0003800000 */
[----:B------:R-:W0:Y:S01]  /*1810*/  LDCU.64 UR4, c[0x0][0x380] ;  /* 0x00007000ff0477ac */ /* 0x000e220008000a00 */
[----:B------:R-:W-:-:S05]  /*1820*/  IADD3 R3, P0, PT, R0, R9, RZ ;  /* 0x0000000900037210 */ /* 0x000fca0007f1e0ff */
[----:B------:R-:W-:Y:S01]  /*1830*/  IMAD.X R6, RZ, RZ, R11, P0 ;  /* 0x000000ffff067224 */ /* 0x000fe200000e060b */
        /* <DEDUP_REMOVED lines=15> */
.L_x_298:
[----:B------:R-:W-:Y:S05]  /*1930*/  BSYNC.RECONVERGENT B2 ;  /* 0x0000000000027941 */ /* 0x000fea0003800200 */
.L_x_297:
        /* <DEDUP_REMOVED lines=18> */
.L_x_300:
[----:B------:R-:W-:Y:S05]  /*1a60*/  BSYNC.RECONVERGENT B2 ;  /* 0x0000000000027941 */ /* 0x000fea0003800200 */
.L_x_299:
[----:B------:R-:W-:Y:S05]  /*1a70*/  @!P1 BRA `(.L_x_293) ;  /* 0x0000000000389947 */ /* 0x000fea0003800000 */
[----:B------:R-:W0:Y:S01]  /*1a80*/  LDCU.64 UR4, c[0x0][0x380] ;  /* 0x00007000ff0477ac */ /* 0x000e220008000a00 */
[----:B------:R-:W-:Y:S01]  /*1a90*/  IADD3 R5, P0, PT, R0, R9, RZ ;  /* 0x0000000900057210 */ /* 0x000fe20007f1e0ff */
[----:B------:R-:W-:-:S04]  /*1aa0*/  IMAD.MOV R0, RZ, RZ, -R6 ;  /* 0x000000ffff007224 */ /* 0x000fc800078e0a06 */
[----:B------:R-:W-:Y:S01]  /*1ab0*/  IMAD.X R4, RZ, RZ, R11, P0 ;  /* 0x000000ffff047224 */ /* 0x000fe200000e060b */
[----:B0-----:R-:W-:-:S04]  /*1ac0*/  LEA R2, P1, R5, UR4, 0x2 ;  /* 0x0000000405027c11 */ /* 0x001fc8000f8210ff */
[----:B------:R-:W-:-:S09]  /*1ad0*/  LEA.HI.X R5, R5, UR5, R4, 0x2, P1 ;  /* 0x0000000505057c11 */ /* 0x000fd200088f1404 */
.L_x_301:
[----:B------:R-:W-:-:S06]  /*1ae0*/  IMAD.MOV.U32 R3, RZ, RZ, R5 ;  /* 0x000000ffff037224 */ /* 0x000fcc00078e0005 */
[----:B------:R0:W2:Y:S01]  /*1af0*/  LDG.E R3, desc[UR6][R2.64] ;  /* 0x0000000602037981 */ /* 0x0000a2000c1e1900 */
[----:B------:R-:W-:-:S05]  /*1b00*/  VIADD R0, R0, 0x1 ;  /* 0x0000000100007836 */ /* 0x000fca0000000000 */
[----:B------:R-:W-:Y:S02]  /*1b10*/  ISETP.NE.AND P0, PT, R0, RZ, PT ;  /* 0x000000ff0000720c */ /* 0x000fe40003f05270 */
[----:B0-----:R-:W-:-:S05]  /*1b20*/  IADD3 R2, P1, PT, R2, 0x400, RZ ;  /* 0x0000040002027810 */ /* 0x001fca0007f3e0ff */
[----:B------:R-:W-:Y:S02]  /*1b30*/  IMAD.X R5, RZ, RZ, R5, P1 ;  /* 0x000000ffff057224 */ /* 0x000fe400008e0605 */
[----:B--2---:R-:W-:-:S04]  /*1b40*/  IMAD.IADD R10, R3, 0x1, R10 ;  /* 0x00000001030a7824 */ /* 0x004fc800078e020a */
[----:B------:R-:W-:Y:S05]  /*1b50*/  @P0 BRA `(.L_x_301) ;  /* 0xfffffffc00e00947 */ /* 0x000fea000383ffff */
.L_x_293:
[----:B------:R-:W-:Y:S05]  /*1b60*/  BSYNC.RECONVERGENT B1 ;  /* 0x0000000000017941 */ /* 0x000fea0003800200 */
.L_x_291:
[----:B------:R-:W0:Y:S01]  /*1b70*/  S2R R6, SR_LANEID ;  /* 0x0000000000067919 */ /* 0x000e220000000000 */
[----:B------:R-:W-:Y:S01]  /*1b80*/  ISETP.NE.AND P5, PT, R8, RZ, PT ;  /* 0x000000ff0800720c */ /* 0x000fe20003fa5270 */
        /* <DEDUP_REMOVED lines=39> */
[----:B------:R-:W-:-:S07]  /*1e00*/  IMAD.IADD R7, R0, 0x1, R3 ;  /* 0x0000000100077824 */ /* 0x000fce00078e0203 */
.L_x_289:
[----:B------:R-:W-:Y:S05]  /*1e10*/  BSYNC.RECONVERGENT B0 ;  /* 0x0000000000007941 */ /* 0x000fea0003800200 */
.L_x_274:
[----:B------:R-:W-:Y:S05]  /*1e20*/  @P5 EXIT ;  /* 0x000000000000594d */ /* 0x000fea0003800000 */
[----:B------:R-:W3:Y:S01]  /*1e30*/  LDC.64 R2, c[0x0][0x388] ;  /* 0x0000e200ff027b82 */ /* 0x000ee20000000a00 */
[----:B------:R-:W0:Y:S02]  /*1e40*/  LDCU UR4, c[0x0][0x39c] ;  /* 0x00007380ff0477ac */ /* 0x000e240008000800 */
[----:B012---:R-:W-:-:S05]  /*1e50*/  VIADD R7, R7, UR4 ;  /* 0x0000000407077c36 */ /* 0x007fca0008000000 */
[----:B---3--:R-:W-:Y:S01]  /*1e60*/  STG.E desc[UR6][R2.64], R7 ;  /* 0x0000000702007986 */ /* 0x008fe2000c101906 */
[----:B------:R-:W-:Y:S05]  /*1e70*/  EXIT ;  /* 0x000000000000794d */ /* 0x000fea0003800000 */
.L_x_302:
        /* <DEDUP_REMOVED lines=16> */
.L_x_440:


//--------------------- .text._ZN3cub18CUB_300001_SM_10006detail6reduce28DeviceReduceSingleTileKernelINS2_10policy_hubIijN4cuda3std3__44plusIiEEE10Policy1000EPiSC_iS9_iiNS7_10__identityEEEvT0_T1_T2_T3_T4_T6_ --------------------------
	.section	.text._ZN3cub18CUB_300001_SM_10006detail6reduce28DeviceReduceSingleTileKernelINS2_10policy_hubIijN4cuda3std3__44plusIiEEE10Policy1000EPiSC_iS9_iiNS7_10__identityEEEvT0_T1_T2_T3_T4_T6_,"ax",@progbits
	.align	128
        .global         _ZN3cub18CUB_300001_SM_10006detail6reduce28DeviceReduceSingleTileKernelINS2_10policy_hubIijN4cuda3std3__44plusIiEEE10Policy1000EPiSC_iS9_iiNS7_10__identityEEEvT0_T1_T2_T3_T4_T6_
        .type           _ZN3cub18CUB_300001_SM_10006detail6reduce28DeviceReduceSingleTileKernelINS2_10policy_hubIijN4cuda3std3__44plusIiEEE10Policy1000EPiSC_iS9_iiNS7_10__identityEEEvT0_T1_T2_T3_T4_T6_,@function
        .size           _ZN3cub18CUB_300001_SM_10006detail6reduce28DeviceReduceSingleTileKernelINS2_10policy_hubIijN4cuda3std3__44plusIiEEE10Policy1000EPiSC_iS9_iiNS7_10__identityEEEvT0_T1_T2_T3_T4_T6_,(.L_x_441 - _ZN3cub18CUB_300001_SM_10006detail6reduce28DeviceReduceSingleTileKernelINS2_10policy_hubIijN4cuda3std3__44plusIiEEE10Policy1000EPiSC_iS9_iiNS7_10__identityEEEvT0_T1_T2_T3_T4_T6_)
        .other          _ZN3cub18CUB_300001_SM_10006detail6reduce28DeviceReduceSingleTileKernelINS2_10policy_hubIijN4cuda3std3__44plusIiEEE10Policy1000EPiSC_iS9_iiNS7_10__identityEEEvT0_T1_T2_T3_T4_T6_,@"STO_CUDA_ENTRY STV_DEFAULT"
_ZN3cub18CUB_300001_SM_10006detail6reduce28DeviceReduceSingleTileKernelINS2_10policy_hubIijN4cuda3std3__44plusIiEEE10Policy1000EPiSC_iS9_iiNS7_10__identityEEEvT0_T1_T2_T3_T4_T6_:
.text._ZN3cub18CUB_300001_SM_10006detail6reduce28DeviceReduceSingleTileKernelINS2_10policy_hubIijN4cuda3std3__44plusIiEEE10Policy1000EPiSC_iS9_iiNS7_10__identityEEEvT0_T1_T2_T3_T4_T6_:
        /* <DEDUP_REMOVED lines=13> */
.L_x_303:
        /* <DEDUP_REMOVED lines=16> */
.L_x_308:
[----:B------:R-:W-:Y:S05]  /*01d0*/  BSYNC.RECONVERGENT B1 ;  /* 0x0000000000017941 */ /* 0x000fea0003800200 */
.L_x_307:
        /* <DEDUP_REMOVED lines=16> */
.L_x_313:
        /* <DEDUP_REMOVED lines=9> */
.L_x_312:
[----:B------:R-:W-:Y:S05]  /*0370*/  BSYNC.RECONVERGENT B2 ;  /* 0x0000000000027941 */ /* 0x000fea0003800200 */
.L_x_311:
        /* <DEDUP_REMOVED lines=8> */
.L_x_316:
        /* <DEDUP_REMOVED lines=35> */
.L_x_315:
[----:B------:R-:W-:Y:S05]  /*0630*/  BSYNC.RECONVERGENT B2 ;  /* 0x0000000000027941 */ /* 0x000fea0003800200 */
.L_x_314:
        /* <DEDUP_REMOVED lines=22> */
.L_x_318:
[----:B------:R-:W-:Y:S05]  /*07a0*/  BSYNC.RECONVERGENT B2 ;  /* 0x0000000000027941 */ /* 0x000fea0003800200 */
.L_x_317:
        /* <DEDUP_REMOVED lines=10> */
.L_x_310:
[----:B------:R-:W-:Y:S05]  /*0850*/  BSYNC.RECONVERGENT B1 ;  /* 0x0000000000017941 */ /* 0x000fea0003800200 */
.L_x_309:
        /* <DEDUP_REMOVED lines=45> */
.L_x_319:
        /* <DEDUP_REMOVED lines=67> */
.L_x_306:
        /* <DEDUP_REMOVED lines=22> */
.L_x_323:
        /* <DEDUP_REMOVED lines=20> */
.L_x_321:
        /* <DEDUP_REMOVED lines=20> */
.L_x_327:
        /* <DEDUP_REMOVED lines=8> */
.L_x_326:
[----:B------:R-:W-:Y:S05]  /*13c0*/  BSYNC.RECONVERGENT B2 ;  /* 0x0000000000027941 */ /* 0x000fea0003800200 */
.L_x_325:
        /* <DEDUP_REMOVED lines=16> */
.L_x_330:
        /* <DEDUP_REMOVED lines=39> */
.L_x_329:
[----:B------:R-:W-:Y:S05]  /*1740*/  BSYNC.RECONVERGENT B2 ;  /* 0x0000000000027941 */ /* 0x000fea0003800200 */
.L_x_328:
        /* <DEDUP_REMOVED lines=27> */
.L_x_332:
[----:B------:R-:W-:Y:S05]  /*1900*/  BSYNC.RECONVERGENT B2 ;  /* 0x0000000000027941 */ /* 0x000fea0003800200 */
.L_x_331:
        /* <DEDUP_REMOVED lines=10> */
.L_x_324:
[----:B------:R-:W-:Y:S05]  /*19b0*/  BSYNC.RECONVERGENT B1 ;  /* 0x0000000000017941 */ /* 0x000fea0003800200 */
.L_x_322:
        /* <DEDUP_REMOVED lines=43> */
.L_x_305:
        /* <DEDUP_REMOVED lines=12> */
.L_x_335:
[----:B------:R-:W-:Y:S05]  /*1d30*/  BSYNC.RECONVERGENT B1 ;  /* 0x0000000000017941 */ /* 0x000fea0003800200 */
.L_x_334:
        /* <DEDUP_REMOVED lines=16> */
.L_x_340:
        /* <DEDUP_REMOVED lines=9> */
.L_x_339:
[----:B------:R-:W-:Y:S05]  /*1ed0*/  BSYNC.RECONVERGENT B2 ;  /* 0x0000000000027941 */ /* 0x000fea0003800200 */
.L_x_338:
        /* <DEDUP_REMOVED lines=8> */
.L_x_343:
        /* <DEDUP_REMOVED lines=35> */
.L_x_342:
[----:B------:R-:W-:Y:S05]  /*2190*/  BSYNC.RECONVERGENT B2 ;  /* 0x0000000000027941 */ /* 0x000fea0003800200 */
.L_x_341:
        /* <DEDUP_REMOVED lines=22> */
.L_x_345:
[----:B------:R-:W-:Y:S05]  /*2300*/  BSYNC.RECONVERGENT B2 ;  /* 0x0000000000027941 */ /* 0x000fea0003800200 */
.L_x_344:
        /* <DEDUP_REMOVED lines=10> */
.L_x_337:
[----:B------:R-:W-:Y:S05]  /*23b0*/  BSYNC.RECONVERGENT B1 ;  /* 0x0000000000017941 */ /* 0x000fea0003800200 */
.L_x_336:
        /* <DEDUP_REMOVED lines=45> */
.L_x_346:
        /* <DEDUP_REMOVED lines=67> */
.L_x_333:
        /* <DEDUP_REMOVED lines=33> */
.L_x_349:
        /* <DEDUP_REMOVED lines=32> */
.L_x_347:
        /* <DEDUP_REMOVED lines=20> */
.L_x_353:
        /* <DEDUP_REMOVED lines=8> */
.L_x_352:
[----:B------:R-:W-:Y:S05]  /*3090*/  BSYNC.RECONVERGENT B2 ;  /* 0x0000000000027941 */ /* 0x000fea0003800200 */
.L_x_351:
        /* <DEDUP_REMOVED lines=16> */
.L_x_356:
        /* <DEDUP_REMOVED lines=39> */
.L_x_355:
[----:B------:R-:W-:Y:S05]  /*3410*/  BSYNC.RECONVERGENT B2 ;  /* 0x0000000000027941 */ /* 0x000fea0003800200 */
.L_x_354:
        /* <DEDUP_REMOVED lines=27> */
.L_x_358:
[----:B------:R-:W-:Y:S05]  /*35d0*/  BSYNC.RECONVERGENT B2 ;  /* 0x0000000000027941 */ /* 0x000fea0003800200 */
.L_x_357:
        /* <DEDUP_REMOVED lines=10> */
.L_x_350:
[----:B------:R-:W-:Y:S05]  /*3680*/  BSYNC.RECONVERGENT B1 ;  /* 0x0000000000017941 */ /* 0x000fea0003800200 */
.L_x_348:
        /* <DEDUP_REMOVED lines=42> */
.L_x_320:
[----:B------:R-:W-:Y:S05]  /*3930*/  BSYNC.RECONVERGENT B0 ;  /* 0x0000000000007941 */ /* 0x000fea0003800200 */
.L_x_304:
[----:B------:R-:W-:Y:S05]  /*3940*/  @P0 EXIT ;  /* 0x000000000000094d */ /* 0x000fea0003800000 */
[----:B-1----:R-:W1:Y:S01]  /*3950*/  LDC.64 R4, c[0x0][0x388] ;  /* 0x0000e200ff047b82 */ /* 0x002e620000000a00 */
[----:B------:R-:W0:Y:S02]  /*3960*/  LDCU UR4, c[0x0][0x398] ;  /* 0x00007300ff0477ac */ /* 0x000e240008000800 */
[----:B0-234-:R-:W-:-:S05]  /*3970*/  VIADD R3, R3, UR4 ;  /* 0x0000000403037c36 */ /* 0x01dfca0008000000 */
[----:B-1----:R-:W-:Y:S01]  /*3980*/  STG.E desc[UR6][R4.64], R3 ;  /* 0x0000000304007986 */ /* 0x002fe2000c101906 */
[----:B------:R-:W-:Y:S05]  /*3990*/  EXIT ;  /* 0x000000000000794d */ /* 0x000fea0003800000 */
.L_x_359:
        /* <DEDUP_REMOVED lines=14> */
.L_x_441:


//--------------------- .text._ZN3cub18CUB_300001_SM_10006detail6reduce18DeviceReduceKernelINS2_10policy_hubIijN4cuda3std3__44plusIiEEE10Policy1000EN6thrust24THRUST_300001_SM_1000_NS6detail15normal_iteratorINSD_10device_ptrIiEEEEjS9_iNS7_10__identityEEEvT0_PT3_T1_NS0_13GridEvenShareISN_EET2_T4_ --------------------------
	.section	.text._ZN3cub18CUB_300001_SM_10006detail6reduce18DeviceReduceKernelINS2_10policy_hubIijN4cuda3std3__44plusIiEEE10Policy1000EN6thrust24THRUST_300001_SM_1000_NS6detail15normal_iteratorINSD_10device_ptrIiEEEEjS9_iNS7_10__identityEEEvT0_PT3_T1_NS0_13GridEvenShareISN_EET2_T4_,"ax",@progbits
	.align	128
        .global         _ZN3cub18CUB_300001_SM_10006detail6reduce18DeviceReduceKernelINS2_10policy_hubIijN4cuda3std3__44plusIiEEE10Policy1000EN6thrust24THRUST_300001_SM_1000_NS6detail15normal_iteratorINSD_10device_ptrIiEEEEjS9_iNS7_10__identityEEEvT0_PT3_T1_NS0_13GridEvenShareISN_EET2_T4_
        .type           _ZN3cub18CUB_300001_SM_10006detail6reduce18DeviceReduceKernelINS2_10policy_hubIijN4cuda3std3__44plusIiEEE10Policy1000EN6thrust24THRUST_300001_SM_1000_NS6detail15normal_iteratorINSD_10device_ptrIiEEEEjS9_iNS7_10__identityEEEvT0_PT3_T1_NS0_13GridEvenShareISN_EET2_T4_,@function
        .size           _ZN3cub18CUB_300001_SM_10006detail6reduce18DeviceReduceKernelINS2_10policy_hubIijN4cuda3std3__44plusIiEEE10Policy1000EN6thrust24THRUST_300001_SM_1000_NS6detail15normal_iteratorINSD_10device_ptrIiEEEEjS9_iNS7_10__identityEEEvT0_PT3_T1_NS0_13GridEvenShareISN_EET2_T4_,(.L_x_442 - _ZN3cub18CUB_300001_SM_10006detail6reduce18DeviceReduceKernelINS2_10policy_hubIijN4cuda3std3__44plusIiEEE10Policy1000EN6thrust24THRUST_300001_SM_1000_NS6detail15normal_iteratorINSD_10device_ptrIiEEEEjS9_iNS7_10__identityEEEvT0_PT3_T1_NS0_13GridEvenShareISN_EET2_T4_)
        .other          _ZN3cub18CUB_300001_SM_10006detail6reduce18DeviceReduceKernelINS2_10policy_hubIijN4cuda3std3__44plusIiEEE10Policy1000EN6thrust24THRUST_300001_SM_1000_NS6detail15normal_iteratorINSD_10device_ptrIiEEEEjS9_iNS7_10__identityEEEvT0_PT3_T1_NS0_13GridEvenShareISN_EET2_T4_,@"STO_CUDA_ENTRY STV_DEFAULT"
_ZN3cub18CUB_300001_SM_10006detail6reduce18DeviceReduceKernelINS2_10policy_hubIijN4cuda3std3__44plusIiEEE10Policy1000EN6thrust24THRUST_300001_SM_1000_NS6detail15normal_iteratorINSD_10device_ptrIiEEEEjS9_iNS7_10__identityEEEvT0_PT3_T1_NS0_13GridEvenShareISN_EET2_T4_:
.text._ZN3cub18CUB_300001_SM_10006detail6reduce18DeviceReduceKernelINS2_10policy_hubIijN4cuda3std3__44plusIiEEE10Policy1000EN6thrust24THRUST_300001_SM_1000_NS6detail15normal_iteratorINSD_10device_ptrIiEEEEjS9_iNS7_10__identityEEEvT0_PT3_T1_NS0_13GridEvenShareISN_EET2_T4_:
[----:B------:R-:W-:Y:S01]  /*0000*/  LDC R1, c[0x0][0x37c] ;  /* 0x0000df00ff017b82 */ /* 0x000fe20000000800 */
[----:B------:R-:W0:Y:S07]  /*0010*/  S2R R3, SR_CTAID.X ;  /* 0x0000000000037919 */ /* 0x000e2e0000002500 */
[----:B------:R-:W1:Y:S01]  /*0020*/  LDC.64 R8, c[0x0][0x3a8] ;  /* 0x0000ea00ff087b82 */ /* 0x000e620000000a00 */
[----:B------:R-:W2:Y:S01]  /*0030*/  LDCU.64 UR6, c[0x0][0x358] ;  /* 0x00006b00ff0677ac */ /* 0x000ea20008000a00 */
[----:B------:R-:W-:Y:S01]  /*0040*/  BSSY.RECONVERGENT B0, `(.L_x_360) ;  /* 0x0000236000007945 */ /* 0x000fe20003800200 */
[----:B-1----:R-:W-:-:S02]  /*0050*/  IMAD.SHL.U32 R13, R9, 0x1000, RZ ;  /* 0x00001000090d7824 */ /* 0x002fc400078e00ff */
[----:B0-----:R-:W-:-:S05]  /*0060*/  IMAD R0, R3, -0x1000, R8 ;  /* 0xfffff00003007824 */ /* 0x001fca00078e0208 */
[----:B------:R-:W-:-:S13]  /*0070*/  ISETP.GT.U32.AND P0, PT, R0, 0xfff, PT ;  /* 0x00000fff0000780c */ /* 0x000fda0003f04070 */
[----:B--2---:R-:W-:Y:S05]  /*0080*/  @P0 BRA `(.L_x_361) ;  /* 0x0000001000540947 */ /* 0x004fea0003800000 */
[----:B------:R-:W0:Y:S01]  /*0090*/  S2R R2, SR_TID.X ;  /* 0x0000000000027919 */ /* 0x000e220000002100 */
[----:B------:R-:W-:Y:S01]  /*00a0*/  BSSY.RECONVERGENT B1, `(.L_x_362) ;  /* 0x000000a000017945 */ /* 0x000fe20003800200 */
[----:B------:R-:W-:Y:S01]  /*00b0*/  IMAD.MOV.U32 R14, RZ, RZ, RZ ;  /* 0x000000ffff0e7224 */ /* 0x000fe200078e00ff */
[----:B0-----:R-:W-:Y:S01]  /*00c0*/  ISETP.GE.U32.AND P0, PT, R2, R0, PT ;  /* 0x000000000200720c */ /* 0x001fe20003f06070 */
[----:B------:R-:W-:-:S12]  /*00d0*/  IMAD.MOV.U32 R4, RZ, RZ, R2 ;  /* 0x000000ffff047224 */ /* 0x000fd800078e0002 */
[----:B------:R-:W-:Y:S05]  /*00e0*/  @P0 BRA `(.L_x_363) ;  /* 0x0000000000140947 */ /* 0x000fea0003800000 */
[----:B------:R-:W0:Y:S01]  /*00f0*/  LDC.64 R14, c[0x0][0x380] ;  /* 0x0000e000ff0e7b82 */ /* 0x000e220000000a00 */
[----:B------:R-:W-:-:S04]  /*0100*/  IMAD R5, R3, 0x1000, R2 ;  /* 0x0000100003057824 */ /* 0x000fc800078e0202 */
[----:B0-----:R-:W-:-:S06]  /*0110*/  IMAD.WIDE.U32 R14, R5, 0x4, R14 ;  /* 0x00000004050e7825 */ /* 0x001fcc00078e000e */
[----:B------:R0:W5:Y:S01]  /*0120*/  LDG.E R14, desc[UR6][R14.64] ;  /* 0x000000060e0e7981 */ /* 0x000162000c1e1900 */
[----:B------:R-:W-:-:S07]  /*0130*/  VIADD R4, R2, 0x100 ;  /* 0x0000010002047836 */ /* 0x000fce0000000000 */
.L_x_363:
[----:B------:R-:W-:Y:S05]  /*0140*/  BSYNC.RECONVERGENT B1 ;  /* 0x0000000000017941 */ /* 0x000fea0003800200 */
.L_x_362:
[----:B------:R-:W-:Y:S01]  /*0150*/  ISETP.GE.U32.AND P0, PT, R4, R0, PT ;  /* 0x000000000400720c */ /* 0x000fe20003f06070 */
[----:B------:R-:W-:-:S12]  /*0160*/  BSSY.RECONVERGENT B1, `(.L_x_364) ;  /* 0x0000097000017945 */ /* 0x000fd80003800200 */
[----:B------:R-:W-:Y:S05]  /*0170*/  @P0 BRA `(.L_x_365) ;  /* 0x0000000800540947 */ /* 0x000fea0003800000 */
[----:B------:R-:W-:Y:S01]  /*0180*/  LOP3.LUT R5, RZ, R4, RZ, 0x33, !PT ;  /* 0x00000004ff057212 */ /* 0x000fe200078e33ff */
[----:B------:R-:W-:Y:S04]  /*0190*/  BSSY.RECONVERGENT B2, `(.L_x_366) ;  /* 0x000004b000027945 */ /* 0x000fe80003800200 */
[----:B------:R-:W-:-:S04]  /*01a0*/  IMAD.IADD R8, R5, 0x1, R8 ;  /* 0x0000000105087824 */ /* 0x000fc800078e0208 */
[----:B------:R-:W-:-:S05]  /*01b0*/  IMAD R8, R3, -0x1000, R8 ;  /* 0xfffff00003087824 */ /* 0x000fca00078e0208 */
[C---:B------:R-:W-:Y:S02]  /*01c0*/  ISETP.GE.U32.AND P0, PT, R8.reuse, 0xf00, PT ;  /* 0x00000f000800780c */ /* 0x040fe40003f06070 */
[----:B------:R-:W-:-:S04]  /*01d0*/  LEA.HI R5, R8, 0x1, RZ, 0x18 ;  /* 0x0000000108057811 */ /* 0x000fc800078fc0ff */
[----:B------:R-:W-:-:S07]  /*01e0*/  LOP3.LUT R6, R5, 0xf, RZ, 0xc0, !PT ;  /* 0x0000000f05067812 */ /* 0x000fce00078ec0ff */
[----:B------:R-:W-:Y:S05]  /*01f0*/  @!P0 BRA `(.L_x_367) ;  /* 0x0000000400108947 */ /* 0x000fea0003800000 */
[----:B------:R-:W-:Y:S01]  /*0200*/  LOP3.LUT R8, R5, 0x1fffff0, RZ, 0xc0, !PT ;  /* 0x01fffff005087812 */ /* 0x000fe200078ec0ff */
[----:B------:R-:W-:Y:S01]  /*0210*/  BSSY.RECONVERGENT B3, `(.L_x_368) ;  /* 0x0000041000037945 */ /* 0x000fe20003800200 */
[----:B------:R-:W-:Y:S01]  /*0220*/  LOP3.LUT R7, R4, 0x800, RZ, 0xfc, !PT ;  /* 0x0000080004077812 */ /* 0x000fe200078efcff */
[----:B------:R-:W-:Y:S01]  /*0230*/  IMAD R4, R3, 0x1000, R4 ;  /* 0x0000100003047824 */ /* 0x000fe200078e0204 */
[----:B------:R-:W-:-:S07]  /*0240*/  IADD3 R8, PT, PT, -R8, RZ, RZ ;  /* 0x000000ff08087210 */ /* 0x000fce0007ffe1ff */
.L_x_369:
[----:B------:R-:W1:Y:S01]  /*0250*/  LDC.64 R12, c[0x0][0x380] ;  /* 0x0000e000ff0c7b82 */ /* 0x000e620000000a00 */
[----:B------:R-:W-:-:S04]  /*0260*/  VIADD R21, R4, 0x100 ;  /* 0x0000010004157836 */ /* 0x000fc80000000000 */
[----:B-1----:R-:W-:-:S04]  /*0270*/  IMAD.WIDE.U32 R20, R21, 0x4, R12 ;  /* 0x0000000415147825 */ /* 0x002fc800078e000c */
[C---:B------:R-:W-:Y:S01]  /*0280*/  IMAD.WIDE.U32 R16, R4.reuse, 0x4, R12 ;  /* 0x0000000404107825 */ /* 0x040fe200078e000c */
[----:B0-----:R-:W2:Y:S04]  /*0290*/  LDG.E R15, desc[UR6][R20.64] ;  /* 0x00000006140f7981 */ /* 0x001ea8000c1e1900 */
[----:B------:R0:W2:Y:S01]  /*02a0*/  LDG.E R9, desc[UR6][R16.64] ;  /* 0x0000000610097981 */ /* 0x0000a2000c1e1900 */
[C---:B------:R-:W-:Y:S02]  /*02b0*/  VIADD R29, R4.reuse, 0x600 ;  /* 0x00000600041d7836 */ /* 0x040fe40000000000 */
[C---:B------:R-:W-:Y:S01]  /*02c0*/  VIADD R27, R4.reuse, 0x300 ;  /* 0x00000300041b7836 */ /* 0x040fe20000000000 */
[C---:B------:R-:W-:Y:S01]  /*02d0*/  IADD3 R28, PT, PT, R4.reuse, 0x800, RZ ;  /* 0x00000800041c7810 */ /* 0x040fe20007ffe0ff */
[----:B------:R-:W-:-:S02]  /*02e0*/  VIADD R11, R4, 0x200 ;  /* 0x00000200040b7836 */ /* 0x000fc40000000000 */
[----:B------:R-:W-:-:S04]  /*02f0*/  IMAD.WIDE.U32 R26, R27, 0x4, R12 ;  /* 0x000000041b1a7825 */ /* 0x000fc800078e000c */
[--C-:B0-----:R-:W-:Y:S02]  /*0300*/  IMAD.WIDE.U32 R16, R29, 0x4, R12.reuse ;  /* 0x000000041d107825 */ /* 0x101fe400078e000c */
[----:B------:R-:W3:Y:S02]  /*0310*/  LDG.E R26, desc[UR6][R26.64] ;  /* 0x000000061a1a7981 */ /* 0x000ee4000c1e1900 */
[C---:B------:R-:W-:Y:S02]  /*0320*/  VIADD R19, R4.reuse, 0x400 ;  /* 0x0000040004137836 */ /* 0x040fe40000000000 */
[C---:B------:R-:W-:Y:S01]  /*0330*/  VIADD R23, R4.reuse, 0x500 ;  /* 0x0000050004177836 */ /* 0x040fe20000000000 */
[----:B------:R0:W4:Y:S01]  /*0340*/  LDG.E R22, desc[UR6][R16.64] ;  /* 0x0000000610167981 */ /* 0x000122000c1e1900 */
[----:B------:R-:W-:Y:S02]  /*0350*/  VIADD R29, R4, 0x700 ;  /* 0x00000700041d7836 */ /* 0x000fe40000000000 */
[----:B------:R-:W-:-:S04]  /*0360*/  IMAD.WIDE.U32 R10, R11, 0x4, R12 ;  /* 0x000000040b0a7825 */ /* 0x000fc800078e000c */
[--C-:B------:R-:W-:Y:S01]  /*0370*/  IMAD.WIDE.U32 R18, R19, 0x4, R12.reuse ;  /* 0x0000000413127825 */ /* 0x100fe200078e000c */
[----:B------:R1:W3:Y:S03]  /*0380*/  LDG.E R25, desc[UR6][R10.64] ;  /* 0x000000060a197981 */ /* 0x0002e6000c1e1900 */
[--C-:B------:R-:W-:Y:S01]  /*0390*/  IMAD.WIDE.U32 R20, R23, 0x4, R12.reuse ;  /* 0x0000000417147825 */ /* 0x100fe200078e000c */
[----:B------:R-:W4:Y:S03]  /*03a0*/  LDG.E R24, desc[UR6][R18.64] ;  /* 0x0000000612187981 */ /* 0x000f26000c1e1900 */
[--C-:B0-----:R-:W-:Y:S01]  /*03b0*/  IMAD.WIDE.U32 R16, R29, 0x4, R12.reuse ;  /* 0x000000041d107825 */ /* 0x101fe200078e000c */
[----:B------:R0:W4:Y:S03]  /*03c0*/  LDG.E R23, desc[UR6][R20.64] ;  /* 0x0000000614177981 */ /* 0x000126000c1e1900 */
[----:B------:R-:W-:Y:S01]  /*03d0*/  IMAD.WIDE.U32 R28, R28, 0x4, R12 ;  /* 0x000000041c1c7825 */ /* 0x000fe200078e000c */
[----:B------:R-:W4:Y:S03]  /*03e0*/  LDG.E R19, desc[UR6][R16.64] ;  /* 0x0000000610137981 */ /* 0x000f26000c1e1900 */
[----:B------:R-:W-:-:S02]  /*03f0*/  VIADD R27, R4, 0xa00 ;  /* 0x00000a00041b7836 */ /* 0x000fc40000000000 */
[----:B-1----:R-:W-:Y:S01]  /*0400*/  VIADD R11, R4, 0x900 ;  /* 0x00000900040b7836 */ /* 0x002fe20000000000 */
[----:B------:R1:W4:Y:S01]  /*0410*/  LDG.E R18, desc[UR6][R28.64] ;  /* 0x000000061c127981 */ /* 0x000322000c1e1900 */
[----:B0-----:R-:W-:-:S04]  /*0420*/  IMAD.WIDE.U32 R20, R27, 0x4, R12 ;  /* 0x000000041b147825 */ /* 0x001fc800078e000c */
[----:B------:R-:W-:Y:S02]  /*0430*/  VIADD R27, R4, 0xb00 ;  /* 0x00000b00041b7836 */ /* 0x000fe40000000000 */
[----:B------:R-:W-:-:S04]  /*0440*/  IMAD.WIDE.U32 R10, R11, 0x4, R12 ;  /* 0x000000040b0a7825 */ /* 0x000fc800078e000c */
[----:B-1----:R-:W-:Y:S02]  /*0450*/  VIADD R29, R4, 0xc00 ;  /* 0x00000c00041d7836 */ /* 0x002fe40000000000 */
[----:B------:R-:W4:Y:S02]  /*0460*/  LDG.E R11, desc[UR6][R10.64] ;  /* 0x000000060a0b7981 */ /* 0x000f24000c1e1900 */
[----:B------:R-:W-:-:S06]  /*0470*/  IMAD.WIDE.U32 R16, R29, 0x4, R12 ;  /* 0x000000041d107825 */ /* 0x000fcc00078e000c */
[----:B------:R0:W4:Y:S04]  /*0480*/  LDG.E R16, desc[UR6][R16.64] ;  /* 0x0000000610107981 */ /* 0x000128000c1e1900 */
[----:B------:R1:W4:Y:S01]  /*0490*/  LDG.E R10, desc[UR6][R20.64] ;  /* 0x00000006140a7981 */ /* 0x000322000c1e1900 */
[----:B0-----:R-:W-:Y:S01]  /*04a0*/  VIADD R17, R4, 0xf00 ;  /* 0x00000f0004117836 */ /* 0x001fe20000000000 */
[----:B--2--5:R-:W-:Y:S01]  /*04b0*/  IADD3 R9, PT, PT, R15, R9, R14 ;  /* 0x000000090f097210 */ /* 0x024fe20007ffe00e */
[----:B------:R-:W-:-:S04]  /*04c0*/  IMAD.WIDE.U32 R14, R27, 0x4, R12 ;  /* 0x000000041b0e7825 */ /* 0x000fc800078e000c */
[----:B------:R-:W-:Y:S02]  /*04d0*/  VIADD R27, R4, 0xd00 ;  /* 0x00000d00041b7836 */ /* 0x000fe40000000000 */
[----:B------:R-:W2:Y:S02]  /*04e0*/  LDG.E R15, desc[UR6][R14.64] ;  /* 0x000000060e0f7981 */ /* 0x000ea4000c1e1900 */
[----:B------:R-:W-:-:S04]  /*04f0*/  IMAD.WIDE.U32 R28, R27, 0x4, R12 ;  /* 0x000000041b1c7825 */ /* 0x000fc800078e000c */
[----:B------:R-:W-:Y:S02]  /*0500*/  VIADD R27, R4, 0xe00 ;  /* 0x00000e00041b7836 */ /* 0x000fe40000000000 */
[----:B------:R-:W2:Y:S02]  /*0510*/  LDG.E R29, desc[UR6][R28.64] ;  /* 0x000000061c1d7981 */ /* 0x000ea4000c1e1900 */
[----:B-1----:R-:W-:-:S04]  /*0520*/  IMAD.WIDE.U32 R20, R27, 0x4, R12 ;  /* 0x000000041b147825 */ /* 0x002fc800078e000c */
[----:B------:R-:W-:Y:S02]  /*0530*/  IMAD.WIDE.U32 R12, R17, 0x4, R12 ;  /* 0x00000004110c7825 */ /* 0x000fe400078e000c */
[----:B------:R-:W2:Y:S04]  /*0540*/  LDG.E R20, desc[UR6][R20.64] ;  /* 0x0000000614147981 */ /* 0x000ea8000c1e1900 */
[----:B------:R-:W2:Y:S01]  /*0550*/  LDG.E R12, desc[UR6][R12.64] ;  /* 0x000000060c0c7981 */ /* 0x000ea2000c1e1900 */
[----:B---3--:R-:W-:Y:S02]  /*0560*/  IADD3 R9, PT, PT, R26, R25, R9 ;  /* 0x000000191a097210 */ /* 0x008fe40007ffe009 */
[----:B------:R-:W-:Y:S02]  /*0570*/  IADD3 R8, PT, PT, R8, 0x10, RZ ;  /* 0x0000001008087810 */ /* 0x000fe40007ffe0ff */
[----:B----4-:R-:W-:-:S02]  /*0580*/  IADD3 R9, PT, PT, R23, R24, R9 ;  /* 0x0000001817097210 */ /* 0x010fc40007ffe009 */
[----:B------:R-:W-:Y:S02]  /*0590*/  ISETP.NE.AND P0, PT, R8, RZ, PT ;  /* 0x000000ff0800720c */ /* 0x000fe40003f05270 */
[----:B------:R-:W-:Y:S01]  /*05a0*/  IADD3 R9, PT, PT, R19, R22, R9 ;  /* 0x0000001613097210 */ /* 0x000fe20007ffe009 */
[----:B------:R-:W-:Y:S02]  /*05b0*/  VIADD R7, R7, 0x1000 ;  /* 0x0000100007077836 */ /* 0x000fe40000000000 */
[----:B------:R-:W-:Y:S01]  /*05c0*/  VIADD R4, R4, 0x1000 ;  /* 0x0000100004047836 */ /* 0x000fe20000000000 */
[----:B------:R-:W-:-:S04]  /*05d0*/  IADD3 R9, PT, PT, R11, R18, R9 ;  /* 0x000000120b097210 */ /* 0x000fc80007ffe009 */
[----:B--2---:R-:W-:-:S04]  /*05e0*/  IADD3 R9, PT, PT, R15, R10, R9 ;  /* 0x0000000a0f097210 */ /* 0x004fc80007ffe009 */
[----:B------:R-:W-:-:S04]  /*05f0*/  IADD3 R9, PT, PT, R29, R16, R9 ;  /* 0x000000101d097210 */ /* 0x000fc80007ffe009 */
[----:B------:R-:W-:Y:S01]  /*0600*/  IADD3 R14, PT, PT, R12, R20, R9 ;  /* 0x000000140c0e7210 */ /* 0x000fe20007ffe009 */
[----:B------:R-:W-:Y:S06]  /*0610*/  @P0 BRA `(.L_x_369) ;  /* 0xfffffffc000c0947 */ /* 0x000fec000383ffff */
[----:B------:R-:W-:Y:S05]  /*0620*/  BSYNC.RECONVERGENT B3 ;  /* 0x0000000000037941 */ /* 0x000fea0003800200 */
.L_x_368:
[----:B------:R-:W-:-:S07]  /*0630*/  VIADD R4, R7, 0xfffff800 ;  /* 0xfffff80007047836 */ /* 0x000fce0000000000 */
.L_x_367:
[----:B------:R-:W-:Y:S05]  /*0640*/  BSYNC.RECONVERGENT B2 ;  /* 0x0000000000027941 */ /* 0x000fea0003800200 */
.L_x_366:
[----:B------:R-:W-:-:S13]  /*0650*/  ISETP.NE.AND P0, PT, R6, RZ, PT ;  /* 0x000000ff0600720c */ /* 0x000fda0003f05270 */
[----:B------:R-:W-:Y:S05]  /*0660*/  @!P0 BRA `(.L_x_365) ;  /* 0x0000000400188947 */ /* 0x000fea0003800000 */
[----:B------:R-:W-:Y:S01]  /*0670*/  ISETP.GE.U32.AND P0, PT, R6, 0x8, PT ;  /* 0x000000080600780c */ /* 0x000fe20003f06070 */
[----:B------:R-:W-:Y:S01]  /*0680*/  BSSY.RECONVERGENT B2, `(.L_x_370) ;  /* 0x0000022000027945 */ /* 0x000fe20003800200 */
[----:B------:R-:W-:-:S04]  /*0690*/  LOP3.LUT R24, R5, 0x7, RZ, 0xc0, !PT ;  /* 0x0000000705187812 */ /* 0x000fc800078ec0ff */
[----:B------:R-:W-:-:S07]  /*06a0*/  ISETP.NE.AND P1, PT, R24, RZ, PT ;  /* 0x000000ff1800720c */ /* 0x000fce0003f25270 */
[----:B------:R-:W-:Y:S06]  /*06b0*/  @!P0 BRA `(.L_x_371) ;  /* 0x0000000000788947 */ /* 0x000fec0003800000 */
[----:B------:R-:W1:Y:S01]  /*06c0*/  LDC.64 R10, c[0x0][0x380] ;  /* 0x0000e000ff0a7b82 */ /* 0x000e620000000a00 */
[----:B------:R-:W-:-:S04]  /*06d0*/  IMAD R27, R3, 0x1000, R4 ;  /* 0x00001000031b7824 */ /* 0x000fc800078e0204 */
[C---:B------:R-:W-:Y:S02]  /*06e0*/  VIADD R21, R27.reuse, 0x100 ;  /* 0x000001001b157836 */ /* 0x040fe40000000000 */
[C---:B------:R-:W-:Y:S02]  /*06f0*/  VIADD R17, R27.reuse, 0x300 ;  /* 0x000003001b117836 */ /* 0x040fe40000000000 */
[C---:B------:R-:W-:Y:S01]  /*0700*/  VIADD R23, R27.reuse, 0x200 ;  /* 0x000002001b177836 */ /* 0x040fe20000000000 */
[C---:B------:R-:W-:Y:S01]  /*0710*/  IADD3 R7, PT, PT, R27.reuse, 0x400, RZ ;  /* 0x000004001b077810 */ /* 0x040fe20007ffe0ff */
[C---:B------:R-:W-:Y:S02]  /*0720*/  VIADD R9, R27.reuse, 0x500 ;  /* 0x000005001b097836 */ /* 0x040fe40000000000 */
[C---:B------:R-:W-:Y:S02]  /*0730*/  VIADD R25, R27.reuse, 0x600 ;  /* 0x000006001b197836 */ /* 0x040fe40000000000 */
[----:B-1----:R-:W-:-:S04]  /*0740*/  IMAD.WIDE.U32 R12, R27, 0x4, R10 ;  /* 0x000000041b0c7825 */ /* 0x002fc800078e000a */
[--C-:B------:R-:W-:Y:S01]  /*0750*/  IMAD.WIDE.U32 R20, R21, 0x4, R10.reuse ;  /* 0x0000000415147825 */ /* 0x100fe200078e000a */
[----:B0-----:R0:W2:Y:S03]  /*0760*/  LDG.E R15, desc[UR6][R12.64] ;  /* 0x000000060c0f7981 */ /* 0x0010a6000c1e1900 */
[--C-:B------:R-:W-:Y:S01]  /*0770*/  IMAD.WIDE.U32 R16, R17, 0x4, R10.reuse ;  /* 0x0000000411107825 */ /* 0x100fe200078e000a */
[----:B------:R-:W2:Y:S03]  /*0780*/  LDG.E R18, desc[UR6][R20.64] ;  /* 0x0000000614127981 */ /* 0x000ea6000c1e1900 */
[----:B------:R-:W-:Y:S02]  /*0790*/  IMAD.WIDE.U32 R22, R23, 0x4, R10 ;  /* 0x0000000417167825 */ /* 0x000fe400078e000a */
[----:B------:R-:W3:Y:S02]  /*07a0*/  LDG.E R16, desc[UR6][R16.64] ;  /* 0x0000000610107981 */ /* 0x000ee4000c1e1900 */
[----:B------:R-:W-:-:S02]  /*07b0*/  VIADD R27, R27, 0x700 ;  /* 0x000007001b1b7836 */ /* 0x000fc40000000000 */
[--C-:B------:R-:W-:Y:S01]  /*07c0*/  IMAD.WIDE.U32 R6, R7, 0x4, R10.reuse ;  /* 0x0000000407067825 */ /* 0x100fe200078e000a */
[----:B------:R-:W3:Y:S03]  /*07d0*/  LDG.E R19, desc[UR6][R22.64] ;  /* 0x0000000616137981 */ /* 0x000ee6000c1e1900 */
[--C-:B------:R-:W-:Y:S02]  /*07e0*/  IMAD.WIDE.U32 R8, R9, 0x4, R10.reuse ;  /* 0x0000000409087825 */ /* 0x100fe400078e000a */
[----:B------:R-:W4:Y:S02]  /*07f0*/  LDG.E R7, desc[UR6][R6.64] ;  /* 0x0000000606077981 */ /* 0x000f24000c1e1900 */
[--C-:B0-----:R-:W-:Y:S02]  /*0800*/  IMAD.WIDE.U32 R12, R25, 0x4, R10.reuse ;  /* 0x00000004190c7825 */ /* 0x101fe400078e000a */
[----:B------:R-:W4:Y:S02]  /*0810*/  LDG.E R8, desc[UR6][R8.64] ;  /* 0x0000000608087981 */ /* 0x000f24000c1e1900 */
[----:B------:R-:W-:-:S02]  /*0820*/  IMAD.WIDE.U32 R10, R27, 0x4, R10 ;  /* 0x000000041b0a7825 */ /* 0x000fc400078e000a */
[----:B------:R-:W4:Y:S04]  /*0830*/  LDG.E R13, desc[UR6][R12.64] ;  /* 0x000000060c0d7981 */ /* 0x000f28000c1e1900 */
[----:B------:R-:W4:Y:S01]  /*0840*/  LDG.E R10, desc[UR6][R10.64] ;  /* 0x000000060a0a7981 */ /* 0x000f22000c1e1900 */
[----:B------:R-:W-:Y:S01]  /*0850*/  VIADD R4, R4, 0x800 ;  /* 0x0000080004047836 */ /* 0x000fe20000000000 */
[----:B--2--5:R-:W-:-:S04]  /*0860*/  IADD3 R18, PT, PT, R18, R15, R14 ;  /* 0x0000000f12127210 */ /* 0x024fc80007ffe00e */
[----:B---3--:R-:W-:-:S04]  /*0870*/  IADD3 R18, PT, PT, R16, R19, R18 ;  /* 0x0000001310127210 */ /* 0x008fc80007ffe012 */
[----:B----4-:R-:W-:-:S04]  /*0880*/  IADD3 R18, PT, PT, R8, R7, R18 ;  /* 0x0000000708127210 */ /* 0x010fc80007ffe012 */
[----:B------:R-:W-:-:S07]  /*0890*/  IADD3 R14, PT, PT, R10, R13, R18 ;  /* 0x0000000d0a0e7210 */ /* 0x000fce0007ffe012 */
.L_x_371:
[----:B------:R-:W-:Y:S05]  /*08a0*/  BSYNC.RECONVERGENT B2 ;  /* 0x0000000000027941 */ /* 0x000fea0003800200 */
.L_x_370:
        /* <DEDUP_REMOVED lines=8> */
[C---:B------:R-:W-:Y:S01]  /*0930*/  VIADD R13, R11.reuse, 0x100 ;  /* 0x000001000b0d7836 */ /* 0x040fe20000000000 */
[C---:B------:R-:W-:Y:S01]  /*0940*/  IADD3 R17, PT, PT, R11.reuse, 0x300, RZ ;  /* 0x000003000b117810 */ /* 0x040fe20007ffe0ff */
[C---:B0-----:R-:W-:Y:S02]  /*0950*/  VIADD R15, R11.reuse, 0x200 ;  /* 0x000002000b0f7836 */ /* 0x041fe40000000000 */
[----:B-1----:R-:W-:-:S04]  /*0960*/  IMAD.WIDE.U32 R8, R11, 0x4, R6 ;  /* 0x000000040b087825 */ /* 0x002fc800078e0006 */
[--C-:B------:R-:W-:Y:S02]  /*0970*/  IMAD.WIDE.U32 R10, R13, 0x4, R6.reuse ;  /* 0x000000040d0a7825 */ /* 0x100fe400078e0006 */
[----:B------:R-:W2:Y:S02]  /*0980*/  LDG.E R9, desc[UR6][R8.64] ;  /* 0x0000000608097981 */ /* 0x000ea4000c1e1900 */
[--C-:B------:R-:W-:Y:S02]  /*0990*/  IMAD.WIDE.U32 R12, R15, 0x4, R6.reuse ;  /* 0x000000040f0c7825 */ /* 0x100fe400078e0006 */
[----:B------:R-:W2:Y:S02]  /*09a0*/  LDG.E R10, desc[UR6][R10.64] ;  /* 0x000000060a0a7981 */ /* 0x000ea4000c1e1900 */
[----:B------:R-:W-:Y:S02]  /*09b0*/  IMAD.WIDE.U32 R6, R17, 0x4, R6 ;  /* 0x0000000411067825 */ /* 0x000fe400078e0006 */
[----:B------:R-:W3:Y:S04]  /*09c0*/  LDG.E R13, desc[UR6][R12.64] ;  /* 0x000000060c0d7981 */ /* 0x000ee8000c1e1900 */
[----:B------:R-:W3:Y:S01]  /*09d0*/  LDG.E R6, desc[UR6][R6.64] ;  /* 0x0000000606067981 */ /* 0x000ee2000c1e1900 */
[----:B------:R-:W-:Y:S01]  /*09e0*/  VIADD R4, R4, 0x400 ;  /* 0x0000040004047836 */ /* 0x000fe20000000000 */
[----:B--2--5:R-:W-:-:S04]  /*09f0*/  IADD3 R14, PT, PT, R10, R9, R14 ;  /* 0x000000090a0e7210 */ /* 0x024fc80007ffe00e */
[----:B---3--:R-:W-:-:S07]  /*0a00*/  IADD3 R14, PT, PT, R6, R13, R14 ;  /* 0x0000000d060e7210 */ /* 0x008fce0007ffe00e */
.L_x_373:
[----:B------:R-:W-:Y:S05]  /*0a10*/  BSYNC.RECONVERGENT B2 ;  /* 0x0000000000027941 */ /* 0x000fea0003800200 */
.L_x_372:
[----:B------:R-:W-:Y:S05]  /*0a20*/  @!P1 BRA `(.L_x_365) ;  /* 0x0000000000289947 */ /* 0x000fea0003800000 */
[----:B------:R-:W1:Y:S01]  /*0a30*/  LDC.64 R6, c[0x0][0x380] ;  /* 0x0000e000ff067b82 */ /* 0x000e620000000a00 */
[----:B------:R-:W-:Y:S02]  /*0a40*/  IMAD R9, R3, 0x1000, R4 ;  /* 0x0000100003097824 */ /* 0x000fe400078e0204 */
[----:B------:R-:W-:-:S07]  /*0a50*/  IMAD.MOV R8, RZ, RZ, -R5 ;  /* 0x000000ffff087224 */ /* 0x000fce00078e0a05 */
.L_x_374:
[----:B-1----:R-:W-:-:S06]  /*0a60*/  IMAD.WIDE.U32 R4, R9, 0x4, R6 ;  /* 0x0000000409047825 */ /* 0x002fcc00078e0006 */
[----:B------:R-:W2:Y:S01]  /*0a70*/  LDG.E R5, desc[UR6][R4.64] ;  /* 0x0000000604057981 */ /* 0x000ea2000c1e1900 */
[----:B------:R-:W-:Y:S02]  /*0a80*/  VIADD R8, R8, 0x1 ;  /* 0x0000000108087836 */ /* 0x000fe40000000000 */
[----:B------:R-:W-:-:S03]  /*0a90*/  VIADD R9, R9, 0x100 ;  /* 0x0000010009097836 */ /* 0x000fc60000000000 */
[----:B------:R-:W-:Y:S01]  /*0aa0*/  ISETP.NE.AND P0, PT, R8, RZ, PT ;  /* 0x000000ff0800720c */ /* 0x000fe20003f05270 */
[----:B--2--5:R-:W-:-:S12]  /*0ab0*/  IMAD.IADD R14, R5, 0x1, R14 ;  /* 0x00000001050e7824 */ /* 0x024fd800078e020e */
[----:B------:R-:W-:Y:S05]  /*0ac0*/  @P0 BRA `(.L_x_374) ;  /* 0xfffffffc00e40947 */ /* 0x000fea000383ffff */
.L_x_365:
[----:B------:R-:W-:Y:S05]  /*0ad0*/  BSYNC.RECONVERGENT B1 ;  /* 0x0000000000017941 */ /* 0x000fea0003800200 */
.L_x_364:
[----:B------:R-:W-:-:S13]  /*0ae0*/  ISETP.GE.U32.AND P0, PT, R0, 0x100, PT ;  /* 0x000001000000780c */ /* 0x000fda0003f06070 */
[----:B------:R-:W-:Y:S05]  /*0af0*/  @!P0 BRA `(.L_x_375) ;  /* 0x0000000000ac8947 */ /* 0x000fea0003800000 */
[----:B------:R-:W1:Y:S01]  /*0b00*/  S2R R8, SR_LANEID ;  /* 0x0000000000087919 */ /* 0x000e620000000000 */
[----:B-----5:R-:W2:Y:S01]  /*0b10*/  SHFL.DOWN PT, R0, R14, 0x1, 0x1f ;  /* 0x08201f000e007f89 */ /* 0x020ea200000e0000 */
[C---:B-1----:R-:W-:Y:S02]  /*0b20*/  ISETP.GT.AND P0, PT, R8.reuse, 0x1e, PT ;  /* 0x0000001e0800780c */ /* 0x042fe40003f04270 */
[----:B------:R-:W-:Y:S02]  /*0b30*/  ISETP.NE.AND P1, PT, R8, RZ, PT ;  /* 0x000000ff0800720c */ /* 0x000fe40003f25270 */
[----:B--2---:R-:W-:Y:S02]  /*0b40*/  SEL R5, R0, RZ, !P0 ;  /* 0x000000ff00057207 */ /* 0x004fe40004000000 */
[----:B------:R-:W-:Y:S02]  /*0b50*/  ISETP.GT.AND P0, PT, R8, 0x1d, PT ;  /* 0x0000001d0800780c */ /* 0x000fe40003f04270 */
[----:B------:R-:W-:-:S05]  /*0b60*/  IADD3 R5, PT, PT, R5, R14, RZ ;  /* 0x0000000e05057210 */ /* 0x000fca0007ffe0ff */
[----:B------:R-:W1:Y:S02]  /*0b70*/  SHFL.DOWN PT, R0, R5, 0x2, 0x1f ;  /* 0x08401f0005007f89 */ /* 0x000e6400000e0000 */
[----:B------:R-:W-:Y:S01]  /*0b80*/  @!P1 MOV R6, 0x400 ;  /* 0x0000040000069802 */ /* 0x000fe20000000f00 */
[----:B------:R-:W2:Y:S01]  /*0b90*/  @!P1 S2R R9, SR_CgaCtaId ;  /* 0x0000000000099919 */ /* 0x000ea20000008800 */
[----:B-1----:R-:W-:Y:S02]  /*0ba0*/  SEL R0, R0, RZ, !P0 ;  /* 0x000000ff00007207 */ /* 0x002fe40004000000 */
[----:B------:R-:W-:-:S03]  /*0bb0*/  ISETP.GT.AND P0, PT, R8, 0x1b, PT ;  /* 0x0000001b0800780c */ /* 0x000fc60003f04270 */
[----:B------:R-:W-:-:S05]  /*0bc0*/  IMAD.IADD R0, R5, 0x1, R0 ;  /* 0x0000000105007824 */ /* 0x000fca00078e0200 */
[----:B------:R-:W1:Y:S01]  /*0bd0*/  SHFL.DOWN PT, R4, R0, 0x4, 0x1f ;  /* 0x08801f0000047f89 */ /* 0x000e6200000e0000 */
[----:B--2---:R-:W-:Y:S02]  /*0be0*/  @!P1 LEA R9, R9, R6, 0x18 ;  /* 0x0000000609099211 */ /* 0x004fe400078ec0ff */
[----:B-1----:R-:W-:Y:S02]  /*0bf0*/  SEL R7, R4, RZ, !P0 ;  /* 0x000000ff04077207 */ /* 0x002fe40004000000 */
[----:B------:R-:W-:-:S03]  /*0c00*/  ISETP.GT.AND P0, PT, R8, 0x17, PT ;  /* 0x000000170800780c */ /* 0x000fc60003f04270 */
[----:B------:R-:W-:Y:S01]  /*0c10*/  IMAD.IADD R7, R0, 0x1, R7 ;  /* 0x0000000100077824 */ /* 0x000fe200078e0207 */
[----:B------:R-:W-:-:S04]  /*0c20*/  @!P1 SHF.R.U32.HI R0, RZ, 0x3, R2 ;  /* 0x00000003ff009819 */ /* 0x000fc80000011602 */
[----:B------:R-:W1:Y:S01]  /*0c30*/  SHFL.DOWN PT, R4, R7, 0x8, 0x1f ;  /* 0x09001f0007047f89 */ /* 0x000e6200000e0000 */
[----:B------:R-:W-:-:S05]  /*0c40*/  @!P1 LOP3.LUT R0, R0, 0x7c, RZ, 0xc0, !PT ;  /* 0x0000007c00009812 */ /* 0x000fca00078ec0ff */
[----:B------:R-:W-:Y:S01]  /*0c50*/  @!P1 IMAD.IADD R0, R0, 0x1, R9 ;  /* 0x0000000100009824 */ /* 0x000fe200078e0209 */
[----:B-1----:R-:W-:Y:S02]  /*0c60*/  SEL R4, R4, RZ, !P0 ;  /* 0x000000ff04047207 */ /* 0x002fe40004000000 */
[----:B------:R-:W-:-:S03]  /*0c70*/  ISETP.GT.AND P0, PT, R8, 0xf, PT ;  /* 0x0000000f0800780c */ /* 0x000fc60003f04270 */
[----:B------:R-:W-:-:S05]  /*0c80*/  IMAD.IADD R4, R7, 0x1, R4 ;  /* 0x0000000107047824 */ /* 0x000fca00078e0204 */
[----:B------:R-:W1:Y:S02]  /*0c90*/  SHFL.DOWN PT, R5, R4, 0x10, 0x1f ;  /* 0x0a001f0004057f89 */ /* 0x000e6400000e0000 */
[----:B-1----:R-:W-:Y:S02]  /*0ca0*/  SEL R5, R5, RZ, !P0 ;  /* 0x000000ff05057207 */ /* 0x002fe40004000000 */
        /* <DEDUP_REMOVED lines=8> */
[----:B--2---:R-:W-:Y:S04]  /*0d30*/  LDS R0, [UR4+0xc] ;  /* 0x00000c04ff007984 */ /* 0x004fe80008000800 */
[----:B------:R-:W1:Y:S04]  /*0d40*/  LDS.128 R4, [UR4+0x10] ;  /* 0x00001004ff047984 */ /* 0x000e680008000c00 */
[----:B------:R-:W2:Y:S01]  /*0d50*/  LDS.64 R8, [UR4+0x20] ;  /* 0x00002004ff087984 */ /* 0x000ea20008000a00 */
[----:B-1----:R-:W-:-:S04]  /*0d60*/  IADD3 R0, PT, PT, R4, R0, R11 ;  /* 0x0000000004007210 */ /* 0x002fc80007ffe00b */
[----:B------:R-:W-:-:S04]  /*0d70*/  IADD3 R0, PT, PT, R6, R0, R5 ;  /* 0x0000000006007210 */ /* 0x000fc80007ffe005 */
[----:B--2---:R-:W-:-:S05]  /*0d80*/  IADD3 R0, PT, PT, R8, R0, R7 ;  /* 0x0000000008007210 */ /* 0x004fca0007ffe007 */
[----:B------:R-:W-:Y:S01]  /*0d90*/  IMAD.IADD R11, R0, 0x1, R9 ;  /* 0x00000001000b7824 */ /* 0x000fe200078e0209 */
[----:B------:R-:W-:Y:S06]  /*0da0*/  BRA `(.L_x_376) ;  /* 0x00000014007c7947 */ /* 0x000fec0003800000 */
.L_x_375:
[----:B------:R-:W-:Y:S01]  /*0db0*/  LOP3.LUT R4, R2, 0x3e0, RZ, 0xc0, !PT ;  /* 0x000003e002047812 */ /* 0x000fe200078ec0ff */
[----:B------:R-:W1:Y:S03]  /*0dc0*/  S2R R10, SR_LANEID ;  /* 0x00000000000a7919 */ /* 0x000e660000000000 */
[----:B------:R-:W-:Y:S02]  /*0dd0*/  LOP3.LUT R7, RZ, R4, RZ, 0x33, !PT ;  /* 0x00000004ff077212 */ /* 0x000fe400078e33ff */
[----:B------:R-:W-:-:S03]  /*0de0*/  IADD3 R5, PT, PT, R4, 0x20, RZ ;  /* 0x0000002004057810 */ /* 0x000fc60007ffe0ff */
[----:B------:R-:W-:Y:S01]  /*0df0*/  IMAD.IADD R7, R0, 0x1, R7 ;  /* 0x0000000100077824 */ /* 0x000fe200078e0207 */
[----:B------:R-:W-:-:S04]  /*0e00*/  ISETP.GT.U32.AND P0, PT, R5, R0, PT ;  /* 0x000000000500720c */ /* 0x000fc80003f04070 */
[----:B------:R-:W-:-:S05]  /*0e10*/  SEL R7, R7, 0x1f, P0 ;  /* 0x0000001f07077807 */ /* 0x000fca0000000000 */
[----:B-----5:R-:W2:Y:S01]  /*0e20*/  SHFL.DOWN PT, R4, R14, 0x1, R7 ;  /* 0x082000000e047989 */ /* 0x020ea200000e0007 */
[CC--:B-1----:R-:W-:Y:S01]  /*0e30*/  ISETP.GE.AND P0, PT, R10.reuse, R7.reuse, PT ;  /* 0x000000070a00720c */ /* 0x0c2fe20003f06270 */
[C---:B------:R-:W-:Y:S01]  /*0e40*/  VIADD R6, R10.reuse, 0x2 ;  /* 0x000000020a067836 */ /* 0x040fe20000000000 */
[C---:B------:R-:W-:Y:S01]  /*0e50*/  ISETP.NE.AND P1, PT, R10.reuse, RZ, PT ;  /* 0x000000ff0a00720c */ /* 0x040fe20003f25270 */
[----:B------:R-:W-:Y:S01]  /*0e60*/  VIADD R8, R10, 0x4 ;  /* 0x000000040a087836 */ /* 0x000fe20000000000 */
[----:B--2---:R-:W-:Y:S02]  /*0e70*/  SEL R5, R4, RZ, !P0 ;  /* 0x000000ff04057207 */ /* 0x004fe40004000000 */
[----:B------:R-:W-:-:S03]  /*0e80*/  ISETP.GT.AND P0, PT, R6, R7, PT ;  /* 0x000000070600720c */ /* 0x000fc60003f04270 */
[----:B------:R-:W-:-:S06]  /*0e90*/  IMAD.IADD R4, R5, 0x1, R14 ;  /* 0x0000000105047824 */ /* 0x000fcc00078e020e */
[----:B------:R-:W1:Y:S01]  /*0ea0*/  @!P1 S2R R11, SR_CgaCtaId ;  /* 0x00000000000b9919 */ /* 0x000e620000008800 */
[----:B------:R-:W-:Y:S01]  /*0eb0*/  @!P1 SHF.R.U32.HI R9, RZ, 0x3, R2 ;  /* 0x00000003ff099819 */ /* 0x000fe20000011602 */
[----:B------:R-:W2:Y:S03]  /*0ec0*/  SHFL.DOWN PT, R5, R4, 0x2, R7 ;  /* 0x0840000004057989 */ /* 0x000ea600000e0007 */
[----:B------:R-:W-:Y:S02]  /*0ed0*/  @!P1 LOP3.LUT R9, R9, 0x7c, RZ, 0xc0, !PT ;  /* 0x0000007c09099812 */ /* 0x000fe400078ec0ff */
[----:B--2---:R-:W-:Y:S02]  /*0ee0*/  SEL R5, R5, RZ, !P0 ;  /* 0x000000ff05057207 */ /* 0x004fe40004000000 */
[----:B------:R-:W-:-:S03]  /*0ef0*/  ISETP.GT.AND P0, PT, R8, R7, PT ;  /* 0x000000070800720c */ /* 0x000fc60003f04270 */
[----:B------:R-:W-:Y:S01]  /*0f00*/  IMAD.IADD R6, R4, 0x1, R5 ;  /* 0x0000000104067824 */ /* 0x000fe200078e0205 */
[----:B------:R-:W-:-:S04]  /*0f10*/  IADD3 R4, PT, PT, R10, 0x8, RZ ;  /* 0x000000080a047810 */ /* 0x000fc80007ffe0ff */
[----:B------:R-:W2:Y:S02]  /*0f20*/  SHFL.DOWN PT, R5, R6, 0x4, R7 ;  /* 0x0880000006057989 */ /* 0x000ea400000e0007 */
[----:B--2---:R-:W-:Y:S02]  /*0f30*/  SEL R5, R5, RZ, !P0 ;  /* 0x000000ff05057207 */ /* 0x004fe40004000000 */
[----:B------:R-:W-:-:S03]  /*0f40*/  ISETP.GT.AND P0, PT, R4, R7, PT ;  /* 0x000000070400720c */ /* 0x000fc60003f04270 */
[----:B------:R-:W-:Y:S02]  /*0f50*/  IMAD.IADD R8, R6, 0x1, R5 ;  /* 0x0000000106087824 */ /* 0x000fe400078e0205 */
[----:B------:R-:W-:Y:S01]  /*0f60*/  VIADD R6, R10, 0x10 ;  /* 0x000000100a067836 */ /* 0x000fe20000000000 */
[----:B------:R-:W-:Y:S02]  /*0f70*/  @!P1 MOV R10, 0x400 ;  /* 0x00000400000a9802 */ /* 0x000fe40000000f00 */
[----:B------:R-:W2:Y:S02]  /*0f80*/  SHFL.DOWN PT, R5, R8, 0x8, R7 ;  /* 0x0900000008057989 */ /* 0x000ea400000e0007 */
[----:B-1----:R-:W-:-:S05]  /*0f90*/  @!P1 LEA R10, R11, R10, 0x18 ;  /* 0x0000000a0b0a9211 */ /* 0x002fca00078ec0ff */
[----:B------:R-:W-:Y:S01]  /*0fa0*/  @!P1 IMAD.IADD R10, R9, 0x1, R10 ;  /* 0x00000001090a9824 */ /* 0x000fe200078e020a */
[----:B--2---:R-:W-:Y:S02]  /*0fb0*/  SEL R5, R5, RZ, !P0 ;  /* 0x000000ff05057207 */ /* 0x004fe40004000000 */
[----:B------:R-:W-:-:S03]  /*0fc0*/  ISETP.GT.AND P0, PT, R6, R7, PT ;  /* 0x000000070600720c */ /* 0x000fc60003f04270 */
[----:B------:R-:W-:-:S05]  /*0fd0*/  IMAD.IADD R4, R8, 0x1, R5 ;  /* 0x0000000108047824 */ /* 0x000fca00078e0205 */
[----:B------:R-:W1:Y:S02]  /*0fe0*/  SHFL.DOWN PT, R5, R4, 0x10, R7 ;  /* 0x0a00000004057989 */ /* 0x000e6400000e0007 */
[----:B-1----:R-:W-:Y:S02]  /*0ff0*/  SEL R5, R5, RZ, !P0 ;  /* 0x000000ff05057207 */ /* 0x002fe40004000000 */
[----:B------:R-:W-:-:S03]  /*1000*/  ISETP.NE.AND P0, PT, R2, RZ, PT ;  /* 0x000000ff0200720c */ /* 0x000fc60003f05270 */
[----:B------:R-:W-:-:S05]  /*1010*/  IMAD.IADD R11, R4, 0x1, R5 ;  /* 0x00000001040b7824 */ /* 0x000fca00078e0205 */
[----:B------:R1:W-:Y:S01]  /*1020*/  @!P1 STS [R10+0x8], R11 ;  /* 0x0000080b0a009388 */ /* 0x0003e20000000800 */
[----:B------:R-:W-:Y:S06]  /*1030*/  BAR.SYNC.DEFER_BLOCKING 0x0 ;  /* 0x0000000000007b1d */ /* 0x000fec0000010000 */
[----:B------:R-:W-:Y:S05]  /*1040*/  @P0 BRA `(.L_x_376) ;  /* 0x0000001000d40947 */ /* 0x000fea0003800000 */
[----:B------:R-:W2:Y:S01]  /*1050*/  S2UR UR5, SR_CgaCtaId ;  /* 0x00000000000579c3 */ /* 0x000ea20000008800 */
[----:B------:R-:W-:Y:S01]  /*1060*/  UMOV UR4, 0x400 ;  /* 0x0000040000047882 */ /* 0x000fe20000000000 */
[C---:B------:R-:W-:Y:S02]  /*1070*/  ISETP.GT.U32.AND P2, PT, R0.reuse, 0x40, PT ;  /* 0x000000400000780c */ /* 0x040fe40003f44070 */
[C---:B------:R-:W-:Y:S02]  /*1080*/  ISETP.GT.U32.AND P1, PT, R0.reuse, 0x20, PT ;  /* 0x000000200000780c */ /* 0x040fe40003f24070 */
[----:B------:R-:W-:Y:S01]  /*1090*/  ISETP.GT.U32.AND P3, PT, R0, 0x80, PT ;  /* 0x000000800000780c */ /* 0x000fe20003f64070 */
[----:B--2---:R-:W-:-:S09]  /*10a0*/  ULEA UR4, UR5, UR4, 0x18 ;  /* 0x0000000405047291 */ /* 0x004fd2000f8ec0ff */
[----:B------:R-:W2:Y:S04]  /*10b0*/  LDS.128 R4, [UR4+0x10] ;  /* 0x00001004ff047984 */ /* 0x000ea80008000c00 */
[----:B------:R-:W3:Y:S04]  /*10c0*/  LDS R2, [UR4+0xc] ;  /* 0x00000c04ff027984 */ /* 0x000ee80008000800 */
[----:B------:R-:W4:Y:S01]  /*10d0*/  LDS.64 R8, [UR4+0x20] ;  /* 0x00002004ff087984 */ /* 0x000f220008000a00 */
[----:B--2---:R-:W-:Y:S02]  /*10e0*/  SEL R4, R4, RZ, P2 ;  /* 0x000000ff04047207 */ /* 0x004fe40001000000 */
[----:B------:R-:W-:-:S02]  /*10f0*/  ISETP.GT.U32.AND P2, PT, R0, 0x60, PT ;  /* 0x000000600000780c */ /* 0x000fc40003f44070 */
[----:B---3--:R-:W-:Y:S02]  /*1100*/  SEL R2, R2, RZ, P1 ;  /* 0x000000ff02027207 */ /* 0x008fe40000800000 */
[----:B------:R-:W-:Y:S02]  /*1110*/  SEL R5, R5, RZ, P2 ;  /* 0x000000ff05057207 */ /* 0x000fe40001000000 */
[----:B------:R-:W-:Y:S02]  /*1120*/  IADD3 R2, PT, PT, R4, R2, R11 ;  /* 0x0000000204027210 */ /* 0x000fe40007ffe00b */
[----:B------:R-:W-:Y:S02]  /*1130*/  ISETP.GT.U32.AND P1, PT, R0, 0xa0, PT ;  /* 0x000000a00000780c */ /* 0x000fe40003f24070 */
[----:B------:R-:W-:Y:S02]  /*1140*/  SEL R6, R6, RZ, P3 ;  /* 0x000000ff06067207 */ /* 0x000fe40001800000 */
[----:B------:R-:W-:-:S02]  /*1150*/  ISETP.GT.U32.AND P2, PT, R0, 0xc0, PT ;  /* 0x000000c00000780c */ /* 0x000fc40003f44070 */
[----:B------:R-:W-:Y:S02]  /*1160*/  ISETP.GT.U32.AND P3, PT, R0, 0xe0, PT ;  /* 0x000000e00000780c */ /* 0x000fe40003f64070 */
[----:B------:R-:W-:Y:S02]  /*1170*/  SEL R7, R7, RZ, P1 ;  /* 0x000000ff07077207 */ /* 0x000fe40000800000 */
[----:B------:R-:W-:Y:S02]  /*1180*/  IADD3 R2, PT, PT, R6, R2, R5 ;  /* 0x0000000206027210 */ /* 0x000fe40007ffe005 */
[----:B----4-:R-:W-:Y:S02]  /*1190*/  SEL R8, R8, RZ, P2 ;  /* 0x000000ff08087207 */ /* 0x010fe40001000000 */
[----:B------:R-:W-:Y:S02]  /*11a0*/  SEL R9, R9, RZ, P3 ;  /* 0x000000ff09097207 */ /* 0x000fe40001800000 */
[----:B------:R-:W-:-:S05]  /*11b0*/  IADD3 R2, PT, PT, R8, R2, R7 ;  /* 0x0000000208027210 */ /* 0x000fca0007ffe007 */
[----:B-1----:R-:W-:Y:S01]  /*11c0*/  IMAD.IADD R11, R2, 0x1, R9 ;  /* 0x00000001020b7824 */ /* 0x002fe200078e0209 */
[----:B------:R-:W-:Y:S06]  /*11d0*/  BRA `(.L_x_376) ;  /* 0x0000001000707947 */ /* 0x000fec0003800000 */
.L_x_361:
[----:B------:R-:W0:Y:S01]  /*11e0*/  S2R R2, SR_TID.X ;  /* 0x0000000000027919 */ /* 0x000e220000002100 */
[----:B------:R-:W1:Y:S02]  /*11f0*/  LDCU.64 UR4, c[0x0][0x380] ;  /* 0x00007000ff0477ac */ /* 0x000e640008000a00 */
[----:B-1----:R-:W-:Y:S01]  /*1200*/  MOV R4, UR4 ;  /* 0x0000000400047c02 */ /* 0x002fe20008000f00 */
[----:B------:R-:W-:Y:S02]  /*1210*/  IMAD.U32 R5, RZ, RZ, UR5 ;  /* 0x00000005ff057e24 */ /* 0x000fe4000f8e00ff */
[----:B0-----:R-:W-:-:S04]  /*1220*/  IMAD R7, R3, 0x1000, R2 ;  /* 0x0000100003077824 */ /* 0x001fc800078e0202 */
[----:B------:R-:W-:-:S05]  /*1230*/  IMAD.WIDE.U32 R6, R7, 0x4, R4 ;  /* 0x0000000407067825 */ /* 0x000fca00078e0004 */
        /* <DEDUP_REMOVED lines=16> */
[----:B------:R-:W-:-:S02]  /*1340*/  ISETP.GE.U32.AND P0, PT, R0, R13, PT ;  /* 0x0000000d0000720c */ /* 0x000fc40003f06070 */
        /* <DEDUP_REMOVED lines=9> */
[----:B------:R-:W-:Y:S01]  /*13e0*/  IMAD R9, R3, 0x1000, R13 ;  /* 0x0000100003097824 */ /* 0x000fe200078e020d */
[----:B------:R-:W-:Y:S01]  /*13f0*/  LOP3.LUT R6, RZ, R2, RZ, 0x33, !PT ;  /* 0x00000002ff067212 */ /* 0x000fe200078e33ff */
[----:B------:R-:W-:Y:S01]  /*1400*/  VIADD R0, R8, 0xfffff000 ;  /* 0xfffff00008007836 */ /* 0x000fe20000000000 */
[----:B------:R-:W-:Y:S02]  /*1410*/  UMOV UR4, URZ ;  /* 0x000000ff00047c82 */ /* 0x000fe40008000000 */
[----:B------:R-:W-:Y:S02]  /*1420*/  IADD3 R6, PT, PT, -R13, R8, R6 ;  /* 0x000000080d067210 */ /* 0x000fe40007ffe106 */
[C---:B------:R-:W-:Y:S02]  /*1430*/  ISETP.GT.U32.AND P0, PT, R9.reuse, R0, PT ;  /* 0x000000000900720c */ /* 0x040fe40003f04070 */
[----:B------:R-:W-:Y:S01]  /*1440*/  IADD3 R7, PT, PT, R9, 0x800, R2 ;  /* 0x0000080009077810 */ /* 0x000fe20007ffe002 */
[----:B------:R-:W-:-:S02]  /*1450*/  IMAD.MOV.U32 R2, RZ, RZ, R9 ;  /* 0x000000ffff027224 */ /* 0x000fc400078e0009 */
[----:B------:R-:W-:-:S08]  /*1460*/  IMAD R6, R3, -0x1000, R6 ;  /* 0xfffff00003067824 */ /* 0x000fd000078e0206 */
[----:B------:R-:W-:Y:S05]  /*1470*/  @P0 BRA `(.L_x_378) ;  /* 0x00000000009c0947 */ /* 0x000fea0003800000 */
[----:B------:R-:W0:Y:S08]  /*1480*/  LDC R8, c[0x0][0x3a8] ;  /* 0x0000ea00ff087b82 */ /* 0x000e300000000800 */
[----:B------:R-:W1:Y:S02]  /*1490*/  LDC.64 R4, c[0x0][0x380] ;  /* 0x0000e000ff047b82 */ /* 0x000e640000000a00 */
.L_x_379:
[----:B------:R-:W2:Y:S02]  /*14a0*/  S2R R10, SR_TID.X ;  /* 0x00000000000a7919 */ /* 0x000ea40000002100 */
[----:B--2---:R-:W-:-:S04]  /*14b0*/  IMAD.IADD R11, R10, 0x1, R9 ;  /* 0x000000010a0b7824 */ /* 0x004fc800078e0209 */
[----:B-1----:R-:W-:-:S05]  /*14c0*/  IMAD.WIDE.U32 R10, R11, 0x4, R4 ;  /* 0x000000040b0a7825 */ /* 0x002fca00078e0004 */
        /* <DEDUP_REMOVED lines=10> */
[----:B------:R-:W5:Y:S01]  /*1570*/  LDG.E R21, desc[UR6][R10.64+0x2c00] ;  /* 0x002c00060a157981 */ /* 0x000f62000c1e1900 */
[----:B--2---:R-:W-:-:S03]  /*1580*/  IADD3 R20, PT, PT, R20, R18, R27 ;  /* 0x0000001214147210 */ /* 0x004fc60007ffe01b */
[----:B------:R-:W2:Y:S04]  /*1590*/  LDG.E R18, desc[UR6][R10.64+0x2800] ;  /* 0x002800060a127981 */ /* 0x000ea8000c1e1900 */
[----:B------:R-:W2:Y:S01]  /*15a0*/  LDG.E R27, desc[UR6][R10.64+0x3800] ;  /* 0x003800060a1b7981 */ /* 0x000ea2000c1e1900 */
[----:B---3--:R-:W-:-:S03]  /*15b0*/  IADD3 R24, PT, PT, R23, R22, R20 ;  /* 0x0000001617187210 */ /* 0x008fc60007ffe014 */
[----:B------:R-:W3:Y:S04]  /*15c0*/  LDG.E R23, desc[UR6][R10.64+0x3000] ;  /* 0x003000060a177981 */ /* 0x000ee8000c1e1900 */
[----:B------:R-:W3:Y:S04]  /*15d0*/  LDG.E R20, desc[UR6][R10.64+0x3400] ;  /* 0x003400060a147981 */ /* 0x000ee8000c1e1900 */
[----:B------:R-:W3:Y:S01]  /*15e0*/  LDG.E R22, desc[UR6][R10.64+0x3c00] ;  /* 0x003c00060a167981 */ /* 0x000ee2000c1e1900 */
[----:B----4-:R-:W-:-:S04]  /*15f0*/  IADD3 R14, PT, PT, R17, R14, R24 ;  /* 0x0000000e110e7210 */ /* 0x010fc80007ffe018 */
[----:B-----5:R-:W-:-:S04]  /*1600*/  IADD3 R14, PT, PT, R19, R16, R14 ;  /* 0x00000010130e7210 */ /* 0x020fc80007ffe00e */
[----:B------:R-:W-:Y:S02]  /*1610*/  IADD3 R12, PT, PT, R15, R12, R14 ;  /* 0x0000000c0f0c7210 */ /* 0x000fe40007ffe00e */
[----:B0-----:R-:W-:-:S04]  /*1620*/  IADD3 R14, PT, PT, -R9, R8, RZ ;  /* 0x00000008090e7210 */ /* 0x001fc80007ffe1ff */
[----:B------:R-:W-:Y:S02]  /*1630*/  ISETP.GE.U32.AND P0, PT, R14, R13, PT ;  /* 0x0000000d0e00720c */ /* 0x000fe40003f06070 */
[----:B--2---:R-:W-:-:S04]  /*1640*/  IADD3 R12, PT, PT, R21, R18, R12 ;  /* 0x00000012150c7210 */ /* 0x004fc80007ffe00c */
[----:B---3--:R-:W-:-:S04]  /*1650*/  IADD3 R12, PT, PT, R20, R23, R12 ;  /* 0x00000017140c7210 */ /* 0x008fc80007ffe00c */
[----:B------:R-:W-:-:S03]  /*1660*/  IADD3 R27, PT, PT, R22, R27, R12 ;  /* 0x0000001b161b7210 */ /* 0x000fc60007ffe00c */
[----:B------:R-:W-:Y:S05]  /*1670*/  @!P0 BRA `(.L_x_377) ;  /* 0x00000008009c8947 */ /* 0x000fea0003800000 */
[C---:B------:R-:W-:Y:S01]  /*1680*/  IMAD.IADD R9, R13.reuse, 0x1, R9 ;  /* 0x000000010d097824 */ /* 0x040fe200078e0209 */
[----:B------:R-:W-:Y:S01]  /*1690*/  UIADD3 UR4, UPT, UPT, UR4, 0x1, URZ ;  /* 0x0000000104047890 */ /* 0x000fe2000fffe0ff */
[----:B------:R-:W-:Y:S02]  /*16a0*/  IMAD.IADD R2, R13, 0x1, R2 ;  /* 0x000000010d027824 */ /* 0x000fe400078e0202 */
[----:B------:R-:W-:Y:S01]  /*16b0*/  IMAD.IADD R6, R6, 0x1, -R13 ;  /* 0x0000000106067824 */ /* 0x000fe200078e0a0d */
[----:B------:R-:W-:Y:S01]  /*16c0*/  ISETP.GT.U32.AND P0, PT, R9, R0, PT ;  /* 0x000000000900720c */ /* 0x000fe20003f04070 */
[----:B------:R-:W-:-:S12]  /*16d0*/  IMAD.IADD R7, R13, 0x1, R7 ;  /* 0x000000010d077824 */ /* 0x000fd800078e0207 */
[----:B------:R-:W-:Y:S05]  /*16e0*/  @!P0 BRA `(.L_x_379) ;  /* 0xfffffffc006c8947 */ /* 0x000fea000383ffff */
.L_x_378:
[----:B------:R-:W0:Y:S01]  /*16f0*/  S2R R13, SR_TID.X ;  /* 0x00000000000d7919 */ /* 0x000e220000002100 */
[----:B------:R-:W-:Y:S01]  /*1700*/  IMAD.IADD R0, R8, 0x1, -R9 ;  /* 0x0000000108007824 */ /* 0x000fe200078e0a09 */
[----:B------:R-:W-:Y:S04]  /*1710*/  BSSY.RECONVERGENT B1, `(.L_x_377) ;  /* 0x000009d000017945 */ /* 0x000fe80003800200 */
[----:B0-----:R-:W-:-:S04]  /*1720*/  ISETP.GE.AND P0, PT, R13, R0, PT ;  /* 0x000000000d00720c */ /* 0x001fc80003f06270 */
[----:B------:R-:W-:-:S13]  /*1730*/  ISETP.GE.U32.OR P0, PT, R9, R8, P0 ;  /* 0x000000080900720c */ /* 0x000fda0000706470 */
[----:B------:R-:W-:Y:S05]  /*1740*/  @P0 BRA `(.L_x_380) ;  /* 0x0000000800640947 */ /* 0x000fea0003800000 */
[----:B------:R-:W0:Y:S01]  /*1750*/  LDC R10, c[0x0][0x3ac] ;  /* 0x0000eb00ff0a7b82 */ /* 0x000e220000000800 */
[----:B------:R-:W-:Y:S01]  /*1760*/  LOP3.LUT R11, RZ, R13, RZ, 0x33, !PT ;  /* 0x0000000dff0b7212 */ /* 0x000fe200078e33ff */
[----:B------:R-:W-:Y:S06]  /*1770*/  BSSY.RECONVERGENT B2, `(.L_x_381) ;  /* 0x000004f000027945 */ /* 0x000fec0003800200 */
[----:B------:R-:W1:Y:S01]  /*1780*/  LDC R0, c[0x0][0x3ac] ;  /* 0x0000eb00ff007b82 */ /* 0x000e620000000800 */
[----:B0-----:R-:W-:-:S05]  /*1790*/  IMAD.SHL.U32 R10, R10, 0x1000, RZ ;  /* 0x000010000a0a7824 */ /* 0x001fca00078e00ff */
[----:B------:R-:W-:-:S04]  /*17a0*/  LEA R10, R3, R10, 0xc ;  /* 0x0000000a030a7211 */ /* 0x000fc800078e60ff */
[----:B------:R-:W-:Y:S01]  /*17b0*/  IADD3 R8, PT, PT, -R10, R8, R11 ;  /* 0x000000080a087210 */ /* 0x000fe20007ffe10b */
[----:B-1----:R-:W-:Y:S02]  /*17c0*/  IMAD R11, R0, UR4, RZ ;  /* 0x00000004000b7c24 */ /* 0x002fe4000f8e02ff */
[----:B------:R-:W-:Y:S02]  /*17d0*/  IMAD.MOV.U32 R0, RZ, RZ, R13 ;  /* 0x000000ffff007224 */ /* 0x000fe400078e000d */
[----:B------:R-:W-:-:S05]  /*17e0*/  IMAD R8, R11, -0x1000, R8 ;  /* 0xfffff0000b087824 */ /* 0x000fca00078e0208 */
[C---:B------:R-:W-:Y:S02]  /*17f0*/  ISETP.GE.U32.AND P0, PT, R8.reuse, 0xf00, PT ;  /* 0x00000f000800780c */ /* 0x040fe40003f06070 */
[----:B------:R-:W-:-:S04]  /*1800*/  LEA.HI R8, R8, 0x1, RZ, 0x18 ;  /* 0x0000000108087811 */ /* 0x000fc800078fc0ff */
[----:B------:R-:W-:-:S07]  /*1810*/  LOP3.LUT R10, R8, 0xf, RZ, 0xc0, !PT ;  /* 0x0000000f080a7812 */ /* 0x000fce00078ec0ff */
[----:B------:R-:W-:Y:S05]  /*1820*/  @!P0 BRA `(.L_x_382) ;  /* 0x00000004000c8947 */ /* 0x000fea0003800000 */
[----:B------:R-:W-:Y:S01]  /*1830*/  LEA.HI R0, R6, 0x1, RZ, 0x18 ;  /* 0x0000000106007811 */ /* 0x000fe200078fc0ff */
[----:B------:R-:W-:Y:S01]  /*1840*/  BSSY.RECONVERGENT B3, `(.L_x_383) ;  /* 0x0000040000037945 */ /* 0x000fe20003800200 */
[----:B------:R-:W-:Y:S02]  /*1850*/  LOP3.LUT R11, R13, 0x800, RZ, 0xfc, !PT ;  /* 0x000008000d0b7812 */ /* 0x000fe400078efcff */
[----:B------:R-:W-:-:S05]  /*1860*/  LOP3.LUT R0, R0, 0x1fffff0, RZ, 0xc0, !PT ;  /* 0x01fffff000007812 */ /* 0x000fca00078ec0ff */
[----:B------:R-:W-:-:S07]  /*1870*/  IMAD.MOV R0, RZ, RZ, -R0 ;  /* 0x000000ffff007224 */ /* 0x000fce00078e0a00 */
.L_x_384:
[C---:B------:R-:W-:Y:S02]  /*1880*/  VIADD R15, R7.reuse, 0xfffff800 ;  /* 0xfffff800070f7836 */ /* 0x040fe40000000000 */
[----:B------:R-:W-:Y:S02]  /*1890*/  VIADD R21, R7, 0xfffff900 ;  /* 0xfffff90007157836 */ /* 0x000fe40000000000 */
[----:B------:R-:W-:-:S04]  /*18a0*/  IMAD.WIDE.U32 R14, R15, 0x4, R4 ;  /* 0x000000040f0e7825 */ /* 0x000fc800078e0004 */
[--C-:B------:R-:W-:Y:S01]  /*18b0*/  IMAD.WIDE.U32 R20, R21, 0x4, R4.reuse ;  /* 0x0000000415147825 */ /* 0x100fe200078e0004 */
[----:B------:R0:W2:Y:S04]  /*18c0*/  LDG.E R28, desc[UR6][R14.64] ;  /* 0x000000060e1c7981 */ /* 0x0000a8000c1e1900 */
[----:B------:R-:W2:Y:S01]  /*18d0*/  LDG.E R29, desc[UR6][R20.64] ;  /* 0x00000006141d7981 */ /* 0x000ea2000c1e1900 */
[C---:B------:R-:W-:Y:S02]  /*18e0*/  VIADD R17, R7.reuse, 0xfffffa00 ;  /* 0xfffffa0007117836 */ /* 0x040fe40000000000 */
[----:B------:R-:W-:Y:S02]  /*18f0*/  VIADD R19, R7, 0xfffffb00 ;  /* 0xfffffb0007137836 */ /* 0x000fe40000000000 */
[----:B------:R-:W-:-:S04]  /*1900*/  IMAD.WIDE.U32 R16, R17, 0x4, R4 ;  /* 0x0000000411107825 */ /* 0x000fc800078e0004 */
[--C-:B------:R-:W-:Y:S01]  /*1910*/  IMAD.WIDE.U32 R18, R19, 0x4, R4.reuse ;  /* 0x0000000413127825 */ /* 0x100fe200078e0004 */
[----:B------:R1:W3:Y:S04]  /*1920*/  LDG.E R13, desc[UR6][R16.64] ;  /* 0x00000006100d7981 */ /* 0x0002e8000c1e1900 */
[----:B------:R4:W3:Y:S01]  /*1930*/  LDG.E R12, desc[UR6][R18.64] ;  /* 0x00000006120c7981 */ /* 0x0008e2000c1e1900 */
[C---:B------:R-:W-:Y:S01]  /*1940*/  VIADD R22, R7.reuse, 0xfffffd00 ;  /* 0xfffffd0007167836 */ /* 0x040fe20000000000 */
[C---:B------:R-:W-:Y:S01]  /*1950*/  IADD3 R23, PT, PT, R7.reuse, -0x400, RZ ;  /* 0xfffffc0007177810 */ /* 0x040fe20007ffe0ff */
[----:B------:R-:W-:Y:S02]  /*1960*/  VIADD R26, R7, 0xfffffe00 ;  /* 0xfffffe00071a7836 */ /* 0x000fe40000000000 */
[----:B0-----:R-:W-:-:S04]  /*1970*/  IMAD.WIDE.U32 R14, R22, 0x4, R4 ;  /* 0x00000004160e7825 */ /* 0x001fc800078e0004 */
[--C-:B-1----:R-:W-:Y:S02]  /*1980*/  IMAD.WIDE.U32 R16, R26, 0x4, R4.reuse ;  /* 0x000000041a107825 */ /* 0x102fe400078e0004 */
[----:B------:R0:W5:Y:S02]  /*1990*/  LDG.E R26, desc[UR6][R14.64] ;  /* 0x000000060e1a7981 */ /* 0x000164000c1e1900 */
[C-C-:B------:R-:W-:Y:S02]  /*19a0*/  IMAD.WIDE.U32 R24, R7.reuse, 0x4, R4.reuse ;  /* 0x0000000407187825 */ /* 0x140fe400078e0004 */
[----:B------:R-:W5:Y:S02]  /*19b0*/  LDG.E R16, desc[UR6][R16.64] ;  /* 0x0000000610107981 */ /* 0x000f64000c1e1900 */
[----:B----4-:R-:W-:Y:S02]  /*19c0*/  VIADD R19, R7, 0xffffff00 ;  /* 0xffffff0007137836 */ /* 0x010fe40000000000 */
[----:B------:R-:W-:Y:S01]  /*19d0*/  IMAD.WIDE.U32 R20, R23, 0x4, R4 ;  /* 0x0000000417147825 */ /* 0x000fe200078e0004 */
[----:B------:R-:W4:Y:S03]  /*19e0*/  LDG.E R24, desc[UR6][R24.64] ;  /* 0x0000000618187981 */ /* 0x000f26000c1e1900 */
[----:B0-----:R-:W-:-:S02]  /*19f0*/  VIADD R15, R7, 0x200 ;  /* 0x00000200070f7836 */ /* 0x001fc40000000000 */
[----:B------:R-:W-:Y:S02]  /*1a00*/  VIADD R23, R7, 0x100 ;  /* 0x0000010007177836 */ /* 0x000fe40000000000 */
[--C-:B------:R-:W-:Y:S01]  /*1a10*/  IMAD.WIDE.U32 R18, R19, 0x4, R4.reuse ;  /* 0x0000000413127825 */ /* 0x100fe200078e0004 */
[----:B------:R0:W5:Y:S03]  /*1a20*/  LDG.E R25, desc[UR6][R20.64] ;  /* 0x0000000614197981 */ /* 0x000166000c1e1900 */
[----:B------:R-:W-:Y:S02]  /*1a30*/  IMAD.WIDE.U32 R22, R23, 0x4, R4 ;  /* 0x0000000417167825 */ /* 0x000fe400078e0004 */
[----:B------:R-:W4:Y:S04]  /*1a40*/  LDG.E R19, desc[UR6][R18.64] ;  /* 0x0000000612137981 */ /* 0x000f28000c1e1900 */
[----:B------:R1:W4:Y:S01]  /*1a50*/  LDG.E R23, desc[UR6][R22.64] ;  /* 0x0000000616177981 */ /* 0x000322000c1e1900 */
[----:B0-----:R-:W-:-:S04]  /*1a60*/  VIADD R21, R7, 0x300 ;  /* 0x0000030007157836 */ /* 0x001fc80000000000 */
[----:B------:R-:W-:-:S04]  /*1a70*/  IMAD.WIDE.U32 R20, R21, 0x4, R4 ;  /* 0x0000000415147825 */ /* 0x000fc800078e0004 */
[----:B-1----:R-:W-:Y:S02]  /*1a80*/  VIADD R22, R7, 0x700 ;  /* 0x0000070007167836 */ /* 0x002fe40000000000 */
[----:B------:R-:W4:Y:S01]  /*1a90*/  LDG.E R21, desc[UR6][R20.64] ;  /* 0x0000000614157981 */ /* 0x000f22000c1e1900 */
[----:B--2---:R-:W-:Y:S01]  /*1aa0*/  IADD3 R27, PT, PT, R29, R28, R27 ;  /* 0x0000001c1d1b7210 */ /* 0x004fe20007ffe01b */
[----:B------:R-:W-:Y:S01]  /*1ab0*/  IMAD.WIDE.U32 R28, R15, 0x4, R4 ;  /* 0x000000040f1c7825 */ /* 0x000fe200078e0004 */
[----:B------:R-:W-:-:S05]  /*1ac0*/  IADD3 R15, PT, PT, R7, 0x400, RZ ;  /* 0x00000400070f7810 */ /* 0x000fca0007ffe0ff */
[----:B------:R0:W2:Y:S01]  /*1ad0*/  LDG.E R28, desc[UR6][R28.64] ;  /* 0x000000061c1c7981 */ /* 0x0000a2000c1e1900 */
[----:B------:R-:W-:-:S05]  /*1ae0*/  IMAD.WIDE.U32 R14, R15, 0x4, R4 ;  /* 0x000000040f0e7825 */ /* 0x000fca00078e0004 */
[----:B------:R1:W2:Y:S01]  /*1af0*/  LDG.E R17, desc[UR6][R14.64] ;  /* 0x000000060e117981 */ /* 0x0002a2000c1e1900 */
[----:B---3--:R-:W-:Y:S01]  /*1b00*/  IADD3 R27, PT, PT, R12, R13, R27 ;  /* 0x0000000d0c1b7210 */ /* 0x008fe20007ffe01b */
[----:B0-----:R-:W-:-:S04]  /*1b10*/  VIADD R29, R7, 0x500 ;  /* 0x00000500071d7836 */ /* 0x001fc80000000000 */
[----:B------:R-:W-:-:S04]  /*1b20*/  IMAD.WIDE.U32 R12, R29, 0x4, R4 ;  /* 0x000000041d0c7825 */ /* 0x000fc800078e0004 */
[----:B-1----:R-:W-:Y:S01]  /*1b30*/  VIADD R15, R7, 0x600 ;  /* 0x00000600070f7836 */ /* 0x002fe20000000000 */
[----:B------:R0:W3:Y:S03]  /*1b40*/  LDG.E R18, desc[UR6][R12.64] ;  /* 0x000000060c127981 */ /* 0x0000e6000c1e1900 */
[----:B------:R-:W-:-:S04]  /*1b50*/  IMAD.WIDE.U32 R14, R15, 0x4, R4 ;  /* 0x000000040f0e7825 */ /* 0x000fc800078e0004 */
[----:B0-----:R-:W-:Y:S02]  /*1b60*/  IMAD.WIDE.U32 R12, R22, 0x4, R4 ;  /* 0x00000004160c7825 */ /* 0x001fe400078e0004 */
[----:B------:R-:W3:Y:S04]  /*1b70*/  LDG.E R22, desc[UR6][R14.64] ;  /* 0x000000060e167981 */ /* 0x000ee8000c1e1900 */
[----:B------:R-:W3:Y:S01]  /*1b80*/  LDG.E R20, desc[UR6][R12.64] ;  /* 0x000000060c147981 */ /* 0x000ee2000c1e1900 */
[----:B------:R-:W-:Y:S01]  /*1b90*/  VIADD R0, R0, 0x10 ;  /* 0x0000001000007836 */ /* 0x000fe20000000000 */
[----:B-----5:R-:W-:-:S04]  /*1ba0*/  IADD3 R25, PT, PT, R26, R25, R27 ;  /* 0x000000191a197210 */ /* 0x020fc80007ffe01b */
[----:B----4-:R-:W-:Y:S02]  /*1bb0*/  IADD3 R16, PT, PT, R19, R16, R25 ;  /* 0x0000001013107210 */ /* 0x010fe40007ffe019 */
[----:B------:R-:W-:Y:S02]  /*1bc0*/  ISETP.NE.AND P0, PT, R0, RZ, PT ;  /* 0x000000ff0000720c */ /* 0x000fe40003f05270 */
[----:B------:R-:W-:Y:S01]  /*1bd0*/  IADD3 R16, PT, PT, R23, R24, R16 ;  /* 0x0000001817107210 */ /* 0x000fe20007ffe010 */
[----:B------:R-:W-:Y:S02]  /*1be0*/  VIADD R11, R11, 0x1000 ;  /* 0x000010000b0b7836 */ /* 0x000fe40000000000 */
[----:B------:R-:W-:Y:S01]  /*1bf0*/  VIADD R7, R7, 0x1000 ;  /* 0x0000100007077836 */ /* 0x000fe20000000000 */
[----:B--2---:R-:W-:-:S04]  /*1c00*/  IADD3 R16, PT, PT, R21, R28, R16 ;  /* 0x0000001c15107210 */ /* 0x004fc80007ffe010 */
[----:B---3--:R-:W-:-:S04]  /*1c10*/  IADD3 R17, PT, PT, R18, R17, R16 ;  /* 0x0000001112117210 */ /* 0x008fc80007ffe010 */
[----:B------:R-:W-:Y:S01]  /*1c20*/  IADD3 R27, PT, PT, R20, R22, R17 ;  /* 0x00000016141b7210 */ /* 0x000fe20007ffe011 */
[----:B------:R-:W-:Y:S06]  /*1c30*/  @P0 BRA `(.L_x_384) ;  /* 0xfffffffc00100947 */ /* 0x000fec000383ffff */
[----:B------:R-:W-:Y:S05]  /*1c40*/  BSYNC.RECONVERGENT B3 ;  /* 0x0000000000037941 */ /* 0x000fea0003800200 */
.L_x_383:
[----:B------:R-:W-:-:S07]  /*1c50*/  IADD3 R0, PT, PT, R11, -0x800, RZ ;  /* 0xfffff8000b007810 */ /* 0x000fce0007ffe0ff */
.L_x_382:
[----:B------:R-:W-:Y:S05]  /*1c60*/  BSYNC.RECONVERGENT B2 ;  /* 0x0000000000027941 */ /* 0x000fea0003800200 */
.L_x_381:
[----:B------:R-:W-:-:S13]  /*1c70*/  ISETP.NE.AND P0, PT, R10, RZ, PT ;  /* 0x000000ff0a00720c */ /* 0x000fda0003f05270 */
[----:B------:R-:W-:Y:S05]  /*1c80*/  @!P0 BRA `(.L_x_380) ;  /* 0x0000000400148947 */ /* 0x000fea0003800000 */
[----:B------:R-:W-:Y:S01]  /*1c90*/  ISETP.GE.U32.AND P0, PT, R10, 0x8, PT ;  /* 0x000000080a00780c */ /* 0x000fe20003f06070 */
[----:B------:R-:W-:Y:S01]  /*1ca0*/  BSSY.RECONVERGENT B2, `(.L_x_385) ;  /* 0x0000021000027945 */ /* 0x000fe20003800200 */
[----:B------:R-:W-:-:S04]  /*1cb0*/  LOP3.LUT R23, R8, 0x7, RZ, 0xc0, !PT ;  /* 0x0000000708177812 */ /* 0x000fc800078ec0ff */
[----:B------:R-:W-:-:S07]  /*1cc0*/  ISETP.NE.AND P1, PT, R23, RZ, PT ;  /* 0x000000ff1700720c */ /* 0x000fce0003f25270 */
[----:B------:R-:W-:Y:S06]  /*1cd0*/  @!P0 BRA `(.L_x_386) ;  /* 0x0000000000748947 */ /* 0x000fec0003800000 */
[----:B------:R-:W-:-:S04]  /*1ce0*/  IMAD.IADD R11, R0, 0x1, R9 ;  /* 0x00000001000b7824 */ /* 0x000fc800078e0209 */
[C---:B------:R-:W-:Y:S02]  /*1cf0*/  VIADD R19, R11.reuse, 0x100 ;  /* 0x000001000b137836 */ /* 0x040fe40000000000 */
[C---:B------:R-:W-:Y:S02]  /*1d00*/  VIADD R21, R11.reuse, 0x200 ;  /* 0x000002000b157836 */ /* 0x040fe40000000000 */
[C---:B------:R-:W-:Y:S02]  /*1d10*/  VIADD R13, R11.reuse, 0x300 ;  /* 0x000003000b0d7836 */ /* 0x040fe40000000000 */
[----:B------:R-:W-:-:S04]  /*1d20*/  IMAD.WIDE.U32 R16, R11, 0x4, R4 ;  /* 0x000000040b107825 */ /* 0x000fc800078e0004 */
[--C-:B------:R-:W-:Y:S01]  /*1d30*/  IMAD.WIDE.U32 R18, R19, 0x4, R4.reuse ;  /* 0x0000000413127825 */ /* 0x100fe200078e0004 */
[----:B------:R0:W2:Y:S03]  /*1d40*/  LDG.E R22, desc[UR6][R16.64] ;  /* 0x0000000610167981 */ /* 0x0000a6000c1e1900 */
[--C-:B------:R-:W-:Y:S01]  /*1d50*/  IMAD.WIDE.U32 R20, R21, 0x4, R4.reuse ;  /* 0x0000000415147825 */ /* 0x100fe200078e0004 */
[----:B------:R1:W2:Y:S03]  /*1d60*/  LDG.E R7, desc[UR6][R18.64] ;  /* 0x0000000612077981 */ /* 0x0002a6000c1e1900 */
[C---:B------:R-:W-:Y:S02]  /*1d70*/  VIADD R15, R11.reuse, 0x400 ;  /* 0x000004000b0f7836 */ /* 0x040fe40000000000 */
[C---:B------:R-:W-:Y:S01]  /*1d80*/  VIADD R25, R11.reuse, 0x500 ;  /* 0x000005000b197836 */ /* 0x040fe20000000000 */
[----:B------:R-:W-:Y:S01]  /*1d90*/  IADD3 R29, PT, PT, R11, 0x600, RZ ;  /* 0x000006000b1d7810 */ /* 0x000fe20007ffe0ff */
[----:B------:R-:W-:Y:S01]  /*1da0*/  IMAD.WIDE.U32 R12, R13, 0x4, R4 ;  /* 0x000000040d0c7825 */ /* 0x000fe200078e0004 */
[----:B------:R-:W3:Y:S03]  /*1db0*/  LDG.E R20, desc[UR6][R20.64] ;  /* 0x0000000614147981 */ /* 0x000ee6000c1e1900 */
[----:B------:R-:W-:-:S02]  /*1dc0*/  VIADD R24, R11, 0x700 ;  /* 0x000007000b187836 */ /* 0x000fc40000000000 */
[--C-:B------:R-:W-:Y:S01]  /*1dd0*/  IMAD.WIDE.U32 R14, R15, 0x4, R4.reuse ;  /* 0x000000040f0e7825 */ /* 0x100fe200078e0004 */
[----:B------:R-:W3:Y:S03]  /*1de0*/  LDG.E R12, desc[UR6][R12.64] ;  /* 0x000000060c0c7981 */ /* 0x000ee6000c1e1900 */
[--C-:B------:R-:W-:Y:S02]  /*1df0*/  IMAD.WIDE.U32 R10, R25, 0x4, R4.reuse ;  /* 0x00000004190a7825 */ /* 0x100fe400078e0004 */
[----:B------:R-:W4:Y:S02]  /*1e00*/  LDG.E R14, desc[UR6][R14.64] ;  /* 0x000000060e0e7981 */ /* 0x000f24000c1e1900 */
[--C-:B0-----:R-:W-:Y:S02]  /*1e10*/  IMAD.WIDE.U32 R16, R29, 0x4, R4.reuse ;  /* 0x000000041d107825 */ /* 0x101fe400078e0004 */
[----:B------:R-:W4:Y:S02]  /*1e20*/  LDG.E R10, desc[UR6][R10.64] ;  /* 0x000000060a0a7981 */ /* 0x000f24000c1e1900 */
[----:B-1----:R-:W-:-:S02]  /*1e30*/  IMAD.WIDE.U32 R18, R24, 0x4, R4 ;  /* 0x0000000418127825 */ /* 0x002fc400078e0004 */
[----:B------:R-:W5:Y:S04]  /*1e40*/  LDG.E R16, desc[UR6][R16.64] ;  /* 0x0000000610107981 */ /* 0x000f68000c1e1900 */
[----:B------:R-:W5:Y:S01]  /*1e50*/  LDG.E R18, desc[UR6][R18.64] ;  /* 0x0000000612127981 */ /* 0x000f62000c1e1900 */
[----:B------:R-:W-:Y:S01]  /*1e60*/  VIADD R0, R0, 0x800 ;  /* 0x0000080000007836 */ /* 0x000fe20000000000 */
[----:B--2---:R-:W-:-:S04]  /*1e70*/  IADD3 R7, PT, PT, R7, R22, R27 ;  /* 0x0000001607077210 */ /* 0x004fc80007ffe01b */
[----:B---3--:R-:W-:-:S04]  /*1e80*/  IADD3 R7, PT, PT, R12, R20, R7 ;  /* 0x000000140c077210 */ /* 0x008fc80007ffe007 */
[----:B----4-:R-:W-:-:S04]  /*1e90*/  IADD3 R7, PT, PT, R10, R14, R7 ;  /* 0x0000000e0a077210 */ /* 0x010fc80007ffe007 */
[----:B-----5:R-:W-:-:S07]  /*1ea0*/  IADD3 R27, PT, PT, R18, R16, R7 ;  /* 0x00000010121b7210 */ /* 0x020fce0007ffe007 */
.L_x_386:
[----:B------:R-:W-:Y:S05]  /*1eb0*/  BSYNC.RECONVERGENT B2 ;  /* 0x0000000000027941 */ /* 0x000fea0003800200 */
.L_x_385:
[----:B------:R-:W-:Y:S05]  /*1ec0*/  @!P1 BRA `(.L_x_380) ;  /* 0x0000000000849947 */ /* 0x000fea0003800000 */
[----:B------:R-:W-:Y:S01]  /*1ed0*/  ISETP.GE.U32.AND P0, PT, R23, 0x4, PT ;  /* 0x000000041700780c */ /* 0x000fe20003f06070 */
[----:B------:R-:W-:Y:S01]  /*1ee0*/  BSSY.RECONVERGENT B2, `(.L_x_387) ;  /* 0x0000012000027945 */ /* 0x000fe20003800200 */
[----:B------:R-:W-:-:S11]  /*1ef0*/  LOP3.LUT P1, RZ, R8, 0x3, RZ, 0xc0, !PT ;  /* 0x0000000308ff7812 */ /* 0x000fd6000782c0ff */
[----:B------:R-:W-:Y:S05]  /*1f00*/  @!P0 BRA `(.L_x_388) ;  /* 0x00000000003c8947 */ /* 0x000fea0003800000 */
[----:B------:R-:W-:-:S04]  /*1f10*/  IMAD.IADD R7, R0, 0x1, R9 ;  /* 0x0000000100077824 */ /* 0x000fc800078e0209 */
[C---:B------:R-:W-:Y:S02]  /*1f20*/  VIADD R11, R7.reuse, 0x100 ;  /* 0x00000100070b7836 */ /* 0x040fe40000000000 */
[----:B------:R-:W-:-:S04]  /*1f30*/  IMAD.WIDE.U32 R8, R7, 0x4, R4 ;  /* 0x0000000407087825 */ /* 0x000fc800078e0004 */
[C---:B------:R-:W-:Y:S02]  /*1f40*/  VIADD R13, R7.reuse, 0x200 ;  /* 0x00000200070d7836 */ /* 0x040fe40000000000 */
[----:B------:R-:W-:Y:S01]  /*1f50*/  VIADD R15, R7, 0x300 ;  /* 0x00000300070f7836 */ /* 0x000fe20000000000 */
[----:B------:R-:W2:Y:S01]  /*1f60*/  LDG.E R8, desc[UR6][R8.64] ;  /* 0x0000000608087981 */ /* 0x000ea2000c1e1900 */
[----:B------:R-:W-:-:S04]  /*1f70*/  IMAD.WIDE.U32 R10, R11, 0x4, R4 ;  /* 0x000000040b0a7825 */ /* 0x000fc800078e0004 */
[--C-:B------:R-:W-:Y:S02]  /*1f80*/  IMAD.WIDE.U32 R12, R13, 0x4, R4.reuse ;  /* 0x000000040d0c7825 */ /* 0x100fe400078e0004 */
[----:B------:R-:W2:Y:S02]  /*1f90*/  LDG.E R10, desc[UR6][R10.64] ;  /* 0x000000060a0a7981 */ /* 0x000ea4000c1e1900 */
[----:B------:R-:W-:Y:S02]  /*1fa0*/  IMAD.WIDE.U32 R14, R15, 0x4, R4 ;  /* 0x000000040f0e7825 */ /* 0x000fe400078e0004 */
[----:B------:R-:W3:Y:S04]  /*1fb0*/  LDG.E R12, desc[UR6][R12.64] ;  /* 0x000000060c0c7981 */ /* 0x000ee8000c1e1900 */
[----:B------:R-:W3:Y:S01]  /*1fc0*/  LDG.E R14, desc[UR6][R14.64] ;  /* 0x000000060e0e7981 */ /* 0x000ee2000c1e1900 */
[----:B------:R-:W-:-:S02]  /*1fd0*/  IADD3 R0, PT, PT, R0, 0x400, RZ ;  /* 0x0000040000007810 */ /* 0x000fc40007ffe0ff */
[----:B--2---:R-:W-:-:S04]  /*1fe0*/  IADD3 R27, PT, PT, R10, R8, R27 ;  /* 0x000000080a1b7210 */ /* 0x004fc80007ffe01b */
[----:B---3--:R-:W-:-:S07]  /*1ff0*/  IADD3 R27, PT, PT, R14, R12, R27 ;  /* 0x0000000c0e1b7210 */ /* 0x008fce0007ffe01b */
.L_x_388:
[----:B------:R-:W-:Y:S05]  /*2000*/  BSYNC.RECONVERGENT B2 ;  /* 0x0000000000027941 */ /* 0x000fea0003800200 */
.L_x_387:
[----:B------:R-:W-:Y:S05]  /*2010*/  @!P1 BRA `(.L_x_380) ;  /* 0x0000000000309947 */ /* 0x000fea0003800000 */
[----:B------:R-:W-:Y:S01]  /*2020*/  LOP3.LUT R6, R6, 0xffff, RZ, 0xc0, !PT ;  /* 0x0000ffff06067812 */ /* 0x000fe200078ec0ff */
[----:B------:R-:W-:-:S03]  /*2030*/  IMAD.IADD R9, R0, 0x1, R2 ;  /* 0x0000000100097824 */ /* 0x000fc600078e0202 */
[----:B------:R-:W-:-:S04]  /*2040*/  LEA.HI R6, R6, 0x1, RZ, 0x18 ;  /* 0x0000000106067811 */ /* 0x000fc800078fc0ff */
[----:B------:R-:W-:-:S05]  /*2050*/  LOP3.LUT R6, R6, 0x3, RZ, 0xc0, !PT ;  /* 0x0000000306067812 */ /* 0x000fca00078ec0ff */
[----:B------:R-:W-:-:S07]  /*2060*/  IMAD.MOV R0, RZ, RZ, -R6 ;  /* 0x000000ffff007224 */ /* 0x000fce00078e0a06 */
.L_x_389:
[----:B------:R-:W-:-:S06]  /*2070*/  IMAD.WIDE.U32 R6, R9, 0x4, R4 ;  /* 0x0000000409067825 */ /* 0x000fcc00078e0004 */
[----:B------:R-:W2:Y:S01]  /*2080*/  LDG.E R6, desc[UR6][R6.64] ;  /* 0x0000000606067981 */ /* 0x000ea2000c1e1900 */
[----:B------:R-:W-:Y:S02]  /*2090*/  VIADD R0, R0, 0x1 ;  /* 0x0000000100007836 */ /* 0x000fe40000000000 */
[----:B------:R-:W-:-:S03]  /*20a0*/  VIADD R9, R9, 0x100 ;  /* 0x0000010009097836 */ /* 0x000fc60000000000 */
[----:B------:R-:W-:Y:S01]  /*20b0*/  ISETP.NE.AND P0, PT, R0, RZ, PT ;  /* 0x000000ff0000720c */ /* 0x000fe20003f05270 */
[----:B--2---:R-:W-:-:S12]  /*20c0*/  IMAD.IADD R27, R6, 0x1, R27 ;  /* 0x00000001061b7824 */ /* 0x004fd800078e021b */
[----:B------:R-:W-:Y:S05]  /*20d0*/  @P0 BRA `(.L_x_389) ;  /* 0xfffffffc00e40947 */ /* 0x000fea000383ffff */
.L_x_380:
[----:B------:R-:W-:Y:S05]  /*20e0*/  BSYNC.RECONVERGENT B1 ;  /* 0x0000000000017941 */ /* 0x000fea0003800200 */
.L_x_377:
[----:B------:R-:W0:Y:S01]  /*20f0*/  S2R R9, SR_LANEID ;  /* 0x0000000000097919 */ /* 0x000e220000000000 */
[----:B------:R-:W1:Y:S01]  /*2100*/  SHFL.DOWN PT, R0, R27, 0x1, 0x1f ;  /* 0x08201f001b007f89 */ /* 0x000e6200000e0000 */
[----:B------:R-:W2:Y:S01]  /*2110*/  S2R R8, SR_TID.X ;  /* 0x0000000000087919 */ /* 0x000ea20000002100 */
[C---:B0-----:R-:W-:Y:S02]  /*2120*/  ISETP.GT.AND P0, PT, R9.reuse, 0x1e, PT ;  /* 0x0000001e0900780c */ /* 0x041fe40003f04270 */
[C---:B------:R-:W-:Y:S02]  /*2130*/  ISETP.NE.AND P1, PT, R9.reuse, RZ, PT ;  /* 0x000000ff0900720c */ /* 0x040fe40003f25270 */
[----:B-1----:R-:W-:Y:S02]  /*2140*/  SEL R0, R0, RZ, !P0 ;  /* 0x000000ff00007207 */ /* 0x002fe40004000000 */
[----:B------:R-:W-:-:S03]  /*2150*/  ISETP.GT.AND P0, PT, R9, 0x1d, PT ;  /* 0x0000001d0900780c */ /* 0x000fc60003f04270 */
[----:B------:R-:W-:-:S05]  /*2160*/  IMAD.IADD R0, R0, 0x1, R27 ;  /* 0x0000000100007824 */ /* 0x000fca00078e021b */
[----:B------:R-:W0:Y:S01]  /*2170*/  SHFL.DOWN PT, R2, R0, 0x2, 0x1f ;  /* 0x08401f0000027f89 */ /* 0x000e2200000e0000 */
[----:B------:R-:W1:Y:S01]  /*2180*/  @!P1 S2R R6, SR_CgaCtaId ;  /* 0x0000000000069919 */ /* 0x000e620000008800 */
[----:B0-----:R-:W-:Y:S02]  /*2190*/  SEL R5, R2, RZ, !P0 ;  /* 0x000000ff02057207 */ /* 0x001fe40004000000 */
[----:B------:R-:W-:Y:S02]  /*21a0*/  ISETP.GT.AND P0, PT, R9, 0x1b, PT ;  /* 0x0000001b0900780c */ /* 0x000fe40003f04270 */
[----:B------:R-:W-:-:S05]  /*21b0*/  IADD3 R5, PT, PT, R0, R5, RZ ;  /* 0x0000000500057210 */ /* 0x000fca0007ffe0ff */
[----:B------:R-:W0:Y:S02]  /*21c0*/  SHFL.DOWN PT, R2, R5, 0x4, 0x1f ;  /* 0x08801f0005027f89 */ /* 0x000e2400000e0000 */
[----:B0-----:R-:W-:Y:S02]  /*21d0*/  SEL R2, R2, RZ, !P0 ;  /* 0x000000ff02027207 */ /* 0x001fe40004000000 */
[----:B------:R-:W-:-:S03]  /*21e0*/  ISETP.GT.AND P0, PT, R9, 0x17, PT ;  /* 0x000000170900780c */ /* 0x000fc60003f04270 */
[----:B------:R-:W-:Y:S01]  /*21f0*/  IMAD.IADD R2, R5, 0x1, R2 ;  /* 0x0000000105027824 */ /* 0x000fe200078e0202 */
[----:B------:R-:W-:-:S04]  /*2200*/  @!P1 MOV R5, 0x400 ;  /* 0x0000040000059802 */ /* 0x000fc80000000f00 */
[----:B------:R-:W0:Y:S01]  /*2210*/  SHFL.DOWN PT, R4, R2, 0x8, 0x1f ;  /* 0x09001f0002047f89 */ /* 0x000e2200000e0000 */
[----:B-1----:R-:W-:Y:S02]  /*2220*/  @!P1 LEA R5, R6, R5, 0x18 ;  /* 0x0000000506059211 */ /* 0x002fe400078ec0ff */
[----:B0-----:R-:W-:Y:S02]  /*2230*/  SEL R7, R4, RZ, !P0 ;  /* 0x000000ff04077207 */ /* 0x001fe40004000000 */
[----:B------:R-:W-:Y:S02]  /*2240*/  ISETP.GT.AND P0, PT, R9, 0xf, PT ;  /* 0x0000000f0900780c */ /* 0x000fe40003f04270 */
[----:B--2---:R-:W-:Y:S01]  /*2250*/  @!P1 SHF.R.U32.HI R4, RZ, 0x3, R8 ;  /* 0x00000003ff049819 */ /* 0x004fe20000011608 */
[----:B------:R-:W-:-:S03]  /*2260*/  IMAD.IADD R7, R2, 0x1, R7 ;  /* 0x0000000102077824 */ /* 0x000fc600078e0207 */
[----:B------:R-:W-:Y:S02]  /*2270*/  @!P1 LOP3.LUT R4, R4, 0x7c, RZ, 0xc0, !PT ;  /* 0x0000007c04049812 */ /* 0x000fe400078ec0ff */
[----:B------:R-:W0:Y:S03]  /*2280*/  SHFL.DOWN PT, R0, R7, 0x10, 0x1f ;  /* 0x0a001f0007007f89 */ /* 0x000e2600000e0000 */
[----:B------:R-:W-:Y:S01]  /*2290*/  @!P1 IMAD.IADD R4, R4, 0x1, R5 ;  /* 0x0000000104049824 */ /* 0x000fe200078e0205 */
        /* <DEDUP_REMOVED lines=15> */
[----:B------:R-:W-:-:S07]  /*2390*/  IMAD.IADD R11, R0, 0x1, R9 ;  /* 0x00000001000b7824 */ /* 0x000fce00078e0209 */
.L_x_376:
[----:B------:R-:W-:Y:S05]  /*23a0*/  BSYNC.RECONVERGENT B0 ;  /* 0x0000000000007941 */ /* 0x000fea0003800200 */
.L_x_360:
[----:B------:R-:W-:Y:S05]  /*23b0*/  @P0 EXIT ;  /* 0x000000000000094d */ /* 0x000fea0003800000 */
[----:B---3--:R-:W3:Y:S02]  /*23c0*/  LDC.64 R4, c[0x0][0x388] ;  /* 0x0000e200ff047b82 */ /* 0x008ee40000000a00 */
[----:B---3--:R-:W-:-:S05]  /*23d0*/  IMAD.WIDE.U32 R2, R3, 0x4, R4 ;  /* 0x0000000403027825 */ /* 0x008fca00078e0004 */
[----:B------:R-:W-:Y:S01]  /*23e0*/  STG.E desc[UR6][R2.64], R11 ;  /* 0x0000000b02007986 */ /* 0x000fe2000c101906 */
[----:B------:R-:W-:Y:S05]  /*23f0*/  EXIT ;  /* 0x000000000000794d */ /* 0x000fea0003800000 */
.L_x_390:
        /* <DEDUP_REMOVED lines=16> */
.L_x_442:


//--------------------- .text._ZN3cub18CUB_300001_SM_10006detail6reduce28DeviceReduceSingleTileKernelINS2_10policy_hubIijN4cuda3std3__44plusIiEEE10Policy1000EN6thrust24THRUST_300001_SM_1000_NS6detail15normal_iteratorINSD_10device_ptrIiEEEEPijS9_iiNS7_10__identityEEEvT0_T1_T2_T3_T4_T6_ --------------------------
	.section	.text._ZN3cub18CUB_300001_SM_10006detail6reduce28DeviceReduceSingleTileKernelINS2_10policy_hubIijN4cuda3std3__44plusIiEEE10Policy1000EN6thrust24THRUST_300001_SM_1000_NS6detail15normal_iteratorINSD_10device_ptrIiEEEEPijS9_iiNS7_10__identityEEEvT0_T1_T2_T3_T4_T6_,"ax",@progbits
	.align	128
        .global         _ZN3cub18CUB_300001_SM_10006detail6reduce28DeviceReduceSingleTileKernelINS2_10policy_hubIijN4cuda3std3__44plusIiEEE10Policy1000EN6thrust24THRUST_300001_SM_1000_NS6detail15normal_iteratorINSD_10device_ptrIiEEEEPijS9_iiNS7_10__identityEEEvT0_T1_T2_T3_T4_T6_
        .type           _ZN3cub18CUB_300001_SM_10006detail6reduce28DeviceReduceSingleTileKernelINS2_10policy_hubIijN4cuda3std3__44plusIiEEE10Policy1000EN6thrust24THRUST_300001_SM_1000_NS6detail15normal_iteratorINSD_10device_ptrIiEEEEPijS9_iiNS7_10__identityEEEvT0_T1_T2_T3_T4_T6_,@function
        .size           _ZN3cub18CUB_300001_SM_10006detail6reduce28DeviceReduceSingleTileKernelINS2_10policy_hubIijN4cuda3std3__44plusIiEEE10Policy1000EN6thrust24THRUST_300001_SM_1000_NS6detail15normal_iteratorINSD_10device_ptrIiEEEEPijS9_iiNS7_10__identityEEEvT0_T1_T2_T3_T4_T6_,(.L_x_443 - _ZN3cub18CUB_300001_SM_10006detail6reduce28DeviceReduceSingleTileKernelINS2_10policy_hubIijN4cuda3std3__44plusIiEEE10Policy1000EN6thrust24THRUST_300001_SM_1000_NS6detail15normal_iteratorINSD_10device_ptrIiEEEEPijS9_iiNS7_10__identityEEEvT0_T1_T2_T3_T4_T6_)
        .other          _ZN3cub18CUB_300001_SM_10006detail6reduce28DeviceReduceSingleTileKernelINS2_10policy_hubIijN4cuda3std3__44plusIiEEE10Policy1000EN6thrust24THRUST_300001_SM_1000_NS6detail15normal_iteratorINSD_10device_ptrIiEEEEPijS9_iiNS7_10__identityEEEvT0_T1_T2_T3_T4_T6_,@"STO_CUDA_ENTRY STV_DEFAULT"
_ZN3cub18CUB_300001_SM_10006detail6reduce28DeviceReduceSingleTileKernelINS2_10policy_hubIijN4cuda3std3__44plusIiEEE10Policy1000EN6thrust24THRUST_300001_SM_1000_NS6detail15normal_iteratorINSD_10device_ptrIiEEEEPijS9_iiNS7_10__identityEEEvT0_T1_T2_T3_T4_T6_:
.text._ZN3cub18CUB_300001_SM_10006detail6reduce28DeviceReduceSingleTileKernelINS2_10policy_hubIijN4cuda3std3__44plusIiEEE10Policy1000EN6thrust24THRUST_300001_SM_1000_NS6detail15normal_iteratorINSD_10device_ptrIiEEEEPijS9_iiNS7_10__identityEEEvT0_T1_T2_T3_T4_T6_:
        /* <DEDUP_REMOVED lines=13> */
.L_x_391:
[----:B------:R-:W-:Y:S01]  /*00d0*/  ISETP.GT.U32.AND P0, PT, R2, 0xfff, PT ;  /* 0x00000fff0200780c */ /* 0x000fe20003f04070 */
[----:B------:R-:W-:-:S12]  /*00e0*/  BSSY.RECONVERGENT B0, `(.L_x_392) ;  /* 0x00001e7000007945 */ /* 0x000fd80003800200 */
        /* <DEDUP_REMOVED lines=11> */
.L_x_395:
[----:B------:R-:W-:Y:S05]  /*01a0*/  BSYNC.RECONVERGENT B1 ;  /* 0x0000000000017941 */ /* 0x000fea0003800200 */
.L_x_394:
        /* <DEDUP_REMOVED lines=17> */
.L_x_400:
        /* <DEDUP_REMOVED lines=31> */
.L_x_399:
[----:B------:R-:W-:Y:S05]  /*04b0*/  BSYNC.RECONVERGENT B2 ;  /* 0x0000000000027941 */ /* 0x000fea0003800200 */
.L_x_398:
[----:B------:R-:W-:Y:S05]  /*04c0*/  @!P0 BRA `(.L_x_397) ;  /* 0x0000000000c88947 */ /* 0x000fea0003800000 */
[----:B------:R-:W-:Y:S01]  /*04d0*/  ISETP.GE.U32.AND P0, PT, R21, 0x8, PT ;  /* 0x000000081500780c */ /* 0x000fe20003f06070 */
[----:B------:R-:W-:Y:S01]  /*04e0*/  BSSY.RECONVERGENT B2, `(.L_x_401) ;  /* 0x0000013000027945 */ /* 0x000fe20003800200 */
[----:B------:R-:W-:-:S04]  /*04f0*/  LOP3.LUT R16, R4, 0x7, RZ, 0xc0, !PT ;  /* 0x0000000704107812 */ /* 0x000fc800078ec0ff */
[----:B------:R-:W-:-:S07]  /*0500*/  ISETP.NE.AND P1, PT, R16, RZ, PT ;  /* 0x000000ff1000720c */ /* 0x000fce0003f25270 */
[----:B------:R-:W-:Y:S06]  /*0510*/  @!P0 BRA `(.L_x_402) ;  /* 0x00000000003c8947 */ /* 0x000fec0003800000 */
[----:B------:R-:W0:Y:S02]  /*0520*/  LDC.64 R6, c[0x0][0x380] ;  /* 0x0000e000ff067b82 */ /* 0x000e240000000a00 */
[----:B0-----:R-:W-:-:S05]  /*0530*/  IMAD.WIDE.U32 R6, R5, 0x4, R6 ;  /* 0x0000000405067825 */ /* 0x001fca00078e0006 */
        /* <DEDUP_REMOVED lines=13> */
.L_x_402:
[----:B------:R-:W-:Y:S05]  /*0610*/  BSYNC.RECONVERGENT B2 ;  /* 0x0000000000027941 */ /* 0x000fea0003800200 */
.L_x_401:
        /* <DEDUP_REMOVED lines=11> */
[----:B------:R-:W3:Y:S01]  /*06d0*/  LDG.E R10, desc[UR6][R6.64+0xc00] ;  /* 0x000c0006060a7981 */ /* 0x000ee2000c1e1900 */
[----:B------:R-:W-:Y:S01]  /*06e0*/  VIADD R5, R5, 0x400 ;  /* 0x0000040005057836 */ /* 0x000fe20000000000 */
[----:B--2--5:R-:W-:-:S04]  /*06f0*/  IADD3 R0, PT, PT, R4, R9, R0 ;  /* 0x0000000904007210 */ /* 0x024fc80007ffe000 */
[----:B---3--:R-:W-:-:S07]  /*0700*/  IADD3 R0, PT, PT, R10, R11, R0 ;  /* 0x0000000b0a007210 */ /* 0x008fce0007ffe000 */
.L_x_404:
[----:B------:R-:W-:Y:S05]  /*0710*/  BSYNC.RECONVERGENT B2 ;  /* 0x0000000000027941 */ /* 0x000fea0003800200 */
.L_x_403:
[----:B------:R-:W-:Y:S05]  /*0720*/  @!P1 BRA `(.L_x_397) ;  /* 0x0000000000309947 */ /* 0x000fea0003800000 */
[----:B------:R-:W0:Y:S02]  /*0730*/  LDC.64 R6, c[0x0][0x380] ;  /* 0x0000e000ff067b82 */ /* 0x000e240000000a00 */
[----:B0-----:R-:W-:-:S04]  /*0740*/  IMAD.WIDE.U32 R4, R5, 0x4, R6 ;  /* 0x0000000405047825 */ /* 0x001fc800078e0006 */
[----:B------:R-:W-:Y:S02]  /*0750*/  IMAD.MOV R6, RZ, RZ, -R8 ;  /* 0x000000ffff067224 */ /* 0x000fe400078e0a08 */
[----:B------:R-:W-:-:S07]  /*0760*/  IMAD.MOV.U32 R7, RZ, RZ, R5 ;  /* 0x000000ffff077224 */ /* 0x000fce00078e0005 */
.L_x_405:
[----:B------:R-:W-:-:S06]  /*0770*/  IMAD.MOV.U32 R5, RZ, RZ, R7 ;  /* 0x000000ffff057224 */ /* 0x000fcc00078e0007 */
[----:B------:R0:W2:Y:S01]  /*0780*/  LDG.E R5, desc[UR6][R4.64] ;  /* 0x0000000604057981 */ /* 0x0000a2000c1e1900 */
[----:B------:R-:W-:-:S05]  /*0790*/  VIADD R6, R6, 0x1 ;  /* 0x0000000106067836 */ /* 0x000fca0000000000 */
[----:B------:R-:W-:Y:S02]  /*07a0*/  ISETP.NE.AND P0, PT, R6, RZ, PT ;  /* 0x000000ff0600720c */ /* 0x000fe40003f05270 */
[----:B0-----:R-:W-:-:S05]  /*07b0*/  IADD3 R4, P1, PT, R4, 0x400, RZ ;  /* 0x0000040004047810 */ /* 0x001fca0007f3e0ff */
[----:B------:R-:W-:Y:S02]  /*07c0*/  IMAD.X R7, RZ, RZ, R7, P1 ;  /* 0x000000ffff077224 */ /* 0x000fe400008e0607 */
[----:B--2--5:R-:W-:-:S04]  /*07d0*/  IMAD.IADD R0, R5, 0x1, R0 ;  /* 0x0000000105007824 */ /* 0x024fc800078e0200 */
[----:B------:R-:W-:Y:S05]  /*07e0*/  @P0 BRA `(.L_x_405) ;  /* 0xfffffffc00e00947 */ /* 0x000fea000383ffff */
.L_x_397:
[----:B------:R-:W-:Y:S05]  /*07f0*/  BSYNC.RECONVERGENT B1 ;  /* 0x0000000000017941 */ /* 0x000fea0003800200 */
.L_x_396:
[----:B------:R-:W-:-:S13]  /*0800*/  ISETP.GE.U32.AND P0, PT, R2, 0x100, PT ;  /* 0x000001000200780c */ /* 0x000fda0003f06070 */
        /* <DEDUP_REMOVED lines=38> */
[----:B-1----:R-:W1:Y:S01]  /*0a70*/  LDS.64 R2, [UR4+0x20] ;  /* 0x00002004ff027984 */ /* 0x002e620008000a00 */
[----:B0-----:R-:W-:-:S04]  /*0a80*/  IADD3 R0, PT, PT, R4, R0, R9 ;  /* 0x0000000004007210 */ /* 0x001fc80007ffe009 */
[----:B------:R-:W-:-:S04]  /*0a90*/  IADD3 R0, PT, PT, R6, R0, R5 ;  /* 0x0000000006007210 */ /* 0x000fc80007ffe005 */
[----:B-1----:R-:W-:-:S05]  /*0aa0*/  IADD3 R0, PT, PT, R2, R0, R7 ;  /* 0x0000000002007210 */ /* 0x002fca0007ffe007 */
[----:B------:R-:W-:Y:S01]  /*0ab0*/  IMAD.IADD R9, R0, 0x1, R3 ;  /* 0x0000000100097824 */ /* 0x000fe200078e0203 */
[----:B------:R-:W-:Y:S06]  /*0ac0*/  BRA `(.L_x_407) ;  /* 0x0000001400207947 */ /* 0x000fec0003800000 */
.L_x_406:
[----:B------:R-:W-:Y:S01]  /*0ad0*/  LOP3.LUT R4, R3, 0x3e0, RZ, 0xc0, !PT ;  /* 0x000003e003047812 */ /* 0x000fe200078ec0ff */
[----:B------:R-:W1:Y:S03]  /*0ae0*/  S2R R10, SR_LANEID ;  /* 0x00000000000a7919 */ /* 0x000e660000000000 */
[----:B0-----:R-:W-:Y:S01]  /*0af0*/  LOP3.LUT R7, RZ, R4, RZ, 0x33, !PT ;  /* 0x00000004ff077212 */ /* 0x001fe200078e33ff */
[----:B------:R-:W-:-:S04]  /*0b00*/  VIADD R5, R4, 0x20 ;  /* 0x0000002004057836 */ /* 0x000fc80000000000 */
[----:B------:R-:W-:Y:S01]  /*0b10*/  IMAD.IADD R7, R7, 0x1, R2 ;  /* 0x0000000107077824 */ /* 0x000fe200078e0202 */
[----:B------:R-:W-:-:S04]  /*0b20*/  ISETP.GT.U32.AND P0, PT, R5, R2, PT ;  /* 0x000000020500720c */ /* 0x000fc80003f04070 */
        /* <DEDUP_REMOVED lines=40> */
[----:B------:R-:W-:Y:S01]  /*0db0*/  ISETP.GT.U32.AND P3, PT, R2, 0x80, PT ;  /* 0x000000800200780c */ /* 0x000fe20003f64070 */
[----:B-1----:R-:W-:-:S09]  /*0dc0*/  ULEA UR4, UR5, UR4, 0x18 ;  /* 0x0000000405047291 */ /* 0x002fd2000f8ec0ff */
[----:B------:R-:W1:Y:S04]  /*0dd0*/  LDS.128 R4, [UR4+0x10] ;  /* 0x00001004ff047984 */ /* 0x000e680008000c00 */
[----:B------:R-:W2:Y:S04]  /*0de0*/  LDS R0, [UR4+0xc] ;  /* 0x00000c04ff007984 */ /* 0x000ea80008000800 */
[----:B------:R-:W3:Y:S01]  /*0df0*/  LDS.64 R10, [UR4+0x20] ;  /* 0x00002004ff0a7984 */ /* 0x000ee20008000a00 */
[----:B-1----:R-:W-:Y:S02]  /*0e00*/  SEL R4, R4, RZ, P2 ;  /* 0x000000ff04047207 */ /* 0x002fe40001000000 */
[----:B------:R-:W-:-:S02]  /*0e10*/  ISETP.GT.U32.AND P2, PT, R2, 0x60, PT ;  /* 0x000000600200780c */ /* 0x000fc40003f44070 */
[----:B--2---:R-:W-:Y:S02]  /*0e20*/  SEL R0, R0, RZ, P1 ;  /* 0x000000ff00007207 */ /* 0x004fe40000800000 */
        /* <DEDUP_REMOVED lines=8> */
[----:B---3--:R-:W-:Y:S02]  /*0eb0*/  SEL R10, R10, RZ, P2 ;  /* 0x000000ff0a0a7207 */ /* 0x008fe40001000000 */
[----:B------:R-:W-:Y:S02]  /*0ec0*/  SEL R11, R11, RZ, P3 ;  /* 0x000000ff0b0b7207 */ /* 0x000fe40001800000 */
[----:B------:R-:W-:-:S05]  /*0ed0*/  IADD3 R0, PT, PT, R10, R0, R7 ;  /* 0x000000000a007210 */ /* 0x000fca0007ffe007 */
[----:B0-----:R-:W-:Y:S01]  /*0ee0*/  IMAD.IADD R9, R0, 0x1, R11 ;  /* 0x0000000100097824 */ /* 0x001fe200078e020b */
[----:B------:R-:W-:Y:S06]  /*0ef0*/  BRA `(.L_x_407) ;  /* 0x0000001000147947 */ /* 0x000fec0003800000 */
.L_x_393:
[----:B------:R-:W0:Y:S01]  /*0f00*/  S2R R0, SR_TID.X ;  /* 0x0000000000007919 */ /* 0x000e220000002100 */
[----:B------:R-:W1:Y:S02]  /*0f10*/  LDCU.64 UR4, c[0x0][0x380] ;  /* 0x00007000ff0477ac */ /* 0x000e640008000a00 */
[----:B-1----:R-:W-:Y:S02]  /*0f20*/  IMAD.U32 R12, RZ, RZ, UR4 ;  /* 0x00000004ff0c7e24 */ /* 0x002fe4000f8e00ff */
[----:B------:R-:W-:Y:S02]  /*0f30*/  IMAD.U32 R13, RZ, RZ, UR5 ;  /* 0x00000005ff0d7e24 */ /* 0x000fe4000f8e00ff */
        /* <DEDUP_REMOVED lines=17> */
[----:B------:R-:W-:Y:S01]  /*1050*/  UMOV UR4, 0x1000 ;  /* 0x0000100000047882 */ /* 0x000fe20000000000 */
[----:B--2---:R-:W-:-:S04]  /*1060*/  IADD3 R3, PT, PT, R7, R6, R3 ;  /* 0x0000000607037210 */ /* 0x004fc80007ffe003 */
[----:B---3--:R-:W-:-:S04]  /*1070*/  IADD3 R3, PT, PT, R9, R8, R3 ;  /* 0x0000000809037210 */ /* 0x008fc80007ffe003 */
[----:B----4-:R-:W-:-:S04]  /*1080*/  IADD3 R3, PT, PT, R11, R10, R3 ;  /* 0x0000000a0b037210 */ /* 0x010fc80007ffe003 */
[----:B-----5:R-:W-:-:S04]  /*1090*/  IADD3 R3, PT, PT, R15, R14, R3 ;  /* 0x0000000e0f037210 */ /* 0x020fc80007ffe003 */
[----:B------:R-:W-:Y:S01]  /*10a0*/  IADD3 R16, PT, PT, R17, R16, R3 ;  /* 0x0000001011107210 */ /* 0x000fe20007ffe003 */
[----:B------:R-:W-:-:S05]  /*10b0*/  VIADD R3, R2, 0xfffff000 ;  /* 0xfffff00002037836 */ /* 0x000fca0000000000 */
[----:B------:R-:W-:Y:S02]  /*10c0*/  ISETP.GE.U32.AND P0, PT, R3, 0x1000, PT ;  /* 0x000010000300780c */ /* 0x000fe40003f06070 */
[----:B------:R-:W-:-:S04]  /*10d0*/  IADD3 R16, PT, PT, R19, R18, R16 ;  /* 0x0000001213107210 */ /* 0x000fc80007ffe010 */
[----:B------:R-:W-:-:S05]  /*10e0*/  IADD3 R21, PT, PT, R21, R20, R16 ;  /* 0x0000001415157210 */ /* 0x000fca0007ffe010 */
[----:B------:R-:W-:Y:S02]  /*10f0*/  IMAD.IADD R7, R22, 0x1, R21 ;  /* 0x0000000116077824 */ /* 0x000fe400078e0215 */
[----:B------:R-:W-:Y:S05]  /*1100*/  @!P0 BRA `(.L_x_408) ;  /* 0x00000000008c8947 */ /* 0x000fea0003800000 */
[----:B------:R-:W0:Y:S01]  /*1110*/  LDC R2, c[0x0][0x390] ;  /* 0x0000e400ff027b82 */ /* 0x000e220000000800 */
[----:B------:R-:W-:-:S07]  /*1120*/  UMOV UR4, 0x1000 ;  /* 0x0000100000047882 */ /* 0x000fce0000000000 */
[----:B------:R-:W1:Y:S02]  /*1130*/  LDC.64 R12, c[0x0][0x380] ;  /* 0x0000e000ff0c7b82 */ /* 0x000e640000000a00 */
.L_x_410:
[----:B------:R-:W-:-:S04]  /*1140*/  VIADD R5, R0, UR4 ;  /* 0x0000000400057c36 */ /* 0x000fc80008000000 */
        /* <DEDUP_REMOVED lines=17> */
[----:B--2---:R-:W-:Y:S01]  /*1260*/  IADD3 R16, PT, PT, R18, R16, R7 ;  /* 0x0000001012107210 */ /* 0x004fe20007ffe007 */
[----:B0-----:R-:W-:-:S05]  /*1270*/  VIADD R7, R2, -UR4 ;  /* 0x8000000402077c36 */ /* 0x001fca0008000000 */
[----:B------:R-:W-:Y:S02]  /*1280*/  ISETP.GE.U32.AND P0, PT, R7, 0x1000, PT ;  /* 0x000010000700780c */ /* 0x000fe40003f06070 */
        /* <DEDUP_REMOVED lines=8> */
[----:B------:R-:W-:-:S06]  /*1310*/  UIADD3 UR4, UPT, UPT, UR4, 0x1000, URZ ;  /* 0x0000100004047890 */ /* 0x000fcc000fffe0ff */
[----:B------:R-:W-:-:S13]  /*1320*/  ISETP.LT.U32.AND P0, PT, R3, UR4, PT ;  /* 0x0000000403007c0c */ /* 0x000fda000bf01070 */
[----:B------:R-:W-:Y:S05]  /*1330*/  @!P0 BRA `(.L_x_410) ;  /* 0xfffffffc00808947 */ /* 0x000fea000383ffff */
.L_x_408:
[----:B------:R-:W-:Y:S01]  /*1340*/  VIADD R3, R2, -UR4 ;  /* 0x8000000402037c36 */ /* 0x000fe20008000000 */
[----:B------:R-:W-:Y:S04]  /*1350*/  BSSY.RECONVERGENT B1, `(.L_x_409) ;  /* 0x0000095000017945 */ /* 0x000fe80003800200 */
[----:B------:R-:W-:-:S04]  /*1360*/  ISETP.GE.AND P0, PT, R0, R3, PT ;  /* 0x000000030000720c */ /* 0x000fc80003f06270 */
[----:B------:R-:W-:-:S13]  /*1370*/  ISETP.LE.U32.OR P0, PT, R2, UR4, P0 ;  /* 0x0000000402007c0c */ /* 0x000fda0008703470 */
[----:B------:R-:W-:Y:S05]  /*1380*/  @P0 BRA `(.L_x_411) ;  /* 0x0000000800440947 */ /* 0x000fea0003800000 */
[----:B------:R-:W-:Y:S01]  /*1390*/  LOP3.LUT R3, RZ, R0, RZ, 0x33, !PT ;  /* 0x00000000ff037212 */ /* 0x000fe200078e33ff */
[----:B------:R-:W-:Y:S01]  /*13a0*/  BSSY.RECONVERGENT B2, `(.L_x_412) ;  /* 0x000004a000027945 */ /* 0x000fe20003800200 */
[----:B------:R-:W-:Y:S02]  /*13b0*/  IMAD.MOV.U32 R5, RZ, RZ, R0 ;  /* 0x000000ffff057224 */ /* 0x000fe400078e0000 */
[----:B------:R-:W-:-:S04]  /*13c0*/  IADD3 R3, PT, PT, R2, -UR4, R3 ;  /* 0x8000000402037c10 */ /* 0x000fc8000fffe003 */
[C---:B------:R-:W-:Y:S02]  /*13d0*/  ISETP.GE.U32.AND P0, PT, R3.reuse, 0xf00, PT ;  /* 0x00000f000300780c */ /* 0x040fe40003f06070 */
[----:B------:R-:W-:-:S04]  /*13e0*/  LEA.HI R3, R3, 0x1, RZ, 0x18 ;  /* 0x0000000103037811 */ /* 0x000fc800078fc0ff */
[----:B------:R-:W-:-:S07]  /*13f0*/  LOP3.LUT R4, R3, 0xf, RZ, 0xc0, !PT ;  /* 0x0000000f03047812 */ /* 0x000fce00078ec0ff */
[----:B------:R-:W-:Y:S05]  /*1400*/  @!P0 BRA `(.L_x_413) ;  /* 0x00000004000c8947 */ /* 0x000fea0003800000 */
[----:B------:R-:W-:Y:S01]  /*1410*/  LOP3.LUT R6, R3, 0x1fffff0, RZ, 0xc0, !PT ;  /* 0x01fffff003067812 */ /* 0x000fe200078ec0ff */
[----:B------:R-:W-:Y:S01]  /*1420*/  BSSY.RECONVERGENT B3, `(.L_x_414) ;  /* 0x0000040000037945 */ /* 0x000fe20003800200 */
[C---:B------:R-:W-:Y:S01]  /*1430*/  LOP3.LUT R5, R0.reuse, 0x800, RZ, 0xfc, !PT ;  /* 0x0000080000057812 */ /* 0x040fe200078efcff */
[----:B------:R-:W-:Y:S02]  /*1440*/  VIADD R2, R0, UR4 ;  /* 0x0000000400027c36 */ /* 0x000fe40008000000 */
[----:B------:R-:W-:-:S07]  /*1450*/  IMAD.MOV R6, RZ, RZ, -R6 ;  /* 0x000000ffff067224 */ /* 0x000fce00078e0a06 */
.L_x_415:
[----:B------:R-:W-:-:S04]  /*1460*/  IMAD.WIDE.U32 R26, R2, 0x4, R12 ;  /* 0x00000004021a7825 */ /* 0x000fc800078e000c */
[C---:B------:R-:W-:Y:S02]  /*1470*/  VIADD R9, R2.reuse, 0x100 ;  /* 0x0000010002097836 */ /* 0x040fe40000000000 */
[----:B------:R-:W-:Y:S01]  /*1480*/  VIADD R15, R2, 0x400 ;  /* 0x00000400020f7836 */ /* 0x000fe20000000000 */
[----:B------:R0:W2:Y:S01]  /*1490*/  LDG.E R26, desc[UR6][R26.64] ;  /* 0x000000061a1a7981 */ /* 0x0000a2000c1e1900 */
[----:B------:R-:W-:-:S04]  /*14a0*/  IMAD.WIDE.U32 R8, R9, 0x4, R12 ;  /* 0x0000000409087825 */ /* 0x000fc800078e000c */
[C---:B------:R-:W-:Y:S01]  /*14b0*/  VIADD R17, R2.reuse, 0x200 ;  /* 0x0000020002117836 */ /* 0x040fe20000000000 */
[----:B------:R1:W2:Y:S01]  /*14c0*/  LDG.E R25, desc[UR6][R8.64] ;  /* 0x0000000608197981 */ /* 0x0002a2000c1e1900 */
[C---:B------:R-:W-:Y:S02]  /*14d0*/  VIADD R11, R2.reuse, 0x300 ;  /* 0x00000300020b7836 */ /* 0x040fe40000000000 */
[----:B0-----:R-:W-:Y:S02]  /*14e0*/  VIADD R27, R2, 0x700 ;  /* 0x00000700021b7836 */ /* 0x001fe40000000000 */
[----:B------:R-:W-:-:S04]  /*14f0*/  IMAD.WIDE.U32 R14, R15, 0x4, R12 ;  /* 0x000000040f0e7825 */ /* 0x000fc800078e000c */
[--C-:B------:R-:W-:Y:S01]  /*1500*/  IMAD.WIDE.U32 R16, R17, 0x4, R12.reuse ;  /* 0x0000000411107825 */ /* 0x100fe200078e000c */
[----:B------:R0:W3:Y:S03]  /*1510*/  LDG.E R22, desc[UR6][R14.64] ;  /* 0x000000060e167981 */ /* 0x0000e6000c1e1900 */
[----:B------:R-:W-:Y:S01]  /*1520*/  VIADD R29, R2, 0x500 ;  /* 0x00000500021d7836 */ /* 0x000fe20000000000 */
[----:B------:R-:W4:Y:S01]  /*1530*/  LDG.E R24, desc[UR6][R16.64] ;  /* 0x0000000610187981 */ /* 0x000f22000c1e1900 */
[----:B------:R-:W-:-:S04]  /*1540*/  IMAD.WIDE.U32 R10, R11, 0x4, R12 ;  /* 0x000000040b0a7825 */ /* 0x000fc800078e000c */
[--C-:B-1----:R-:W-:Y:S01]  /*1550*/  IMAD.WIDE.U32 R8, R27, 0x4, R12.reuse ;  /* 0x000000041b087825 */ /* 0x102fe200078e000c */
[----:B------:R-:W4:Y:S03]  /*1560*/  LDG.E R23, desc[UR6][R10.64] ;  /* 0x000000060a177981 */ /* 0x000f26000c1e1900 */
[----:B------:R-:W-:Y:S02]  /*1570*/  VIADD R27, R2, 0x900 ;  /* 0x00000900021b7836 */ /* 0x000fe40000000000 */
[----:B------:R-:W-:-:S04]  /*1580*/  IMAD.WIDE.U32 R28, R29, 0x4, R12 ;  /* 0x000000041d1c7825 */ /* 0x000fc800078e000c */
[C---:B------:R-:W-:Y:S01]  /*1590*/  VIADD R19, R2.reuse, 0x600 ;  /* 0x0000060002137836 */ /* 0x040fe20000000000 */
[----:B------:R1:W5:Y:S01]  /*15a0*/  LDG.E R11, desc[UR6][R8.64] ;  /* 0x00000006080b7981 */ /* 0x000362000c1e1900 */
[C---:B0-----:R-:W-:Y:S02]  /*15b0*/  VIADD R15, R2.reuse, 0xa00 ;  /* 0x00000a00020f7836 */ /* 0x041fe40000000000 */
[----:B------:R-:W-:Y:S01]  /*15c0*/  VIADD R20, R2, 0x800 ;  /* 0x0000080002147836 */ /* 0x000fe20000000000 */
[----:B------:R0:W3:Y:S01]  /*15d0*/  LDG.E R21, desc[UR6][R28.64] ;  /* 0x000000061c157981 */ /* 0x0000e2000c1e1900 */
[----:B------:R-:W-:-:S04]  /*15e0*/  IMAD.WIDE.U32 R18, R19, 0x4, R12 ;  /* 0x0000000413127825 */ /* 0x000fc800078e000c */
[----:B-1----:R-:W-:-:S04]  /*15f0*/  IMAD.WIDE.U32 R8, R27, 0x4, R12 ;  /* 0x000000041b087825 */ /* 0x002fc800078e000c */
[--C-:B------:R-:W-:Y:S02]  /*1600*/  IMAD.WIDE.U32 R14, R15, 0x4, R12.reuse ;  /* 0x000000040f0e7825 */ /* 0x100fe400078e000c */
[----:B------:R-:W5:Y:S02]  /*1610*/  LDG.E R9, desc[UR6][R8.64] ;  /* 0x0000000608097981 */ /* 0x000f64000c1e1900 */
[--C-:B------:R-:W-:Y:S02]  /*1620*/  IMAD.WIDE.U32 R16, R20, 0x4, R12.reuse ;  /* 0x0000000414107825 */ /* 0x100fe400078e000c */
[----:B------:R1:W5:Y:S02]  /*1630*/  LDG.E R20, desc[UR6][R18.64] ;  /* 0x0000000612147981 */ /* 0x000364000c1e1900 */
[C---:B0-----:R-:W-:Y:S02]  /*1640*/  VIADD R29, R2.reuse, 0xb00 ;  /* 0x00000b00021d7836 */ /* 0x041fe40000000000 */
[----:B------:R-:W-:Y:S01]  /*1650*/  VIADD R27, R2, 0xc00 ;  /* 0x00000c00021b7836 */ /* 0x000fe20000000000 */
[----:B------:R0:W5:Y:S01]  /*1660*/  LDG.E R10, desc[UR6][R16.64] ;  /* 0x00000006100a7981 */ /* 0x000162000c1e1900 */
[----:B------:R-:W-:-:S03]  /*1670*/  IMAD.WIDE.U32 R28, R29, 0x4, R12 ;  /* 0x000000041d1c7825 */ /* 0x000fc600078e000c */
[----:B------:R0:W5:Y:S01]  /*1680*/  LDG.E R8, desc[UR6][R14.64] ;  /* 0x000000060e087981 */ /* 0x000162000c1e1900 */
[C---:B-1----:R-:W-:Y:S02]  /*1690*/  VIADD R19, R2.reuse, 0xe00 ;  /* 0x00000e0002137836 */ /* 0x042fe40000000000 */
[C---:B------:R-:W-:Y:S02]  /*16a0*/  VIADD R18, R2.reuse, 0xf00 ;  /* 0x00000f0002127836 */ /* 0x040fe40000000000 */
[----:B0-----:R-:W-:Y:S02]  /*16b0*/  IMAD.WIDE.U32 R16, R27, 0x4, R12 ;  /* 0x000000041b107825 */ /* 0x001fe400078e000c */
[----:B------:R-:W5:Y:S02]  /*16c0*/  LDG.E R27, desc[UR6][R28.64] ;  /* 0x000000061c1b7981 */ /* 0x000f64000c1e1900 */
[----:B------:R-:W-:-:S04]  /*16d0*/  VIADD R15, R2, 0xd00 ;  /* 0x00000d00020f7836 */ /* 0x000fc80000000000 */
[--C-:B------:R-:W-:Y:S01]  /*16e0*/  IMAD.WIDE.U32 R14, R15, 0x4, R12.reuse ;  /* 0x000000040f0e7825 */ /* 0x100fe200078e000c */
[----:B------:R0:W5:Y:S05]  /*16f0*/  LDG.E R28, desc[UR6][R16.64] ;  /* 0x00000006101c7981 */ /* 0x00016a000c1e1900 */
[----:B------:R-:W5:Y:S01]  /*1700*/  LDG.E R15, desc[UR6][R14.64] ;  /* 0x000000060e0f7981 */ /* 0x000f62000c1e1900 */
[----:B0-----:R-:W-:-:S04]  /*1710*/  IMAD.WIDE.U32 R16, R19, 0x4, R12 ;  /* 0x0000000413107825 */ /* 0x001fc800078e000c */
[----:B------:R-:W-:Y:S02]  /*1720*/  IMAD.WIDE.U32 R18, R18, 0x4, R12 ;  /* 0x0000000412127825 */ /* 0x000fe400078e000c */
[----:B------:R-:W5:Y:S04]  /*1730*/  LDG.E R16, desc[UR6][R16.64] ;  /* 0x0000000610107981 */ /* 0x000f68000c1e1900 */
[----:B------:R-:W5:Y:S01]  /*1740*/  LDG.E R19, desc[UR6][R18.64] ;  /* 0x0000000612137981 */ /* 0x000f62000c1e1900 */
[----:B------:R-:W-:-:S05]  /*1750*/  VIADD R6, R6, 0x10 ;  /* 0x0000001006067836 */ /* 0x000fca0000000000 */
[----:B------:R-:W-:Y:S01]  /*1760*/  ISETP.NE.AND P0, PT, R6, RZ, PT ;  /* 0x000000ff0600720c */ /* 0x000fe20003f05270 */
[----:B------:R-:W-:Y:S02]  /*1770*/  VIADD R5, R5, 0x1000 ;  /* 0x0000100005057836 */ /* 0x000fe40000000000 */
[----:B------:R-:W-:Y:S01]  /*1780*/  VIADD R2, R2, 0x1000 ;  /* 0x0000100002027836 */ /* 0x000fe20000000000 */
[----:B--2---:R-:W-:-:S04]  /*1790*/  IADD3 R25, PT, PT, R25, R26, R7 ;  /* 0x0000001a19197210 */ /* 0x004fc80007ffe007 */
[----:B----4-:R-:W-:-:S04]  /*17a0*/  IADD3 R23, PT, PT, R23, R24, R25 ;  /* 0x0000001817177210 */ /* 0x010fc80007ffe019 */
[----:B---3--:R-:W-:-:S04]  /*17b0*/  IADD3 R21, PT, PT, R21, R22, R23 ;  /* 0x0000001615157210 */ /* 0x008fc80007ffe017 */
[----:B-----5:R-:W-:-:S04]  /*17c0*/  IADD3 R11, PT, PT, R11, R20, R21 ;  /* 0x000000140b0b7210 */ /* 0x020fc80007ffe015 */
[----:B------:R-:W-:-:S04]  /*17d0*/  IADD3 R9, PT, PT, R9, R10, R11 ;  /* 0x0000000a09097210 */ /* 0x000fc80007ffe00b */
[----:B------:R-:W-:-:S04]  /*17e0*/  IADD3 R8, PT, PT, R27, R8, R9 ;  /* 0x000000081b087210 */ /* 0x000fc80007ffe009 */
[----:B------:R-:W-:-:S04]  /*17f0*/  IADD3 R8, PT, PT, R15, R28, R8 ;  /* 0x0000001c0f087210 */ /* 0x000fc80007ffe008 */
[----:B------:R-:W-:Y:S01]  /*1800*/  IADD3 R7, PT, PT, R19, R16, R8 ;  /* 0x0000001013077210 */ /* 0x000fe20007ffe008 */
[----:B------:R-:W-:Y:S06]  /*1810*/  @P0 BRA `(.L_x_415) ;  /* 0xfffffffc00100947 */ /* 0x000fec000383ffff */
[----:B------:R-:W-:Y:S05]  /*1820*/  BSYNC.RECONVERGENT B3 ;  /* 0x0000000000037941 */ /* 0x000fea0003800200 */
.L_x_414:
[----:B------:R-:W-:-:S07]  /*1830*/  VIADD R5, R5, 0xfffff800 ;  /* 0xfffff80005057836 */ /* 0x000fce0000000000 */
.L_x_413:
[----:B------:R-:W-:Y:S05]  /*1840*/  BSYNC.RECONVERGENT B2 ;  /* 0x0000000000027941 */ /* 0x000fea0003800200 */
.L_x_412:
[----:B------:R-:W-:-:S13]  /*1850*/  ISETP.NE.AND P0, PT, R4, RZ, PT ;  /* 0x000000ff0400720c */ /* 0x000fda0003f05270 */
[----:B------:R-:W-:Y:S05]  /*1860*/  @!P0 BRA `(.L_x_411) ;  /* 0x00000004000c8947 */ /* 0x000fea0003800000 */
[----:B------:R-:W-:Y:S01]  /*1870*/  ISETP.GE.U32.AND P0, PT, R4, 0x8, PT ;  /* 0x000000080400780c */ /* 0x000fe20003f06070 */
[----:B------:R-:W-:Y:S01]  /*1880*/  BSSY.RECONVERGENT B2, `(.L_x_416) ;  /* 0x0000021000027945 */ /* 0x000fe20003800200 */
[----:B------:R-:W-:-:S04]  /*1890*/  LOP3.LUT R24, R3, 0x7, RZ, 0xc0, !PT ;  /* 0x0000000703187812 */ /* 0x000fc800078ec0ff */
[----:B------:R-:W-:-:S07]  /*18a0*/  ISETP.NE.AND P1, PT, R24, RZ, PT ;  /* 0x000000ff1800720c */ /* 0x000fce0003f25270 */
[----:B------:R-:W-:Y:S06]  /*18b0*/  @!P0 BRA `(.L_x_417) ;  /* 0x0000000000748947 */ /* 0x000fec0003800000 */
[----:B------:R-:W-:-:S04]  /*18c0*/  VIADD R9, R5, UR4 ;  /* 0x0000000405097c36 */ /* 0x000fc80008000000 */
[C---:B------:R-:W-:Y:S02]  /*18d0*/  VIADD R21, R9.reuse, 0x100 ;  /* 0x0000010009157836 */ /* 0x040fe40000000000 */
[C---:B------:R-:W-:Y:S02]  /*18e0*/  VIADD R11, R9.reuse, 0x300 ;  /* 0x00000300090b7836 */ /* 0x040fe40000000000 */
[C---:B------:R-:W-:Y:S02]  /*18f0*/  VIADD R23, R9.reuse, 0x200 ;  /* 0x0000020009177836 */ /* 0x040fe40000000000 */
[----:B------:R-:W-:-:S04]  /*1900*/  IMAD.WIDE.U32 R16, R9, 0x4, R12 ;  /* 0x0000000409107825 */ /* 0x000fc800078e000c */
[--C-:B------:R-:W-:Y:S01]  /*1910*/  IMAD.WIDE.U32 R20, R21, 0x4, R12.reuse ;  /* 0x0000000415147825 */ /* 0x100fe200078e000c */
[----:B------:R0:W2:Y:S03]  /*1920*/  LDG.E R2, desc[UR6][R16.64] ;  /* 0x0000000610027981 */ /* 0x0000a6000c1e1900 */
[C---:B------:R-:W-:Y:S01]  /*1930*/  VIADD R15, R9.reuse, 0x400 ;  /* 0x00000400090f7836 */ /* 0x040fe20000000000 */
[----:B------:R-:W2:Y:S01]  /*1940*/  LDG.E R4, desc[UR6][R20.64] ;  /* 0x0000000614047981 */ /* 0x000ea2000c1e1900 */
[----:B------:R-:W-:Y:S02]  /*1950*/  VIADD R19, R9, 0x500 ;  /* 0x0000050009137836 */ /* 0x000fe40000000000 */
[----:B------:R-:W-:-:S04]  /*1960*/  IMAD.WIDE.U32 R10, R11, 0x4, R12 ;  /* 0x000000040b0a7825 */ /* 0x000fc800078e000c */
[--C-:B------:R-:W-:Y:S02]  /*1970*/  IMAD.WIDE.U32 R22, R23, 0x4, R12.reuse ;  /* 0x0000000417167825 */ /* 0x100fe400078e000c */
[----:B------:R-:W3:Y:S02]  /*1980*/  LDG.E R10, desc[UR6][R10.64] ;  /* 0x000000060a0a7981 */ /* 0x000ee4000c1e1900 */
[C---:B------:R-:W-:Y:S02]  /*1990*/  VIADD R25, R9.reuse, 0x600 ;  /* 0x0000060009197836 */ /* 0x040fe40000000000 */
[----:B------:R-:W-:Y:S01]  /*19a0*/  VIADD R27, R9, 0x700 ;  /* 0x00000700091b7836 */ /* 0x000fe20000000000 */
[----:B------:R-:W3:Y:S01]  /*19b0*/  LDG.E R6, desc[UR6][R22.64] ;  /* 0x0000000616067981 */ /* 0x000ee2000c1e1900 */
[----:B------:R-:W-:-:S04]  /*19c0*/  IMAD.WIDE.U32 R14, R15, 0x4, R12 ;  /* 0x000000040f0e7825 */ /* 0x000fc800078e000c */
[--C-:B------:R-:W-:Y:S02]  /*19d0*/  IMAD.WIDE.U32 R8, R19, 0x4, R12.reuse ;  /* 0x0000000413087825 */ /* 0x100fe400078e000c */
[----:B------:R-:W4:Y:S02]  /*19e0*/  LDG.E R15, desc[UR6][R14.64] ;  /* 0x000000060e0f7981 */ /* 0x000f24000c1e1900 */
[--C-:B------:R-:W-:Y:S02]  /*19f0*/  IMAD.WIDE.U32 R18, R25, 0x4, R12.reuse ;  /* 0x0000000419127825 */ /* 0x100fe400078e000c */
[----:B------:R-:W4:Y:S02]  /*1a00*/  LDG.E R8, desc[UR6][R8.64] ;  /* 0x0000000608087981 */ /* 0x000f24000c1e1900 */
[----:B0-----:R-:W-:Y:S02]  /*1a10*/  IMAD.WIDE.U32 R16, R27, 0x4, R12 ;  /* 0x000000041b107825 */ /* 0x001fe400078e000c */
[----:B------:R-:W5:Y:S04]  /*1a20*/  LDG.E R19, desc[UR6][R18.64] ;  /* 0x0000000612137981 */ /* 0x000f68000c1e1900 */
[----:B------:R-:W5:Y:S01]  /*1a30*/  LDG.E R16, desc[UR6][R16.64] ;  /* 0x0000000610107981 */ /* 0x000f62000c1e1900 */
[----:B------:R-:W-:Y:S01]  /*1a40*/  VIADD R5, R5, 0x800 ;  /* 0x0000080005057836 */ /* 0x000fe20000000000 */
[----:B--2---:R-:W-:-:S04]  /*1a50*/  IADD3 R7, PT, PT, R4, R2, R7 ;  /* 0x0000000204077210 */ /* 0x004fc80007ffe007 */
[----:B---3--:R-:W-:-:S04]  /*1a60*/  IADD3 R6, PT, PT, R10, R6, R7 ;  /* 0x000000060a067210 */ /* 0x008fc80007ffe007 */
[----:B----4-:R-:W-:-:S04]  /*1a70*/  IADD3 R6, PT, PT, R8, R15, R6 ;  /* 0x0000000f08067210 */ /* 0x010fc80007ffe006 */
[----:B-----5:R-:W-:-:S07]  /*1a80*/  IADD3 R7, PT, PT, R16, R19, R6 ;  /* 0x0000001310077210 */ /* 0x020fce0007ffe006 */
.L_x_417:
[----:B------:R-:W-:Y:S05]  /*1a90*/  BSYNC.RECONVERGENT B2 ;  /* 0x0000000000027941 */ /* 0x000fea0003800200 */
.L_x_416:
        /* <DEDUP_REMOVED lines=18> */
[----:B------:R-:W-:Y:S01]  /*1bc0*/  VIADD R5, R5, 0x400 ;  /* 0x0000040005057836 */ /* 0x000fe20000000000 */
[----:B--2---:R-:W-:-:S04]  /*1bd0*/  IADD3 R7, PT, PT, R8, R2, R7 ;  /* 0x0000000208077210 */ /* 0x004fc80007ffe007 */
[----:B---3--:R-:W-:-:S07]  /*1be0*/  IADD3 R7, PT, PT, R14, R10, R7 ;  /* 0x0000000a0e077210 */ /* 0x008fce0007ffe007 */
.L_x_419:
[----:B------:R-:W-:Y:S05]  /*1bf0*/  BSYNC.RECONVERGENT B2 ;  /* 0x0000000000027941 */ /* 0x000fea0003800200 */
.L_x_418:
[----:B------:R-:W-:Y:S05]  /*1c00*/  @!P1 BRA `(.L_x_411) ;  /* 0x0000000000249947 */ /* 0x000fea0003800000 */
[----:B------:R-:W-:Y:S02]  /*1c10*/  VIADD R5, R5, UR4 ;  /* 0x0000000405057c36 */ /* 0x000fe40008000000 */
[----:B------:R-:W-:-:S07]  /*1c20*/  IMAD.MOV R4, RZ, RZ, -R4 ;  /* 0x000000ffff047224 */ /* 0x000fce00078e0a04 */
.L_x_420:
[----:B------:R-:W-:-:S06]  /*1c30*/  IMAD.WIDE.U32 R2, R5, 0x4, R12 ;  /* 0x0000000405027825 */ /* 0x000fcc00078e000c */
[----:B------:R-:W2:Y:S01]  /*1c40*/  LDG.E R2, desc[UR6][R2.64] ;  /* 0x0000000602027981 */ /* 0x000ea2000c1e1900 */
[----:B------:R-:W-:Y:S02]  /*1c50*/  VIADD R4, R4, 0x1 ;  /* 0x0000000104047836 */ /* 0x000fe40000000000 */
[----:B------:R-:W-:-:S03]  /*1c60*/  VIADD R5, R5, 0x100 ;  /* 0x0000010005057836 */ /* 0x000fc60000000000 */
[----:B------:R-:W-:Y:S01]  /*1c70*/  ISETP.NE.AND P0, PT, R4, RZ, PT ;  /* 0x000000ff0400720c */ /* 0x000fe20003f05270 */
[----:B--2---:R-:W-:-:S12]  /*1c80*/  IMAD.IADD R7, R2, 0x1, R7 ;  /* 0x0000000102077824 */ /* 0x004fd800078e0207 */
[----:B------:R-:W-:Y:S05]  /*1c90*/  @P0 BRA `(.L_x_420) ;  /* 0xfffffffc00e40947 */ /* 0x000fea000383ffff */
.L_x_411:
[----:B------:R-:W-:Y:S05]  /*1ca0*/  BSYNC.RECONVERGENT B1 ;  /* 0x0000000000017941 */ /* 0x000fea0003800200 */
.L_x_409:
        /* <DEDUP_REMOVED lines=36> */
[----:B--2---:R-:W0:Y:S04]  /*1ef0*/  LDS.128 R4, [UR4+0x10] ;  /* 0x00001004ff047984 */ /* 0x004e280008000c00 */
[----:B------:R-:W1:Y:S01]  /*1f00*/  LDS.64 R2, [UR4+0x20] ;  /* 0x00002004ff027984 */ /* 0x000e620008000a00 */
[----:B0-----:R-:W-:-:S04]  /*1f10*/  IADD3 R0, PT, PT, R4, R0, R9 ;  /* 0x0000000004007210 */ /* 0x001fc80007ffe009 */
[----:B------:R-:W-:-:S04]  /*1f20*/  IADD3 R0, PT, PT, R6, R0, R5 ;  /* 0x0000000006007210 */ /* 0x000fc80007ffe005 */
[----:B-1----:R-:W-:-:S05]  /*1f30*/  IADD3 R0, PT, PT, R2, R0, R7 ;  /* 0x0000000002007210 */ /* 0x002fca0007ffe007 */
[----:B------:R-:W-:-:S07]  /*1f40*/  IMAD.IADD R9, R0, 0x1, R3 ;  /* 0x0000000100097824 */ /* 0x000fce00078e0203 */
.L_x_407:
[----:B------:R-:W-:Y:S05]  /*1f50*/  BSYNC.RECONVERGENT B0 ;  /* 0x0000000000007941 */ /* 0x000fea0003800200 */
.L_x_392:
[----:B------:R-:W-:Y:S05]  /*1f60*/  @P0 EXIT ;  /* 0x000000000000094d */ /* 0x000fea0003800000 */
[----:B-1----:R-:W1:Y:S01]  /*1f70*/  LDC.64 R2, c[0x0][0x388] ;  /* 0x0000e200ff027b82 */ /* 0x002e620000000a00 */
[----:B------:R-:W0:Y:S02]  /*1f80*/  LDCU UR4, c[0x0][0x398] ;  /* 0x00007300ff0477ac */ /* 0x000e240008000800 */
[----:B0-2---:R-:W-:-:S05]  /*1f90*/  VIADD R9, R9, UR4 ;  /* 0x0000000409097c36 */ /* 0x005fca0008000000 */
[----:B-1----:R-:W-:Y:S01]  /*1fa0*/  STG.E desc[UR6][R2.64], R9 ;  /* 0x0000000902007986 */ /* 0x002fe2000c101906 */
[----:B------:R-:W-:Y:S05]  /*1fb0*/  EXIT ;  /* 0x000000000000794d */ /* 0x000fea0003800000 */
.L_x_421:
        /* <DEDUP_REMOVED lines=12> */
.L_x_443:


//--------------------- .text._ZN3cub18CUB_300001_SM_10006detail8for_each13static_kernelINS2_12policy_hub_t12policy_500_tElN6thrust24THRUST_300001_SM_1000_NS8cuda_cub6__fill7functorINS7_6detail15normal_iteratorINS7_10device_ptrIiEEEEiEEEEvT0_T1_ --------------------------
	.section	.text._ZN3cub18CUB_300001_SM_10006detail8for_each13static_kernelINS2_12policy_hub_t12policy_500_tElN6thrust24THRUST_300001_SM_1000_NS8cuda_cub6__fill7functorINS7_6detail15normal_iteratorINS7_10device_ptrIiEEEEiEEEEvT0_T1_,"ax",@progbits
	.align	128
        .global         _ZN3cub18CUB_300001_SM_10006detail8for_each13static_kernelINS2_12policy_hub_t12policy_500_tElN6thrust24THRUST_300001_SM_1000_NS8cuda_cub6__fill7functorINS7_6detail15normal_iteratorINS7_10device_ptrIiEEEEiEEEEvT0_T1_
        .type           _ZN3cub18CUB_300001_SM_10006detail8for_each13static_kernelINS2_12policy_hub_t12policy_500_tElN6thrust24THRUST_300001_SM_1000_NS8cuda_cub6__fill7functorINS7_6detail15normal_iteratorINS7_10device_ptrIiEEEEiEEEEvT0_T1_,@function
        .size           _ZN3cub18CUB_300001_SM_10006detail8for_each13static_kernelINS2_12policy_hub_t12policy_500_tElN6thrust24THRUST_300001_SM_1000_NS8cuda_cub6__fill7functorINS7_6detail15normal_iteratorINS7_10device_ptrIiEEEEiEEEEvT0_T1_,(.L_x_444 - _ZN3cub18CUB_300001_SM_10006detail8for_each13static_kernelINS2_12policy_hub_t12policy_500_tElN6thrust24THRUST_300001_SM_1000_NS8cuda_cub6__fill7functorINS7_6detail15normal_iteratorINS7_10device_ptrIiEEEEiEEEEvT0_T1_)
        .other          _ZN3cub18CUB_300001_SM_10006detail8for_each13static_kernelINS2_12policy_hub_t12policy_500_tElN6thrust24THRUST_300001_SM_1000_NS8cuda_cub6__fill7functorINS7_6detail15normal_iteratorINS7_10device_ptrIiEEEEiEEEEvT0_T1_,@"STO_CUDA_ENTRY STV_DEFAULT"
_ZN3cub18CUB_300001_SM_10006detail8for_each13static_kernelINS2_12policy_hub_t12policy_500_tElN6thrust24THRUST_300001_SM_1000_NS8cuda_cub6__fill7functorINS7_6detail15normal_iteratorINS7_10device_ptrIiEEEEiEEEEvT0_T1_:
.text._ZN3cub18CUB_300001_SM_10006detail8for_each13static_kernelINS2_12policy_hub_t12policy_500_tElN6thrust24THRUST_300001_SM_1000_NS8cuda_cub6__fill7functorINS7_6detail15normal_iteratorINS7_10device_ptrIiEEEEiEEEEvT0_T1_:
[----:B------:R-:W-:Y:S08]  /*0000*/  LDC R1, c[0x0][0x37c] ;  /* 0x0000df00ff017b82 */ /* 0x000ff00000000800 */
[----:B------:R-:W0:Y:S01]  /*0010*/  S2UR UR4, SR_CTAID.X ;  /* 0x00000000000479c3 */ /* 0x000e220000002500 */
[----:B------:R-:W1:Y:S01]  /*0020*/  LDCU.64 UR6, c[0x0][0x380] ;  /* 0x00007000ff0677ac */ /* 0x000e620008000a00 */
[----:B------:R-:W2:Y:S01]  /*0030*/  LDCU.64 UR8, c[0x0][0x358] ;  /* 0x00006b00ff0877ac */ /* 0x000ea20008000a00 */
[----:B0-----:R-:W-:-:S04]  /*0040*/  UIMAD.WIDE.U32 UR4, UR4, 0x200, URZ ;  /* 0x00000200040478a5 */ /* 0x001fc8000f8e00ff */
[----:B-1----:R-:W-:-:S04]  /*0050*/  UIADD3 UR6, UP0, UPT, -UR4, UR6, URZ ;  /* 0x0000000604067290 */ /* 0x002fc8000ff1e1ff */
[----:B------:R-:W-:Y:S02]  /*0060*/  UIADD3.X UR7, UPT, UPT, ~UR5, UR7, URZ, UP0, !UPT ;  /* 0x0000000705077290 */ /* 0x000fe400087fe5ff */
[----:B------:R-:W-:-:S04]  /*0070*/  UISETP.GE.U32.AND UP0, UPT, UR6, 0x200, UPT ;  /* 0x000002000600788c */ /* 0x000fc8000bf06070 */
[----:B------:R-:W-:-:S09]  /*0080*/  UISETP.GE.AND.EX UP0, UPT, UR7, URZ, UPT, UP0 ;  /* 0x000000ff0700728c */ /* 0x000fd2000bf06300 */
[----:B--2---:R-:W-:Y:S05]  /*0090*/  BRA.U !UP0, `(.L_x_422) ;  /* 0x0000000108287547 */ /* 0x004fea000b800000 */
[----:B------:R-:W0:Y:S01]  /*00a0*/  S2R R0, SR_TID.X ;  /* 0x0000000000007919 */ /* 0x000e220000002100 */
[----:B------:R-:W1:Y:S01]  /*00b0*/  LDCU.64 UR6, c[0x0][0x388] ;  /* 0x00007100ff0677ac */ /* 0x000e620008000a00 */
[----:B------:R-:W2:Y:S01]  /*00c0*/  LDC R5, c[0x0][0x390] ;  /* 0x0000e400ff057b82 */ /* 0x000ea20000000800 */
[----:B0-----:R-:W-:-:S05]  /*00d0*/  IADD3 R0, P0, PT, R0, UR4, RZ ;  /* 0x0000000400007c10 */ /* 0x001fca000ff1e0ff */
[----:B------:R-:W-:Y:S01]  /*00e0*/  IMAD.X R3, RZ, RZ, UR5, P0 ;  /* 0x00000005ff037e24 */ /* 0x000fe200080e06ff */
[----:B-1----:R-:W-:-:S04]  /*00f0*/  LEA R2, P0, R0, UR6, 0x2 ;  /* 0x0000000600027c11 */ /* 0x002fc8000f8010ff */
[----:B------:R-:W-:-:S05]  /*0100*/  LEA.HI.X R3, R0, UR7, R3, 0x2, P0 ;  /* 0x0000000700037c11 */ /* 0x000fca00080f1403 */
[----:B--2---:R-:W-:Y:S04]  /*0110*/  STG.E desc[UR8][R2.64], R5 ;  /* 0x0000000502007986 */ /* 0x004fe8000c101908 */
[----:B------:R-:W-:Y:S01]  /*0120*/  STG.E desc[UR8][R2.64+0x400], R5 ;  /* 0x0004000502007986 */ /* 0x000fe2000c101908 */
[----:B------:R-:W-:Y:S05]  /*0130*/  EXIT ;  /* 0x000000000000794d */ /* 0x000fea0003800000 */
.L_x_422:
[----:B------:R-:W0:Y:S01]  /*0140*/  S2R R0, SR_TID.X ;  /* 0x0000000000007919 */ /* 0x000e220000002100 */
[----:B------:R-:W-:Y:S01]  /*0150*/  USHF.R.S32.HI UR7, URZ, 0x1f, UR6 ;  /* 0x0000001fff077899 */ /* 0x000fe20008011406 */
[----:B------:R-:W1:Y:S05]  /*0160*/  LDCU.64 UR10, c[0x0][0x388] ;  /* 0x00007100ff0a77ac */ /* 0x000e6a0008000a00 */
[----:B------:R-:W-:Y:S02]  /*0170*/  IMAD.U32 R2, RZ, RZ, UR7 ;  /* 0x00000007ff027e24 */ /* 0x000fe4000f8e00ff */
[----:B------:R-:W-:Y:S01]  /*0180*/  IMAD.U32 R4, RZ, RZ, UR7 ;  /* 0x00000007ff047e24 */ /* 0x000fe2000f8e00ff */
[----:B0-----:R-:W-:-:S04]  /*0190*/  ISETP.LT.U32.AND P0, PT, R0, UR6, PT ;  /* 0x0000000600007c0c */ /* 0x001fc8000bf01070 */
[----:B------:R-:W-:Y:S01]  /*01a0*/  ISETP.GT.AND.EX P0, PT, R2, RZ, PT, P0 ;  /* 0x000000ff0200720c */ /* 0x000fe20003f04300 */
[C---:B------:R-:W-:Y:S01]  /*01b0*/  VIADD R2, R0.reuse, 0x100 ;  /* 0x0000010000027836 */ /* 0x040fe20000000000 */
[----:B------:R-:W-:-:S04]  /*01c0*/  IADD3 R0, P2, PT, R0, UR4, RZ ;  /* 0x0000000400007c10 */ /* 0x000fc8000ff5e0ff */
[----:B------:R-:W-:Y:S01]  /*01d0*/  ISETP.LT.U32.AND P1, PT, R2, UR6, PT ;  /* 0x0000000602007c0c */ /* 0x000fe2000bf21070 */
[----:B------:R-:W-:Y:S01]  /*01e0*/  IMAD.X R3, RZ, RZ, UR5, P2 ;  /* 0x00000005ff037e24 */ /* 0x000fe200090e06ff */
[----:B-1----:R-:W-:Y:S02]  /*01f0*/  LEA R2, P2, R0, UR10, 0x2 ;  /* 0x0000000a00027c11 */ /* 0x002fe4000f8410ff */
[----:B------:R-:W-:Y:S02]  /*0200*/  ISETP.GT.AND.EX P1, PT, R4, RZ, PT, P1 ;  /* 0x000000ff0400720c */ /* 0x000fe40003f24310 */
[----:B------:R-:W-:Y:S01]  /*0210*/  LEA.HI.X R3, R0, UR11, R3, 0x2, P2 ;  /* 0x0000000b00037c11 */ /* 0x000fe200090f1403 */
[----:B------:R-:W0:Y:S04]  /*0220*/  @P0 LDC R5, c[0x0][0x390] ;  /* 0x0000e400ff050b82 */ /* 0x000e280000000800 */
[----:B0-----:R0:W-:Y:S06]  /*0230*/  @P0 STG.E desc[UR8][R2.64], R5 ;  /* 0x0000000502000986 */ /* 0x0011ec000c101908 */
[----:B------:R-:W-:Y:S05]  /*0240*/  @!P1 EXIT ;  /* 0x000000000000994d */ /* 0x000fea0003800000 */
[----:B0-----:R-:W0:Y:S02]  /*0250*/  LDC R5, c[0x0][0x390] ;  /* 0x0000e400ff057b82 */ /* 0x001e240000000800 */
[----:B0-----:R-:W-:Y:S01]  /*0260*/  STG.E desc[UR8][R2.64+0x400], R5 ;  /* 0x0004000502007986 */ /* 0x001fe2000c101908 */
[----:B------:R-:W-:Y:S05]  /*0270*/  EXIT ;  /* 0x000000000000794d */ /* 0x000fea0003800000 */
.L_x_423:
        /* <DEDUP_REMOVED lines=16> */
.L_x_444:


//--------------------- .text._ZN3cub18CUB_300001_SM_10006detail8for_each13static_kernelINS2_12policy_hub_t12policy_500_tElNS2_12op_wrapper_tIl14ScatterFunctorN6thrust24THRUST_300001_SM_1000_NS17counting_iteratorIiNS9_11use_defaultESB_SB_EEEEEEvT0_T1_ --------------------------
	.section	.text._ZN3cub18CUB_300001_SM_10006detail8for_each13static_kernelINS2_12policy_hub_t12policy_500_tElNS2_12op_wrapper_tIl14ScatterFunctorN6thrust24THRUST_300001_SM_1000_NS17counting_iteratorIiNS9_11use_defaultESB_SB_EEEEEEvT0_T1_,"ax",@progbits
	.align	128
        .global         _ZN3cub18CUB_300001_SM_10006detail8for_each13static_kernelINS2_12policy_hub_t12policy_500_tElNS2_12op_wrapper_tIl14ScatterFunctorN6thrust24THRUST_300001_SM_1000_NS17counting_iteratorIiNS9_11use_defaultESB_SB_EEEEEEvT0_T1_
        .type           _ZN3cub18CUB_300001_SM_10006detail8for_each13static_kernelINS2_12policy_hub_t12policy_500_tElNS2_12op_wrapper_tIl14ScatterFunctorN6thrust24THRUST_300001_SM_1000_NS17counting_iteratorIiNS9_11use_defaultESB_SB_EEEEEEvT0_T1_,@function
        .size           _ZN3cub18CUB_300001_SM_10006detail8for_each13static_kernelINS2_12policy_hub_t12policy_500_tElNS2_12op_wrapper_tIl14ScatterFunctorN6thrust24THRUST_300001_SM_1000_NS17counting_iteratorIiNS9_11use_defaultESB_SB_EEEEEEvT0_T1_,(.L_x_445 - _ZN3cub18CUB_300001_SM_10006detail8for_each13static_kernelINS2_12policy_hub_t12policy_500_tElNS2_12op_wrapper_tIl14ScatterFunctorN6thrust24THRUST_300001_SM_1000_NS17counting_iteratorIiNS9_11use_defaultESB_SB_EEEEEEvT0_T1_)
        .other          _ZN3cub18CUB_300001_SM_10006detail8for_each13static_kernelINS2_12policy_hub_t12policy_500_tElNS2_12op_wrapper_tIl14ScatterFunctorN6thrust24THRUST_300001_SM_1000_NS17counting_iteratorIiNS9_11use_defaultESB_SB_EEEEEEvT0_T1_,@"STO_CUDA_ENTRY STV_DEFAULT"
_ZN3cub18CUB_300001_SM_10006detail8for_each13static_kernelINS2_12policy_hub_t12policy_500_tElNS2_12op_wrapper_tIl14ScatterFunctorN6thrust24THRUST_300001_SM_1000_NS17counting_iteratorIiNS9_11use_defaultESB_SB_EEEEEEvT0_T1_:
.text._ZN3cub18CUB_300001_SM_10006detail8for_each13static_kernelINS2_12policy_hub_t12policy_500_tElNS2_12op_wrapper_tIl14ScatterFunctorN6thrust24THRUST_300001_SM_1000_NS17counting_iteratorIiNS9_11use_defaultESB_SB_EEEEEEvT0_T1_:
        /* <DEDUP_REMOVED lines=11> */
[----:B------:R-:W0:Y:S08]  /*00b0*/  LDC R0, c[0x0][0x388] ;  /* 0x0000e200ff007b82 */ /* 0x000e300000000800 */
[----:B------:R-:W1:Y:S08]  /*00c0*/  LDC.64 R2, c[0x0][0x390] ;  /* 0x0000e400ff027b82 */ /* 0x000e700000000a00 */
[----:B------:R-:W2:Y:S01]  /*00d0*/  LDC.64 R4, c[0x0][0x398] ;  /* 0x0000e600ff047b82 */ /* 0x000ea20000000a00 */
[----:B0-----:R-:W-:-:S05]  /*00e0*/  IADD3 R9, PT, PT, R9, UR4, R0 ;  /* 0x0000000409097c10 */ /* 0x001fca000fffe000 */
[----:B-1----:R-:W-:-:S05]  /*00f0*/  IMAD.WIDE R2, R9, 0x4, R2 ;  /* 0x0000000409027825 */ /* 0x002fca00078e0202 */
[----:B------:R-:W3:Y:S01]  /*0100*/  LDG.E R0, desc[UR8][R2.64] ;  /* 0x0000000802007981 */ /* 0x000ee2000c1e1900 */
[----:B--2---:R-:W-:Y:S01]  /*0110*/  IMAD.WIDE R4, R9, 0x4, R4 ;  /* 0x0000000409047825 */ /* 0x004fe200078e0204 */
[----:B---3--:R-:W-:-:S13]  /*0120*/  ISETP.NE.AND P0, PT, R0, 0x1, PT ;  /* 0x000000010000780c */ /* 0x008fda0003f05270 */
[----:B------:R-:W2:Y:S01]  /*0130*/  @!P0 LDG.E R11, desc[UR8][R4.64] ;  /* 0x00000008040b8981 */ /* 0x000ea2000c1e1900 */
[----:B------:R-:W2:Y:S02]  /*0140*/  @!P0 LDC.64 R6, c[0x0][0x3a0] ;  /* 0x0000e800ff068b82 */ /* 0x000ea40000000a00 */
[----:B--2---:R-:W-:-:S05]  /*0150*/  @!P0 IMAD.WIDE R6, R11, 0x4, R6 ;  /* 0x000000040b068825 */ /* 0x004fca00078e0206 */
[----:B------:R0:W-:Y:S04]  /*0160*/  @!P0 STG.E desc[UR8][R6.64], R9 ;  /* 0x0000000906008986 */ /* 0x0001e8000c101908 */
[----:B------:R-:W2:Y:S02]  /*0170*/  LDG.E R0, desc[UR8][R2.64+0x400] ;  /* 0x0004000802007981 */ /* 0x000ea4000c1e1900 */
[----:B--2---:R-:W-:-:S13]  /*0180*/  ISETP.NE.AND P0, PT, R0, 0x1, PT ;  /* 0x000000010000780c */ /* 0x004fda0003f05270 */
[----:B0-----:R-:W-:Y:S05]  /*0190*/  @P0 EXIT ;  /* 0x000000000000094d */ /* 0x001fea0003800000 */
[----:B------:R-:W2:Y:S01]  /*01a0*/  LDG.E R5, desc[UR8][R4.64+0x400] ;  /* 0x0004000804057981 */ /* 0x000ea2000c1e1900 */
[----:B------:R-:W2:Y:S01]  /*01b0*/  LDC.64 R2, c[0x0][0x3a0] ;  /* 0x0000e800ff027b82 */ /* 0x000ea20000000a00 */
[----:B------:R-:W-:Y:S01]  /*01c0*/  IADD3 R9, PT, PT, R9, 0x100, RZ ;  /* 0x0000010009097810 */ /* 0x000fe20007ffe0ff */
[----:B--2---:R-:W-:-:S05]  /*01d0*/  IMAD.WIDE R2, R5, 0x4, R2 ;  /* 0x0000000405027825 */ /* 0x004fca00078e0202 */
[----:B------:R-:W-:Y:S01]  /*01e0*/  STG.E desc[UR8][R2.64], R9 ;  /* 0x0000000902007986 */ /* 0x000fe2000c101908 */
[----:B------:R-:W-:Y:S05]  /*01f0*/  EXIT ;  /* 0x000000000000794d */ /* 0x000fea0003800000 */
.L_x_424:
[----:B------:R-:W0:Y:S01]  /*0200*/  S2R R7, SR_TID.X ;  /* 0x0000000000077919 */ /* 0x000e220000002100 */
[----:B------:R-:W-:Y:S01]  /*0210*/  USHF.R.S32.HI UR7, URZ, 0x1f, UR6 ;  /* 0x0000001fff077899 */ /* 0x000fe20008011406 */
[----:B------:R-:W-:Y:S01]  /*0220*/  BSSY.RECONVERGENT B0, `(.L_x_425) ;  /* 0x0000017000007945 */ /* 0x000fe20003800200 */
[----:B------:R-:W1:Y:S04]  /*0230*/  LDCU UR5, c[0x0][0x388] ;  /* 0x00007100ff0577ac */ /* 0x000e680008000800 */
[----:B------:R-:W-:Y:S01]  /*0240*/  MOV R2, UR7 ;  /* 0x0000000700027c02 */ /* 0x000fe20008000f00 */
[----:B------:R-:W-:Y:S01]  /*0250*/  IMAD.U32 R3, RZ, RZ, UR7 ;  /* 0x00000007ff037e24 */ /* 0x000fe2000f8e00ff */
[----:B-1----:R-:W-:Y:S01]  /*0260*/  UIADD3 UR4, UPT, UPT, UR4, UR5, URZ ;  /* 0x0000000504047290 */ /* 0x002fe2000fffe0ff */
[----:B0-----:R-:W-:-:S02]  /*0270*/  ISETP.LT.U32.AND P0, PT, R7, UR6, PT ;  /* 0x0000000607007c0c */ /* 0x001fc4000bf01070 */
[----:B------:R-:W-:Y:S02]  /*0280*/  IADD3 R0, PT, PT, R7, 0x100, RZ ;  /* 0x0000010007007810 */ /* 0x000fe40007ffe0ff */
[----:B------:R-:W-:Y:S02]  /*0290*/  ISETP.GT.AND.EX P0, PT, R2, RZ, PT, P0 ;  /* 0x000000ff0200720c */ /* 0x000fe40003f04300 */
[----:B------:R-:W-:-:S04]  /*02a0*/  ISETP.LT.U32.AND P1, PT, R0, UR6, PT ;  /* 0x0000000600007c0c */ /* 0x000fc8000bf21070 */
[----:B------:R-:W-:-:S07]  /*02b0*/  ISETP.GT.AND.EX P1, PT, R3, RZ, PT, P1 ;  /* 0x000000ff0300720c */ /* 0x000fce0003f24310 */
[----:B------:R-:W-:Y:S06]  /*02c0*/  @!P0 BRA `(.L_x_426) ;  /* 0x0000000000308947 */ /* 0x000fec0003800000 */
[----:B------:R-:W0:Y:S01]  /*02d0*/  LDC.64 R2, c[0x0][0x390] ;  /* 0x0000e400ff027b82 */ /* 0x000e220000000a00 */
[----:B------:R-:W-:-:S05]  /*02e0*/  IADD3 R7, PT, PT, R7, UR4, RZ ;  /* 0x0000000407077c10 */ /* 0x000fca000fffe0ff */
[----:B0-----:R-:W-:-:S06]  /*02f0*/  IMAD.WIDE R2, R7, 0x4, R2 ;  /* 0x0000000407027825 */ /* 0x001fcc00078e0202 */
[----:B------:R-:W2:Y:S02]  /*0300*/  LDG.E R2, desc[UR8][R2.64] ;  /* 0x0000000802027981 */ /* 0x000ea4000c1e1900 */
[----:B--2---:R-:W-:-:S13]  /*0310*/  ISETP.NE.AND P0, PT, R2, 0x1, PT ;  /* 0x000000010200780c */ /* 0x004fda0003f05270 */
[----:B------:R-:W-:Y:S05]  /*0320*/  @P0 BRA `(.L_x_426) ;  /* 0x0000000000180947 */ /* 0x000fea0003800000 */
[----:B------:R-:W0:Y:S08]  /*0330*/  LDC.64 R2, c[0x0][0x398] ;  /* 0x0000e600ff027b82 */ /* 0x000e300000000a00 */
[----:B------:R-:W1:Y:S01]  /*0340*/  LDC.64 R4, c[0x0][0x3a0] ;  /* 0x0000e800ff047b82 */ /* 0x000e620000000a00 */
[----:B0-----:R-:W-:-:S06]  /*0350*/  IMAD.WIDE R2, R7, 0x4, R2 ;  /* 0x0000000407027825 */ /* 0x001fcc00078e0202 */
[----:B------:R-:W1:Y:S02]  /*0360*/  LDG.E R3, desc[UR8][R2.64] ;  /* 0x0000000802037981 */ /* 0x000e64000c1e1900 */
[----:B-1----:R-:W-:-:S05]  /*0370*/  IMAD.WIDE R4, R3, 0x4, R4 ;  /* 0x0000000403047825 */ /* 0x002fca00078e0204 */
[----:B------:R0:W-:Y:S02]  /*0380*/  STG.E desc[UR8][R4.64], R7 ;  /* 0x0000000704007986 */ /* 0x0001e4000c101908 */
.L_x_426:
[----:B------:R-:W-:Y:S05]  /*0390*/  BSYNC.RECONVERGENT B0 ;  /* 0x0000000000007941 */ /* 0x000fea0003800200 */
.L_x_425:
[----:B------:R-:W-:Y:S05]  /*03a0*/  @!P1 EXIT ;  /* 0x000000000000994d */ /* 0x000fea0003800000 */
[----:B------:R-:W1:Y:S01]  /*03b0*/  LDC.64 R2, c[0x0][0x390] ;  /* 0x0000e400ff027b82 */ /* 0x000e620000000a00 */
[----:B0-----:R-:W-:-:S04]  /*03c0*/  VIADD R7, R0, UR4 ;  /* 0x0000000400077c36 */ /* 0x001fc80008000000 */
[----:B-1----:R-:W-:-:S06]  /*03d0*/  IMAD.WIDE R2, R7, 0x4, R2 ;  /* 0x0000000407027825 */ /* 0x002fcc00078e0202 */
[----:B------:R-:W2:Y:S02]  /*03e0*/  LDG.E R2, desc[UR8][R2.64] ;  /* 0x0000000802027981 */ /* 0x000ea4000c1e1900 */
[----:B--2---:R-:W-:-:S13]  /*03f0*/  ISETP.NE.AND P0, PT, R2, 0x1, PT ;  /* 0x000000010200780c */ /* 0x004fda0003f05270 */
[----:B------:R-:W-:Y:S05]  /*0400*/  @P0 EXIT ;  /* 0x000000000000094d */ /* 0x000fea0003800000 */
[----:B------:R-:W0:Y:S08]  /*0410*/  LDC.64 R2, c[0x0][0x398] ;  /* 0x0000e600ff027b82 */ /* 0x000e300000000a00 */
[----:B------:R-:W1:Y:S01]  /*0420*/  LDC.64 R4, c[0x0][0x3a0] ;  /* 0x0000e800ff047b82 */ /* 0x000e620000000a00 */
[----:B0-----:R-:W-:-:S06]  /*0430*/  IMAD.WIDE R2, R7, 0x4, R2 ;  /* 0x0000000407027825 */ /* 0x001fcc00078e0202 */
[----:B------:R-:W1:Y:S02]  /*0440*/  LDG.E R3, desc[UR8][R2.64] ;  /* 0x0000000802037981 */ /* 0x000e64000c1e1900 */
[----:B-1----:R-:W-:-:S05]  /*0450*/  IMAD.WIDE R4, R3, 0x4, R4 ;  /* 0x0000000403047825 */ /* 0x002fca00078e0204 */
[----:B------:R-:W-:Y:S01]  /*0460*/  STG.E desc[UR8][R4.64], R7 ;  /* 0x0000000704007986 */ /* 0x000fe2000c101908 */
[----:B------:R-:W-:Y:S05]  /*0470*/  EXIT ;  /* 0x000000000000794d */ /* 0x000fea0003800000 */
.L_x_427:
        /* <DEDUP_REMOVED lines=16> */
.L_x_445:


//--------------------- .text._ZN3cub18CUB_300001_SM_10006detail8for_each13static_kernelINS2_12policy_hub_t12policy_500_tEmN6thrust24THRUST_300001_SM_1000_NS8cuda_cub20__uninitialized_fill7functorINS7_10device_ptrIiEEiEEEEvT0_T1_ --------------------------
	.section	.text._ZN3cub18CUB_300001_SM_10006detail8for_each13static_kernelINS2_12policy_hub_t12policy_500_tEmN6thrust24THRUST_300001_SM_1000_NS8cuda_cub20__uninitialized_fill7functorINS7_10device_ptrIiEEiEEEEvT0_T1_,"ax",@progbits
	.align	128
        .global         _ZN3cub18CUB_300001_SM_10006detail8for_each13static_kernelINS2_12policy_hub_t12policy_500_tEmN6thrust24THRUST_300001_SM_1000_NS8cuda_cub20__uninitialized_fill7functorINS7_10device_ptrIiEEiEEEEvT0_T1_
        .type           _ZN3cub18CUB_300001_SM_10006detail8for_each13static_kernelINS2_12policy_hub_t12policy_500_tEmN6thrust24THRUST_300001_SM_1000_NS8cuda_cub20__uninitialized_fill7functorINS7_10device_ptrIiEEiEEEEvT0_T1_,@function
        .size           _ZN3cub18CUB_300001_SM_10006detail8for_each13static_kernelINS2_12policy_hub_t12policy_500_tEmN6thrust24THRUST_300001_SM_1000_NS8cuda_cub20__uninitialized_fill7functorINS7_10device_ptrIiEEiEEEEvT0_T1_,(.L_x_446 - _ZN3cub18CUB_300001_SM_10006detail8for_each13static_kernelINS2_12policy_hub_t12policy_500_tEmN6thrust24THRUST_300001_SM_1000_NS8cuda_cub20__uninitialized_fill7functorINS7_10device_ptrIiEEiEEEEvT0_T1_)
        .other          _ZN3cub18CUB_300001_SM_10006detail8for_each13static_kernelINS2_12policy_hub_t12policy_500_tEmN6thrust24THRUST_300001_SM_1000_NS8cuda_cub20__uninitialized_fill7functorINS7_10device_ptrIiEEiEEEEvT0_T1_,@"STO_CUDA_ENTRY STV_DEFAULT"
_ZN3cub18CUB_300001_SM_10006detail8for_each13static_kernelINS2_12policy_hub_t12policy_500_tEmN6thrust24THRUST_300001_SM_1000_NS8cuda_cub20__uninitialized_fill7functorINS7_10device_ptrIiEEiEEEEvT0_T1_:
.text._ZN3cub18CUB_300001_SM_10006detail8for_each13static_kernelINS2_12policy_hub_t12policy_500_tEmN6thrust24THRUST_300001_SM_1000_NS8cuda_cub20__uninitialized_fill7functorINS7_10device_ptrIiEEiEEEEvT0_T1_:
        /* <DEDUP_REMOVED lines=8> */
[----:B------:R-:W-:-:S09]  /*0080*/  UISETP.GE.U32.AND.EX UP0, UPT, UR7, URZ, UPT, UP0 ;  /* 0x000000ff0700728c */ /* 0x000fd2000bf06100 */
        /* <DEDUP_REMOVED lines=11> */
.L_x_428:
[----:B------:R-:W0:Y:S01]  /*0140*/  S2R R0, SR_TID.X ;  /* 0x0000000000007919 */ /* 0x000e220000002100 */
[----:B------:R-:W-:Y:S01]  /*0150*/  IMAD.U32 R2, RZ, RZ, UR7 ;  /* 0x00000007ff027e24 */ /* 0x000fe2000f8e00ff */
[----:B------:R-:W1:Y:S01]  /*0160*/  LDCU.64 UR10, c[0x0][0x388] ;  /* 0x00007100ff0a77ac */ /* 0x000e620008000a00 */
[----:B------:R-:W-:Y:S01]  /*0170*/  IMAD.U32 R4, RZ, RZ, UR7 ;  /* 0x00000007ff047e24 */ /* 0x000fe2000f8e00ff */
[----:B0-----:R-:W-:-:S04]  /*0180*/  ISETP.LT.U32.AND P0, PT, R0, UR6, PT ;  /* 0x0000000600007c0c */ /* 0x001fc8000bf01070 */
[----:B------:R-:W-:Y:S01]  /*0190*/  ISETP.GT.U32.AND.EX P0, PT, R2, RZ, PT, P0 ;  /* 0x000000ff0200720c */ /* 0x000fe20003f04100 */
[C---:B------:R-:W-:Y:S01]  /*01a0*/  VIADD R2, R0.reuse, 0x100 ;  /* 0x0000010000027836 */ /* 0x040fe20000000000 */
[----:B------:R-:W-:-:S04]  /*01b0*/  IADD3 R0, P2, PT, R0, UR4, RZ ;  /* 0x0000000400007c10 */ /* 0x000fc8000ff5e0ff */
[----:B------:R-:W-:Y:S01]  /*01c0*/  ISETP.LT.U32.AND P1, PT, R2, UR6, PT ;  /* 0x0000000602007c0c */ /* 0x000fe2000bf21070 */
[----:B------:R-:W-:Y:S01]  /*01d0*/  IMAD.X R3, RZ, RZ, UR5, P2 ;  /* 0x00000005ff037e24 */ /* 0x000fe200090e06ff */
[----:B-1----:R-:W-:Y:S02]  /*01e0*/  LEA R2, P2, R0, UR10, 0x2 ;  /* 0x0000000a00027c11 */ /* 0x002fe4000f8410ff */
[----:B------:R-:W-:Y:S02]  /*01f0*/  ISETP.GT.U32.AND.EX P1, PT, R4, RZ, PT, P1 ;  /* 0x000000ff0400720c */ /* 0x000fe40003f24110 */
[----:B------:R-:W-:Y:S01]  /*0200*/  LEA.HI.X R3, R0, UR11, R3, 0x2, P2 ;  /* 0x0000000b00037c11 */ /* 0x000fe200090f1403 */
[----:B------:R-:W0:Y:S04]  /*0210*/  @P0 LDC R5, c[0x0][0x390] ;  /* 0x0000e400ff050b82 */ /* 0x000e280000000800 */
[----:B0-----:R0:W-:Y:S06]  /*0220*/  @P0 STG.E desc[UR8][R2.64], R5 ;  /* 0x0000000502000986 */ /* 0x0011ec000c101908 */
[----:B------:R-:W-:Y:S05]  /*0230*/  @!P1 EXIT ;  /* 0x000000000000994d */ /* 0x000fea0003800000 */
[----:B0-----:R-:W0:Y:S02]  /*0240*/  LDC R5, c[0x0][0x390] ;  /* 0x0000e400ff057b82 */ /* 0x001e240000000800 */
[----:B0-----:R-:W-:Y:S01]  /*0250*/  STG.E desc[UR8][R2.64+0x400], R5 ;  /* 0x0004000502007986 */ /* 0x001fe2000c101908 */
[----:B------:R-:W-:Y:S05]  /*0260*/  EXIT ;  /* 0x000000000000794d */ /* 0x000fea0003800000 */
.L_x_429:
        /* <DEDUP_REMOVED lines=9> */
.L_x_446:


//--------------------- .text._ZN3cub18CUB_300001_SM_10006detail11EmptyKernelIvEEvv --------------------------
	.section	.text._ZN3cub18CUB_300001_SM_10006detail11EmptyKernelIvEEvv,"ax",@progbits
	.align	128
        .global         _ZN3cub18CUB_300001_SM_10006detail11EmptyKernelIvEEvv
        .type           _ZN3cub18CUB_300001_SM_10006detail11EmptyKernelIvEEvv,@function
        .size           _ZN3cub18CUB_300001_SM_10006detail11EmptyKernelIvEEvv,(.L_x_447 - _ZN3cub18CUB_300001_SM_10006detail11EmptyKernelIvEEvv)
        .other          _ZN3cub18CUB_300001_SM_10006detail11EmptyKernelIvEEvv,@"STO_CUDA_ENTRY STV_DEFAULT"
_ZN3cub18CUB_300001_SM_10006detail11EmptyKernelIvEEvv:
.text._ZN3cub18CUB_300001_SM_10006detail11EmptyKernelIvEEvv:
[----:B------:R-:W-:Y:S01]  /*0000*/  LDC R1, c[0x0][0x37c] ;  /* 0x0000df00ff017b82 */ /* 0x000fe20000000800 */
[----:B------:R-:W-:Y:S05]  /*0010*/  EXIT ;  /* 0x000000000000794d */ /* 0x000fea0003800000 */
.L_x_430:
        /* <DEDUP_REMOVED lines=14> */
.L_x_447:


//--------------------- .text._Z14reduceInDegreePiPKiS1_S1_i --------------------------
	.section	.text._Z14reduceInDegreePiPKiS1_S1_i,"ax",@progbits
	.align	128
        .global         _Z14reduceInDegreePiPKiS1_S1_i
        .type           _Z14reduceInDegreePiPKiS1_S1_i,@function
        .size           _Z14reduceInDegreePiPKiS1_S1_i,(.L_x_448 - _Z14reduceInDegreePiPKiS1_S1_i)
        .other          _Z14reduceInDegreePiPKiS1_S1_i,@"STO_CUDA_ENTRY STV_DEFAULT"
_Z14reduceInDegreePiPKiS1_S1_i:
.text._Z14reduceInDegreePiPKiS1_S1_i:
[----:B------:R-:W-:Y:S01]  /*0000*/  LDC R1, c[0x0][0x37c] ;  /* 0x0000df00ff017b82 */ /* 0x000fe20000000800 */
[----:B------:R-:W0:Y:S07]  /*0010*/  S2R R0, SR_TID.X ;  /* 0x0000000000007919 */ /* 0x000e2e0000002100 */
[----:B------:R-:W0:Y:S01]  /*0020*/  S2UR UR4, SR_CTAID.X ;  /* 0x00000000000479c3 */ /* 0x000e220000002500 */
[----:B------:R-:W1:Y:S07]  /*0030*/  LDCU UR5, c[0x0][0x3a0] ;  /* 0x00007400ff0577ac */ /* 0x000e6e0008000800 */
[----:B------:R-:W0:Y:S02]  /*0040*/  LDC R5, c[0x0][0x360] ;  /* 0x0000d800ff057b82 */ /* 0x000e240000000800 */
[----:B0-----:R-:W-:-:S05]  /*0050*/  IMAD R5, R5, UR4, R0 ;  /* 0x0000000405057c24 */ /* 0x001fca000f8e0200 */
[----:B-1----:R-:W-:-:S13]  /*0060*/  ISETP.GE.AND P0, PT, R5, UR5, PT ;  /* 0x0000000505007c0c */ /* 0x002fda000bf06270 */
[----:B------:R-:W-:Y:S05]  /*0070*/  @P0 EXIT ;  /* 0x000000000000094d */ /* 0x000fea0003800000 */
[----:B------:R-:W0:Y:S01]  /*0080*/  LDC.64 R2, c[0x0][0x398] ;  /* 0x0000e600ff027b82 */ /* 0x000e220000000a00 */
[----:B------:R-:W1:Y:S01]  /*0090*/  LDCU.64 UR4, c[0x0][0x358] ;  /* 0x00006b00ff0477ac */ /* 0x000e620008000a00 */
[----:B0-----:R-:W-:-:S06]  /*00a0*/  IMAD.WIDE R2, R5, 0x4, R2 ;  /* 0x0000000405027825 */ /* 0x001fcc00078e0202 */
[----:B------:R-:W0:Y:S01]  /*00b0*/  LDC.64 R4, c[0x0][0x390] ;  /* 0x0000e400ff047b82 */ /* 0x000e220000000a00 */
[----:B-1----:R-:W0:Y:S02]  /*00c0*/  LDG.E R3, desc[UR4][R2.64] ;  /* 0x0000000402037981 */ /* 0x002e24000c1e1900 */
[----:B0-----:R-:W-:-:S05]  /*00d0*/  IMAD.WIDE R4, R3, 0x4, R4 ;  /* 0x0000000403047825 */ /* 0x001fca00078e0204 */
[----:B------:R-:W2:Y:S04]  /*00e0*/  LDG.E R0, desc[UR4][R4.64] ;  /* 0x0000000404007981 */ /* 0x000ea8000c1e1900 */
[----:B------:R-:W2:Y:S02]  /*00f0*/  LDG.E R7, desc[UR4][R4.64+0x4] ;  /* 0x0000040404077981 */ /* 0x000ea4000c1e1900 */
[----:B--2---:R-:W-:-:S13]  /*0100*/  ISETP.GE.AND P0, PT, R0, R7, PT ;  /* 0x000000070000720c */ /* 0x004fda0003f06270 */
[----:B------:R-:W-:Y:S05]  /*0110*/  @P0 EXIT ;  /* 0x000000000000094d */ /* 0x000fea0003800000 */
[----:B------:R-:W0:Y:S08]  /*0120*/  LDC.64 R10, c[0x0][0x380] ;  /* 0x0000e000ff0a7b82 */ /* 0x000e300000000a00 */
[----:B------:R-:W1:Y:S02]  /*0130*/  LDC.64 R8, c[0x0][0x388] ;  /* 0x0000e200ff087b82 */ /* 0x000e640000000a00 */
.L_x_431:
[----:B-1----:R-:W-:-:S06]  /*0140*/  IMAD.WIDE R2, R0, 0x4, R8 ;  /* 0x0000000400027825 */ /* 0x002fcc00078e0208 */
[----:B------:R-:W0:Y:S01]  /*0150*/  LDG.E R3, desc[UR4][R2.64] ;  /* 0x0000000402037981 */ /* 0x000e22000c1e1900 */
[----:B------:R-:W-:Y:S01]  /*0160*/  MOV R15, 0xffffffff ;  /* 0xffffffff000f7802 */ /* 0x000fe20000000f00 */
[----:B0-----:R-:W-:-:S05]  /*0170*/  IMAD.WIDE R6, R3, 0x4, R10 ;  /* 0x0000000403067825 */ /* 0x001fca00078e020a */
[----:B------:R2:W-:Y:S04]  /*0180*/  REDG.E.ADD.STRONG.GPU desc[UR4][R6.64], R15 ;  /* 0x0000000f0600798e */ /* 0x0005e8000c12e104 */
[----:B------:R-:W3:Y:S01]  /*0190*/  LDG.E R13, desc[UR4][R4.64+0x4] ;  /* 0x00000404040d7981 */ /* 0x000ee2000c1e1900 */
[----:B------:R-:W-:-:S04]  /*01a0*/  IADD3 R0, PT, PT, R0, 0x1, RZ ;  /* 0x0000000100007810 */ /* 0x000fc80007ffe0ff */
[----:B---3--:R-:W-:-:S13]  /*01b0*/  ISETP.GE.AND P0, PT, R0, R13, PT ;  /* 0x0000000d0000720c */ /* 0x008fda0003f06270 */
[----:B--2---:R-:W-:Y:S05]  /*01c0*/  @!P0 BRA `(.L_x_431) ;  /* 0xfffffffc00dc8947 */ /* 0x004fea000383ffff */
[----:B------:R-:W-:Y:S05]  /*01d0*/  EXIT ;  /* 0x000000000000794d */ /* 0x000fea0003800000 */
.L_x_432:
        /* <DEDUP_REMOVED lines=10> */
.L_x_448:


//--------------------- .text._Z18markProcessedNodesPiPKii --------------------------
	.section	.text._Z18markProcessedNodesPiPKii,"ax",@progbits
	.align	128
        .global         _Z18markProcessedNodesPiPKii
        .type           _Z18markProcessedNodesPiPKii,@function
        .size           _Z18markProcessedNodesPiPKii,(.L_x_449 - _Z18markProcessedNodesPiPKii)
        .other          _Z18markProcessedNodesPiPKii,@"STO_CUDA_ENTRY STV_DEFAULT"
_Z18markProcessedNodesPiPKii:
.text._Z18markProcessedNodesPiPKii:
        /* <DEDUP_REMOVED lines=12> */
[----:B-1----:R-:W0:Y:S01]  /*00c0*/  LDG.E R3, desc[UR4][R2.64] ;  /* 0x0000000402037981 */ /* 0x002e22000c1e1900 */
[----:B------:R-:W-:Y:S01]  /*00d0*/  MOV R7, 0xffffffff ;  /* 0xffffffff00077802 */ /* 0x000fe20000000f00 */
[----:B0-----:R-:W-:-:S05]  /*00e0*/  IMAD.WIDE R4, R3, 0x4, R4 ;  /* 0x0000000403047825 */ /* 0x001fca00078e0204 */
[----:B------:R-:W-:Y:S01]  /*00f0*/  STG.E desc[UR4][R4.64], R7 ;  /* 0x0000000704007986 */ /* 0x000fe2000c101904 */
[----:B------:R-:W-:Y:S05]  /*0100*/  EXIT ;  /* 0x000000000000794d */ /* 0x000fea0003800000 */
.L_x_433:
        /* <DEDUP_REMOVED lines=15> */
.L_x_449:


//--------------------- .text._Z21findZeroInDegreeNodesPKiPii --------------------------
	.section	.text._Z21findZeroInDegreeNodesPKiPii,"ax",@progbits
	.align	128
        .global         _Z21findZeroInDegreeNodesPKiPii
        .type           _Z21findZeroInDegreeNodesPKiPii,@function
        .size           _Z21findZeroInDegreeNodesPKiPii,(.L_x_450 - _Z21findZeroInDegreeNodesPKiPii)
        .other          _Z21findZeroInDegreeNodesPKiPii,@"STO_CUDA_ENTRY STV_DEFAULT"
_Z21findZeroInDegreeNodesPKiPii:
.text._Z21findZeroInDegreeNodesPKiPii:
        /* <DEDUP_REMOVED lines=9> */
[----:B------:R-:W1:Y:S07]  /*0090*/  LDCU.64 UR4, c[0x0][0x358] ;  /* 0x00006b00ff0477ac */ /* 0x000e6e0008000a00 */
[----:B------:R-:W2:Y:S01]  /*00a0*/  LDC.64 R4, c[0x0][0x388] ;  /* 0x0000e200ff047b82 */ /* 0x000ea20000000a00 */
[----:B0-----:R-:W-:-:S06]  /*00b0*/  IMAD.WIDE R2, R7, 0x4, R2 ;  /* 0x0000000407027825 */ /* 0x001fcc00078e0202 */
[----:B-1----:R-:W3:Y:S01]  /*00c0*/  LDG.E R2, desc[UR4][R2.64] ;  /* 0x0000000402027981 */ /* 0x002ee2000c1e1900 */
[----:B--2---:R-:W-:Y:S01]  /*00d0*/  IMAD.WIDE R4, R7, 0x4, R4 ;  /* 0x0000000407047825 */ /* 0x004fe200078e0204 */
[----:B---3--:R-:W-:-:S04]  /*00e0*/  ISETP.NE.AND P0, PT, R2, RZ, PT ;  /* 0x000000ff0200720c */ /* 0x008fc80003f05270 */
[----:B------:R-:W-:-:S05]  /*00f0*/  SEL R7, RZ, 0x1, P0 ;  /* 0x00000001ff077807 */ /* 0x000fca0000000000 */
[----:B------:R-:W-:Y:S01]  /*0100*/  STG.E desc[UR4][R4.64], R7 ;  /* 0x0000000704007986 */ /* 0x000fe2000c101904 */
[----:B------:R-:W-:Y:S05]  /*0110*/  EXIT ;  /* 0x000000000000794d */ /* 0x000fea0003800000 */
.L_x_434:
        /* <DEDUP_REMOVED lines=14> */
.L_x_450:


//--------------------- .nv.shared._ZN3cub18CUB_300001_SM_10006detail4scan16DeviceScanKernelINS2_10policy_hubIiiimN4cuda3std3__44plusIvEEE10Policy1000EN6thrust24THRUST_300001_SM_1000_NS6detail15normal_iteratorINSD_10device_ptrIiEEEESI_NS0_13ScanTileStateIiLb1EEES9_NS1_10InputValueIiPiEEmiLb0EiEEvT0_T1_T2_iT3_T4_T5_ --------------------------
	.section	.nv.shared._ZN3cub18CUB_300001_SM_10006detail4scan16DeviceScanKernelINS2_10policy_hubIiiimN4cuda3std3__44plusIvEEE10Policy1000EN6thrust24THRUST_300001_SM_1000_NS6detail15normal_iteratorINSD_10device_ptrIiEEEESI_NS0_13ScanTileStateIiLb1EEES9_NS1_10InputValueIiPiEEmiLb0EiEEvT0_T1_T2_iT3_T4_T5_,"aw",@nobits
	.sectionflags	@""
	.align	16
.nv.shared._ZN3cub18CUB_300001_SM_10006detail4scan16DeviceScanKernelINS2_10policy_hubIiiimN4cuda3std3__44plusIvEEE10Policy1000EN6thrust24THRUST_300001_SM_1000_NS6detail15normal_iteratorINSD_10device_ptrIiEEEESI_NS0_13ScanTileStateIiLb1EEES9_NS1_10InputValueIiPiEEmiLb0EiEEvT0_T1_T2_iT3_T4_T5_:
	.zero		32656


//--------------------- .nv.shared.reserved.0     --------------------------
	.section	.nv.shared.reserved.0,"aw",@nobits
	.weak		__nv_reservedSMEM_offset_0_alias
	.size		__nv_reservedSMEM_offset_0_alias, 0, 64
	.other		__nv_reservedSMEM_offset_0_alias,@"STO_CUDA_RESERVED_SHARED STV_DEFAULT"
__nv_reservedSMEM_offset_0_alias:
	.zero		0
	.zero		64


//--------------------- .nv.global                --------------------------
	.section	.nv.global,"aw",@nobits
.nv.global:
	.type		_ZN34_INTERNAL_1f365037_4_k_cu_84f554e96thrust24THRUST_300001_SM_1000_NS12placeholders2_8E,@object
	.size		_ZN34_INTERNAL_1f365037_4_k_cu_84f554e96thrust24THRUST_300001_SM_1000_NS12placeholders2_8E,(_ZN34_INTERNAL_1f365037_4_k_cu_84f554e94cuda3std3__436_GLOBAL__N__1f365037_4_k_cu_84f554e96ignoreE - _ZN34_INTERNAL_1f365037_4_k_cu_84f554e96thrust24THRUST_300001_SM_1000_NS12placeholders2_8E)
_ZN34_INTERNAL_1f365037_4_k_cu_84f554e96thrust24THRUST_300001_SM_1000_NS12placeholders2_8E:
	.zero		1
	.type		_ZN34_INTERNAL_1f365037_4_k_cu_84f554e94cuda3std3__436_GLOBAL__N__1f365037_4_k_cu_84f554e96ignoreE,@object
	.size		_ZN34_INTERNAL_1f365037_4_k_cu_84f554e94cuda3std3__436_GLOBAL__N__1f365037_4_k_cu_84f554e96ignoreE,(_ZN34_INTERNAL_1f365037_4_k_cu_84f554e94cuda3std6ranges3__45__cpo4dataE - _ZN34_INTERNAL_1f365037_4_k_cu_84f554e94cuda3std3__436_GLOBAL__N__1f365037_4_k_cu_84f554e96ignoreE)
_ZN34_INTERNAL_1f365037_4_k_cu_84f554e94cuda3std3__436_GLOBAL__N__1f365037_4_k_cu_84f554e96ignoreE:
	.zero		1
	.type		_ZN34_INTERNAL_1f365037_4_k_cu_84f554e94cuda3std6ranges3__45__cpo4dataE,@object
	.size		_ZN34_INTERNAL_1f365037_4_k_cu_84f554e94cuda3std6ranges3__45__cpo4dataE,(_ZN34_INTERNAL_1f365037_4_k_cu_84f554e96thrust24THRUST_300001_SM_1000_NS6system3cpp3parE - _ZN34_INTERNAL_1f365037_4_k_cu_84f554e94cuda3std6ranges3__45__cpo4dataE)
_ZN34_INTERNAL_1f365037_4_k_cu_84f554e94cuda3std6ranges3__45__cpo4dataE:
	.zero		1
	.type		_ZN34_INTERNAL_1f365037_4_k_cu_84f554e96thrust24THRUST_300001_SM_1000_NS6system3cpp3parE,@object
	.size		_ZN34_INTERNAL_1f365037_4_k_cu_84f554e96thrust24THRUST_300001_SM_1000_NS6system3cpp3parE,(_ZN34_INTERNAL_1f365037_4_k_cu_84f554e94cuda3std3__45__cpo5beginE - _ZN34_INTERNAL_1f365037_4_k_cu_84f554e96thrust24THRUST_300001_SM_1000_NS6system3cpp3parE)
_ZN34_INTERNAL_1f365037_4_k_cu_84f554e96thrust24THRUST_300001_SM_1000_NS6system3cpp3parE:
	.zero		1
	.type		_ZN34_INTERNAL_1f365037_4_k_cu_84f554e94cuda3std3__45__cpo5beginE,@object
	.size		_ZN34_INTERNAL_1f365037_4_k_cu_84f554e94cuda3std3__45__cpo5beginE,(_ZN34_INTERNAL_1f365037_4_k_cu_84f554e94cuda3std6ranges3__45__cpo5beginE - _ZN34_INTERNAL_1f365037_4_k_cu_84f554e94cuda3std3__45__cpo5beginE)
_ZN34_INTERNAL_1f365037_4_k_cu_84f554e94cuda3std3__45__cpo5beginE:
	.zero		1
	.type		_ZN34_INTERNAL_1f365037_4_k_cu_84f554e94cuda3std6ranges3__45__cpo5beginE,@object
	.size		_ZN34_INTERNAL_1f365037_4_k_cu_84f554e94cuda3std6ranges3__45__cpo5beginE,(_ZN34_INTERNAL_1f365037_4_k_cu_84f554e96thrust24THRUST_300001_SM_1000_NS6deviceE - _ZN34_INTERNAL_1f365037_4_k_cu_84f554e94cuda3std6ranges3__45__cpo5beginE)
_ZN34_INTERNAL_1f365037_4_k_cu_84f554e94cuda3std6ranges3__45__cpo5beginE:
	.zero		1
	.type		_ZN34_INTERNAL_1f365037_4_k_cu_84f554e96thrust24THRUST_300001_SM_1000_NS6deviceE,@object
	.size		_ZN34_INTERNAL_1f365037_4_k_cu_84f554e96thrust24THRUST_300001_SM_1000_NS6deviceE,(_ZN34_INTERNAL_1f365037_4_k_cu_84f554e94cuda3std3__47nulloptE - _ZN34_INTERNAL_1f365037_4_k_cu_84f554e96thrust24THRUST_300001_SM_1000_NS6deviceE)
_ZN34_INTERNAL_1f365037_4_k_cu_84f554e96thrust24THRUST_300001_SM_1000_NS6deviceE:
	.zero		1
	.type		_ZN34_INTERNAL_1f365037_4_k_cu_84f554e94cuda3std3__47nulloptE,@object
	.size		_ZN34_INTERNAL_1f365037_4_k_cu_84f554e94cuda3std3__47nulloptE,(_ZN34_INTERNAL_1f365037_4_k_cu_84f554e94cuda3std6ranges3__45__cpo8distanceE - _ZN34_INTERNAL_1f365037_4_k_cu_84f554e94cuda3std3__47nulloptE)
_ZN34_INTERNAL_1f365037_4_k_cu_84f554e94cuda3std3__47nulloptE:
	.zero		1
	.type		_ZN34_INTERNAL_1f365037_4_k_cu_84f554e94cuda3std6ranges3__45__cpo8distanceE,@object
	.size		_ZN34_INTERNAL_1f365037_4_k_cu_84f554e94cuda3std6ranges3__45__cpo8distanceE,(_ZN34_INTERNAL_1f365037_4_k_cu_84f554e96thrust24THRUST_300001_SM_1000_NS12placeholders2_4E - _ZN34_INTERNAL_1f365037_4_k_cu_84f554e94cuda3std6ranges3__45__cpo8distanceE)
_ZN34_INTERNAL_1f365037_4_k_cu_84f554e94cuda3std6ranges3__45__cpo8distanceE:
	.zero		1
	.type		_ZN34_INTERNAL_1f365037_4_k_cu_84f554e96thrust24THRUST_300001_SM_1000_NS12placeholders2_4E,@object
	.size		_ZN34_INTERNAL_1f365037_4_k_cu_84f554e96thrust24THRUST_300001_SM_1000_NS12placeholders2_4E,(_ZN34_INTERNAL_1f365037_4_k_cu_84f554e94cuda3std3__45__cpo6rbeginE - _ZN34_INTERNAL_1f365037_4_k_cu_84f554e96thrust24THRUST_300001_SM_1000_NS12placeholders2_4E)
_ZN34_INTERNAL_1f365037_4_k_cu_84f554e96thrust24THRUST_300001_SM_1000_NS12placeholders2_4E:
	.zero		1
	.type		_ZN34_INTERNAL_1f365037_4_k_cu_84f554e94cuda3std3__45__cpo6rbeginE,@object
	.size		_ZN34_INTERNAL_1f365037_4_k_cu_84f554e94cuda3std3__45__cpo6rbeginE,(_ZN34_INTERNAL_1f365037_4_k_cu_84f554e94cuda3std6ranges3__45__cpo7advanceE - _ZN34_INTERNAL_1f365037_4_k_cu_84f554e94cuda3std3__45__cpo6rbeginE)
_ZN34_INTERNAL_1f365037_4_k_cu_84f554e94cuda3std3__45__cpo6rbeginE:
	.zero		1
	.type		_ZN34_INTERNAL_1f365037_4_k_cu_84f554e94cuda3std6ranges3__45__cpo7advanceE,@object
	.size		_ZN34_INTERNAL_1f365037_4_k_cu_84f554e94cuda3std6ranges3__45__cpo7advanceE,(_ZN34_INTERNAL_1f365037_4_k_cu_84f554e96thrust24THRUST_300001_SM_1000_NS12placeholders3_10E - _ZN34_INTERNAL_1f365037_4_k_cu_84f554e94cuda3std6ranges3__45__cpo7advanceE)
_ZN34_INTERNAL_1f365037_4_k_cu_84f554e94cuda3std6ranges3__45__cpo7advanceE:
	.zero		1
	.type		_ZN34_INTERNAL_1f365037_4_k_cu_84f554e96thrust24THRUST_300001_SM_1000_NS12placeholders3_10E,@object
	.size		_ZN34_INTERNAL_1f365037_4_k_cu_84f554e96thrust24THRUST_300001_SM_1000_NS12placeholders3_10E,(_ZN34_INTERNAL_1f365037_4_k_cu_84f554e94cuda3std3__48in_placeE - _ZN34_INTERNAL_1f365037_4_k_cu_84f554e96thrust24THRUST_300001_SM_1000_NS12placeholders3_10E)
_ZN34_INTERNAL_1f365037_4_k_cu_84f554e96thrust24THRUST_300001_SM_1000_NS12placeholders3_10E:
	.zero		1
	.type		_ZN34_INTERNAL_1f365037_4_k_cu_84f554e94cuda3std3__48in_placeE,@object
	.size		_ZN34_INTERNAL_1f365037_4_k_cu_84f554e94cuda3std3__48in_placeE,(_ZN34_INTERNAL_1f365037_4_k_cu_84f554e94cuda3std6ranges3__45__cpo4sizeE - _ZN34_INTERNAL_1f365037_4_k_cu_84f554e94cuda3std3__48in_placeE)
_ZN34_INTERNAL_1f365037_4_k_cu_84f554e94cuda3std3__48in_placeE:
	.zero		1
	.type		_ZN34_INTERNAL_1f365037_4_k_cu_84f554e94cuda3std6ranges3__45__cpo4sizeE,@object
	.size		_ZN34_INTERNAL_1f365037_4_k_cu_84f554e94cuda3std6ranges3__45__cpo4sizeE,(_ZN34_INTERNAL_1f365037_4_k_cu_84f554e96thrust24THRUST_300001_SM_1000_NS12placeholders2_2E - _ZN34_INTERNAL_1f365037_4_k_cu_84f554e94cuda3std6ranges3__45__cpo4sizeE)
_ZN34_INTERNAL_1f365037_4_k_cu_84f554e94cuda3std6ranges3__45__cpo4sizeE:
	.zero		1
	.type		_ZN34_INTERNAL_1f365037_4_k_cu_84f554e96thrust24THRUST_300001_SM_1000_NS12placeholders2_2E,@object
	.size		_ZN34_INTERNAL_1f365037_4_k_cu_84f554e96thrust24THRUST_300001_SM_1000_NS12placeholders2_2E,(_ZN34_INTERNAL_1f365037_4_k_cu_84f554e94cuda3std3__45__cpo6cbeginE - _ZN34_INTERNAL_1f365037_4_k_cu_84f554e96thrust24THRUST_300001_SM_1000_NS12placeholders2_2E)
_ZN34_INTERNAL_1f365037_4_k_cu_84f554e96thrust24THRUST_300001_SM_1000_NS12placeholders2_2E:
	.zero		1
	.type		_ZN34_INTERNAL_1f365037_4_k_cu_84f554e94cuda3std3__45__cpo6cbeginE,@object
	.size		_ZN34_INTERNAL_1f365037_4_k_cu_84f554e94cuda3std3__45__cpo6cbeginE,(_ZN34_INTERNAL_1f365037_4_k_cu_84f554e94cuda3std6ranges3__45__cpo6cbeginE - _ZN34_INTERNAL_1f365037_4_k_cu_84f554e94cuda3std3__45__cpo6cbeginE)
_ZN34_INTERNAL_1f365037_4_k_cu_84f554e94cuda3std3__45__cpo6cbeginE:
	.zero		1
	.type		_ZN34_INTERNAL_1f365037_4_k_cu_84f554e94cuda3std6ranges3__45__cpo6cbeginE,@object
	.size		_ZN34_INTERNAL_1f365037_4_k_cu_84f554e94cuda3std6ranges3__45__cpo6cbeginE,(_ZN34_INTERNAL_1f365037_4_k_cu_84f554e96thrust24THRUST_300001_SM_1000_NS12placeholders2_6E - _ZN34_INTERNAL_1f365037_4_k_cu_84f554e94cuda3std6ranges3__45__cpo6cbeginE)
_ZN34_INTERNAL_1f365037_4_k_cu_84f554e94cuda3std6ranges3__45__cpo6cbeginE:
	.zero		1
	.type		_ZN34_INTERNAL_1f365037_4_k_cu_84f554e96thrust24THRUST_300001_SM_1000_NS12placeholders2_6E,@object
	.size		_ZN34_INTERNAL_1f365037_4_k_cu_84f554e96thrust24THRUST_300001_SM_1000_NS12placeholders2_6E,(_ZN34_INTERNAL_1f365037_4_k_cu_84f554e94cuda3std3__45__cpo7crbeginE - _ZN34_INTERNAL_1f365037_4_k_cu_84f554e96thrust24THRUST_300001_SM_1000_NS12placeholders2_6E)
_ZN34_INTERNAL_1f365037_4_k_cu_84f554e96thrust24THRUST_300001_SM_1000_NS12placeholders2_6E:
	.zero		1
	.type		_ZN34_INTERNAL_1f365037_4_k_cu_84f554e94cuda3std3__45__cpo7crbeginE,@object
	.size		_ZN34_INTERNAL_1f365037_4_k_cu_84f554e94cuda3std3__45__cpo7crbeginE,(_ZN34_INTERNAL_1f365037_4_k_cu_84f554e94cuda3std6ranges3__45__cpo4nextE - _ZN34_INTERNAL_1f365037_4_k_cu_84f554e94cuda3std3__45__cpo7crbeginE)
_ZN34_INTERNAL_1f365037_4_k_cu_84f554e94cuda3std3__45__cpo7crbeginE:
	.zero		1
	.type		_ZN34_INTERNAL_1f365037_4_k_cu_84f554e94cuda3std6ranges3__45__cpo4nextE,@object
	.size		_ZN34_INTERNAL_1f365037_4_k_cu_84f554e94cuda3std6ranges3__45__cpo4nextE,(_ZN34_INTERNAL_1f365037_4_k_cu_84f554e94cuda3std6ranges3__45__cpo4swapE - _ZN34_INTERNAL_1f365037_4_k_cu_84f554e94cuda3std6ranges3__45__cpo4nextE)
_ZN34_INTERNAL_1f365037_4_k_cu_84f554e94cuda3std6ranges3__45__cpo4nextE:
	.zero		1
	.type		_ZN34_INTERNAL_1f365037_4_k_cu_84f554e94cuda3std6ranges3__45__cpo4swapE,@object
	.size		_ZN34_INTERNAL_1f365037_4_k_cu_84f554e94cuda3std6ranges3__45__cpo4swapE,(_ZN34_INTERNAL_1f365037_4_k_cu_84f554e96thrust24THRUST_300001_SM_1000_NS8cuda_cub10par_nosyncE - _ZN34_INTERNAL_1f365037_4_k_cu_84f554e94cuda3std6ranges3__45__cpo4swapE)
_ZN34_INTERNAL_1f365037_4_k_cu_84f554e94cuda3std6ranges3__45__cpo4swapE:
	.zero		1
	.type		_ZN34_INTERNAL_1f365037_4_k_cu_84f554e96thrust24THRUST_300001_SM_1000_NS8cuda_cub10par_nosyncE,@object
	.size		_ZN34_INTERNAL_1f365037_4_k_cu_84f554e96thrust24THRUST_300001_SM_1000_NS8cuda_cub10par_nosyncE,(_ZN34_INTERNAL_1f365037_4_k_cu_84f554e96thrust24THRUST_300001_SM_1000_NS3seqE - _ZN34_INTERNAL_1f365037_4_k_cu_84f554e96thrust24THRUST_300001_SM_1000_NS8cuda_cub10par_nosyncE)
_ZN34_INTERNAL_1f365037_4_k_cu_84f554e96thrust24THRUST_300001_SM_1000_NS8cuda_cub10par_nosyncE:
	.zero		1
	.type		_ZN34_INTERNAL_1f365037_4_k_cu_84f554e96thrust24THRUST_300001_SM_1000_NS3seqE,@object
	.size		_ZN34_INTERNAL_1f365037_4_k_cu_84f554e96thrust24THRUST_300001_SM_1000_NS3seqE,(_ZN34_INTERNAL_1f365037_4_k_cu_84f554e94cuda3std3__420unreachable_sentinelE - _ZN34_INTERNAL_1f365037_4_k_cu_84f554e96thrust24THRUST_300001_SM_1000_NS3seqE)
_ZN34_INTERNAL_1f365037_4_k_cu_84f554e96thrust24THRUST_300001_SM_1000_NS3seqE:
	.zero		1
	.type		_ZN34_INTERNAL_1f365037_4_k_cu_84f554e94cuda3std3__420unreachable_sentinelE,@object
	.size		_ZN34_INTERNAL_1f365037_4_k_cu_84f554e94cuda3std3__420unreachable_sentinelE,(_ZN34_INTERNAL_1f365037_4_k_cu_84f554e94cuda3std6ranges3__45__cpo5ssizeE - _ZN34_INTERNAL_1f365037_4_k_cu_84f554e94cuda3std3__420unreachable_sentinelE)
_ZN34_INTERNAL_1f365037_4_k_cu_84f554e94cuda3std3__420unreachable_sentinelE:
	.zero		1
	.type		_ZN34_INTERNAL_1f365037_4_k_cu_84f554e94cuda3std6ranges3__45__cpo5ssizeE,@object
	.size		_ZN34_INTERNAL_1f365037_4_k_cu_84f554e94cuda3std6ranges3__45__cpo5ssizeE,(_ZN34_INTERNAL_1f365037_4_k_cu_84f554e96thrust24THRUST_300001_SM_1000_NS12placeholders2_3E - _ZN34_INTERNAL_1f365037_4_k_cu_84f554e94cuda3std6ranges3__45__cpo5ssizeE)
_ZN34_INTERNAL_1f365037_4_k_cu_84f554e94cuda3std6ranges3__45__cpo5ssizeE:
	.zero		1
	.type		_ZN34_INTERNAL_1f365037_4_k_cu_84f554e96thrust24THRUST_300001_SM_1000_NS12placeholders2_3E,@object
	.size		_ZN34_INTERNAL_1f365037_4_k_cu_84f554e96thrust24THRUST_300001_SM_1000_NS12placeholders2_3E,(_ZN34_INTERNAL_1f365037_4_k_cu_84f554e94cuda3std3__45__cpo4cendE - _ZN34_INTERNAL_1f365037_4_k_cu_84f554e96thrust24THRUST_300001_SM_1000_NS12placeholders2_3E)
_ZN34_INTERNAL_1f365037_4_k_cu_84f554e96thrust24THRUST_300001_SM_1000_NS12placeholders2_3E:
	.zero		1
	.type		_ZN34_INTERNAL_1f365037_4_k_cu_84f554e94cuda3std3__45__cpo4cendE,@object
	.size		_ZN34_INTERNAL_1f365037_4_k_cu_84f554e94cuda3std3__45__cpo4cendE,(_ZN34_INTERNAL_1f365037_4_k_cu_84f554e94cuda3std6ranges3__45__cpo4cendE - _ZN34_INTERNAL_1f365037_4_k_cu_84f554e94cuda3std3__45__cpo4cendE)
_ZN34_INTERNAL_1f365037_4_k_cu_84f554e94cuda3std3__45__cpo4cendE:
	.zero		1
	.type		_ZN34_INTERNAL_1f365037_4_k_cu_84f554e94cuda3std6ranges3__45__cpo4cendE,@object
	.size		_ZN34_INTERNAL_1f365037_4_k_cu_84f554e94cuda3std6ranges3__45__cpo4cendE,(_ZN34_INTERNAL_1f365037_4_k_cu_84f554e96thrust24THRUST_300001_SM_1000_NS12placeholders2_7E - _ZN34_INTERNAL_1f365037_4_k_cu_84f554e94cuda3std6ranges3__45__cpo4cendE)
_ZN34_INTERNAL_1f365037_4_k_cu_84f554e94cuda3std6ranges3__45__cpo4cendE:
	.zero		1
	.type		_ZN34_INTERNAL_1f365037_4_k_cu_84f554e96thrust24THRUST_300001_SM_1000_NS12placeholders2_7E,@object
	.size		_ZN34_INTERNAL_1f365037_4_k_cu_84f554e96thrust24THRUST_300001_SM_1000_NS12placeholders2_7E,(_ZN34_INTERNAL_1f365037_4_k_cu_84f554e94cuda3std3__45__cpo5crendE - _ZN34_INTERNAL_1f365037_4_k_cu_84f554e96thrust24THRUST_300001_SM_1000_NS12placeholders2_7E)
_ZN34_INTERNAL_1f365037_4_k_cu_84f554e96thrust24THRUST_300001_SM_1000_NS12placeholders2_7E:
	.zero		1
	.type		_ZN34_INTERNAL_1f365037_4_k_cu_84f554e94cuda3std3__45__cpo5crendE,@object
	.size		_ZN34_INTERNAL_1f365037_4_k_cu_84f554e94cuda3std3__45__cpo5crendE,(_ZN34_INTERNAL_1f365037_4_k_cu_84f554e94cuda3std6ranges3__45__cpo4prevE - _ZN34_INTERNAL_1f365037_4_k_cu_84f554e94cuda3std3__45__cpo5crendE)
_ZN34_INTERNAL_1f365037_4_k_cu_84f554e94cuda3std3__45__cpo5crendE:
	.zero		1
	.type		_ZN34_INTERNAL_1f365037_4_k_cu_84f554e94cuda3std6ranges3__45__cpo4prevE,@object
	.size		_ZN34_INTERNAL_1f365037_4_k_cu_84f554e94cuda3std6ranges3__45__cpo4prevE,(_ZN34_INTERNAL_1f365037_4_k_cu_84f554e94cuda3std6ranges3__45__cpo9iter_moveE - _ZN34_INTERNAL_1f365037_4_k_cu_84f554e94cuda3std6ranges3__45__cpo4prevE)
_ZN34_INTERNAL_1f365037_4_k_cu_84f554e94cuda3std6ranges3__45__cpo4prevE:
	.zero		1
	.type		_ZN34_INTERNAL_1f365037_4_k_cu_84f554e94cuda3std6ranges3__45__cpo9iter_moveE,@object
	.size		_ZN34_INTERNAL_1f365037_4_k_cu_84f554e94cuda3std6ranges3__45__cpo9iter_moveE,(_ZN34_INTERNAL_1f365037_4_k_cu_84f554e96thrust24THRUST_300001_SM_1000_NS6system6detail10sequential3seqE - _ZN34_INTERNAL_1f365037_4_k_cu_84f554e94cuda3std6ranges3__45__cpo9iter_moveE)
_ZN34_INTERNAL_1f365037_4_k_cu_84f554e94cuda3std6ranges3__45__cpo9iter_moveE:
	.zero		1
	.type		_ZN34_INTERNAL_1f365037_4_k_cu_84f554e96thrust24THRUST_300001_SM_1000_NS6system6detail10sequential3seqE,@object
	.size		_ZN34_INTERNAL_1f365037_4_k_cu_84f554e96thrust24THRUST_300001_SM_1000_NS6system6detail10sequential3seqE,(_ZN34_INTERNAL_1f365037_4_k_cu_84f554e96thrust24THRUST_300001_SM_1000_NS12placeholders2_9E - _ZN34_INTERNAL_1f365037_4_k_cu_84f554e96thrust24THRUST_300001_SM_1000_NS6system6detail10sequential3seqE)
_ZN34_INTERNAL_1f365037_4_k_cu_84f554e96thrust24THRUST_300001_SM_1000_NS6system6detail10sequential3seqE:
	.zero		1
	.type		_ZN34_INTERNAL_1f365037_4_k_cu_84f554e96thrust24THRUST_300001_SM_1000_NS12placeholders2_9E,@object
	.size		_ZN34_INTERNAL_1f365037_4_k_cu_84f554e96thrust24THRUST_300001_SM_1000_NS12placeholders2_9E,(_ZN34_INTERNAL_1f365037_4_k_cu_84f554e94cuda3std3__419piecewise_constructE - _ZN34_INTERNAL_1f365037_4_k_cu_84f554e96thrust24THRUST_300001_SM_1000_NS12placeholders2_9E)
_ZN34_INTERNAL_1f365037_4_k_cu_84f554e96thrust24THRUST_300001_SM_1000_NS12placeholders2_9E:
	.zero		1
	.type		_ZN34_INTERNAL_1f365037_4_k_cu_84f554e94cuda3std3__419piecewise_constructE,@object
	.size		_ZN34_INTERNAL_1f365037_4_k_cu_84f554e94cuda3std3__419piecewise_constructE,(_ZN34_INTERNAL_1f365037_4_k_cu_84f554e94cuda3std6ranges3__45__cpo5cdataE - _ZN34_INTERNAL_1f365037_4_k_cu_84f554e94cuda3std3__419piecewise_constructE)
_ZN34_INTERNAL_1f365037_4_k_cu_84f554e94cuda3std3__419piecewise_constructE:
	.zero		1
	.type		_ZN34_INTERNAL_1f365037_4_k_cu_84f554e94cuda3std6ranges3__45__cpo5cdataE,@object
	.size		_ZN34_INTERNAL_1f365037_4_k_cu_84f554e94cuda3std6ranges3__45__cpo5cdataE,(_ZN34_INTERNAL_1f365037_4_k_cu_84f554e96thrust24THRUST_300001_SM_1000_NS12placeholders2_1E - _ZN34_INTERNAL_1f365037_4_k_cu_84f554e94cuda3std6ranges3__45__cpo5cdataE)
_ZN34_INTERNAL_1f365037_4_k_cu_84f554e94cuda3std6ranges3__45__cpo5cdataE:
	.zero		1
	.type		_ZN34_INTERNAL_1f365037_4_k_cu_84f554e96thrust24THRUST_300001_SM_1000_NS12placeholders2_1E,@object
	.size		_ZN34_INTERNAL_1f365037_4_k_cu_84f554e96thrust24THRUST_300001_SM_1000_NS12placeholders2_1E,(_ZN34_INTERNAL_1f365037_4_k_cu_84f554e94cuda3std3__45__cpo3endE - _ZN34_INTERNAL_1f365037_4_k_cu_84f554e96thrust24THRUST_300001_SM_1000_NS12placeholders2_1E)
_ZN34_INTERNAL_1f365037_4_k_cu_84f554e96thrust24THRUST_300001_SM_1000_NS12placeholders2_1E:
	.zero		1
	.type		_ZN34_INTERNAL_1f365037_4_k_cu_84f554e94cuda3std3__45__cpo3endE,@object
	.size		_ZN34_INTERNAL_1f365037_4_k_cu_84f554e94cuda3std3__45__cpo3endE,(_ZN34_INTERNAL_1f365037_4_k_cu_84f554e94cuda3std6ranges3__45__cpo3endE - _ZN34_INTERNAL_1f365037_4_k_cu_84f554e94cuda3std3__45__cpo3endE)
_ZN34_INTERNAL_1f365037_4_k_cu_84f554e94cuda3std3__45__cpo3endE:
	.zero		1
	.type		_ZN34_INTERNAL_1f365037_4_k_cu_84f554e94cuda3std6ranges3__45__cpo3endE,@object
	.size		_ZN34_INTERNAL_1f365037_4_k_cu_84f554e94cuda3std6ranges3__45__cpo3endE,(_ZN34_INTERNAL_1f365037_4_k_cu_84f554e96thrust24THRUST_300001_SM_1000_NS12placeholders2_5E - _ZN34_INTERNAL_1f365037_4_k_cu_84f554e94cuda3std6ranges3__45__cpo3endE)
_ZN34_INTERNAL_1f365037_4_k_cu_84f554e94cuda3std6ranges3__45__cpo3endE:
	.zero		1
	.type		_ZN34_INTERNAL_1f365037_4_k_cu_84f554e96thrust24THRUST_300001_SM_1000_NS12placeholders2_5E,@object
	.size		_ZN34_INTERNAL_1f365037_4_k_cu_84f554e96thrust24THRUST_300001_SM_1000_NS12placeholders2_5E,(_ZN34_INTERNAL_1f365037_4_k_cu_84f554e94cuda3std3__45__cpo4rendE - _ZN34_INTERNAL_1f365037_4_k_cu_84f554e96thrust24THRUST_300001_SM_1000_NS12placeholders2_5E)
_ZN34_INTERNAL_1f365037_4_k_cu_84f554e96thrust24THRUST_300001_SM_1000_NS12placeholders2_5E:
	.zero		1
	.type		_ZN34_INTERNAL_1f365037_4_k_cu_84f554e94cuda3std3__45__cpo4rendE,@object
	.size		_ZN34_INTERNAL_1f365037_4_k_cu_84f554e94cuda3std3__45__cpo4rendE,(_ZN34_INTERNAL_1f365037_4_k_cu_84f554e94cuda3std6ranges3__45__cpo9iter_swapE - _ZN34_INTERNAL_1f365037_4_k_cu_84f554e94cuda3std3__45__cpo4rendE)
_ZN34_INTERNAL_1f365037_4_k_cu_84f554e94cuda3std3__45__cpo4rendE:
	.zero		1
	.type		_ZN34_INTERNAL_1f365037_4_k_cu_84f554e94cuda3std6ranges3__45__cpo9iter_swapE,@object
	.size		_ZN34_INTERNAL_1f365037_4_k_cu_84f554e94cuda3std6ranges3__45__cpo9iter_swapE,(_ZN34_INTERNAL_1f365037_4_k_cu_84f554e94cuda3std3__48unexpectE - _ZN34_INTERNAL_1f365037_4_k_cu_84f554e94cuda3std6ranges3__45__cpo9iter_swapE)
_ZN34_INTERNAL_1f365037_4_k_cu_84f554e94cuda3std6ranges3__45__cpo9iter_swapE:
	.zero		1
	.type		_ZN34_INTERNAL_1f365037_4_k_cu_84f554e94cuda3std3__48unexpectE,@object
	.size		_ZN34_INTERNAL_1f365037_4_k_cu_84f554e94cuda3std3__48unexpectE,(_ZN34_INTERNAL_1f365037_4_k_cu_84f554e96thrust24THRUST_300001_SM_1000_NS8cuda_cub3parE - _ZN34_INTERNAL_1f365037_4_k_cu_84f554e94cuda3std3__48unexpectE)
_ZN34_INTERNAL_1f365037_4_k_cu_84f554e94cuda3std3__48unexpectE:
	.zero		1
	.type		_ZN34_INTERNAL_1f365037_4_k_cu_84f554e96thrust24THRUST_300001_SM_1000_NS8cuda_cub3parE,@object
	.size		_ZN34_INTERNAL_1f365037_4_k_cu_84f554e96thrust24THRUST_300001_SM_1000_NS8cuda_cub3parE,(.L_29 - _ZN34_INTERNAL_1f365037_4_k_cu_84f554e96thrust24THRUST_300001_SM_1000_NS8cuda_cub3parE)
_ZN34_INTERNAL_1f365037_4_k_cu_84f554e96thrust24THRUST_300001_SM_1000_NS8cuda_cub3parE:
	.zero		1
.L_29:


//--------------------- .nv.shared._ZN3cub18CUB_300001_SM_10006detail4scan16DeviceScanKernelINS2_10policy_hubIiiijN4cuda3std3__44plusIvEEE10Policy1000EN6thrust24THRUST_300001_SM_1000_NS6detail15normal_iteratorINSD_10device_ptrIiEEEESI_NS0_13ScanTileStateIiLb1EEES9_NS1_10InputValueIiPiEEjiLb0EiEEvT0_T1_T2_iT3_T4_T5_ --------------------------
	.section	.nv.shared._ZN3cub18CUB_300001_SM_10006detail4scan16DeviceScanKernelINS2_10policy_hubIiiijN4cuda3std3__44plusIvEEE10Policy1000EN6thrust24THRUST_300001_SM_1000_NS6detail15normal_iteratorINSD_10device_ptrIiEEEESI_NS0_13ScanTileStateIiLb1EEES9_NS1_10InputValueIiPiEEjiLb0EiEEvT0_T1_T2_iT3_T4_T5_,"aw",@nobits
	.sectionflags	@""
	.align	16
.nv.shared._ZN3cub18CUB_300001_SM_10006detail4scan16DeviceScanKernelINS2_10policy_hubIiiijN4cuda3std3__44plusIvEEE10Policy1000EN6thrust24THRUST_300001_SM_1000_NS6detail15normal_iteratorINSD_10device_ptrIiEEEESI_NS0_13ScanTileStateIiLb1EEES9_NS1_10InputValueIiPiEEjiLb0EiEEvT0_T1_T2_iT3_T4_T5_:
	.zero		34832


//--------------------- .nv.shared._ZN3cub18CUB_300001_SM_10006detail6reduce28DeviceReduceSingleTileKernelINS2_10policy_hubIiyN4cuda3std3__44plusIiEEE10Policy1000EPiSC_iS9_iiNS7_10__identityEEEvT0_T1_T2_T3_T4_T6_ --------------------------
	.section	.nv.shared._ZN3cub18CUB_300001_SM_10006detail6reduce28DeviceReduceSingleTileKernelINS2_10policy_hubIiyN4cuda3std3__44plusIiEEE10Policy1000EPiSC_iS9_iiNS7_10__identityEEEvT0_T1_T2_T3_T4_T6_,"aw",@nobits
	.sectionflags	@""
	.align	4
.nv.shared._ZN3cub18CUB_300001_SM_10006detail6reduce28DeviceReduceSingleTileKernelINS2_10policy_hubIiyN4cuda3std3__44plusIiEEE10Policy1000EPiSC_iS9_iiNS7_10__identityEEEvT0_T1_T2_T3_T4_T6_:
	.zero		1068


//--------------------- .nv.shared._ZN3cub18CUB_300001_SM_10006detail6reduce18DeviceReduceKernelINS2_10policy_hubIiyN4cuda3std3__44plusIiEEE10Policy1000EN6thrust24THRUST_300001_SM_1000_NS6detail15normal_iteratorINSD_10device_ptrIiEEEEyS9_iNS7_10__identityEEEvT0_PT3_T1_NS0_13GridEvenShareISN_EET2_T4_ --------------------------
	.section	.nv.shared._ZN3cub18CUB_300001_SM_10006detail6reduce18DeviceReduceKernelINS2_10policy_hubIiyN4cuda3std3__44plusIiEEE10Policy1000EN6thrust24THRUST_300001_SM_1000_NS6detail15normal_iteratorINSD_10device_ptrIiEEEEyS9_iNS7_10__identityEEEvT0_PT3_T1_NS0_13GridEvenShareISN_EET2_T4_,"aw",@nobits
	.sectionflags	@""
	.align	4
.nv.shared._ZN3cub18CUB_300001_SM_10006detail6reduce18DeviceReduceKernelINS2_10policy_hubIiyN4cuda3std3__44plusIiEEE10Policy1000EN6thrust24THRUST_300001_SM_1000_NS6detail15normal_iteratorINSD_10device_ptrIiEEEEyS9_iNS7_10__identityEEEvT0_PT3_T1_NS0_13GridEvenShareISN_EET2_T4_:
	.zero		1068


//--------------------- .nv.shared._ZN3cub18CUB_300001_SM_10006detail6reduce28DeviceReduceSingleTileKernelINS2_10policy_hubIiyN4cuda3std3__44plusIiEEE10Policy1000EN6thrust24THRUST_300001_SM_1000_NS6detail15normal_iteratorINSD_10device_ptrIiEEEEPiyS9_iiNS7_10__identityEEEvT0_T1_T2_T3_T4_T6_ --------------------------
	.section	.nv.shared._ZN3cub18CUB_300001_SM_10006detail6reduce28DeviceReduceSingleTileKernelINS2_10policy_hubIiyN4cuda3std3__44plusIiEEE10Policy1000EN6thrust24THRUST_300001_SM_1000_NS6detail15normal_iteratorINSD_10device_ptrIiEEEEPiyS9_iiNS7_10__identityEEEvT0_T1_T2_T3_T4_T6_,"aw",@nobits
	.sectionflags	@""
	.align	4
.nv.shared._ZN3cub18CUB_300001_SM_10006detail6reduce28DeviceReduceSingleTileKernelINS2_10policy_hubIiyN4cuda3std3__44plusIiEEE10Policy1000EN6thrust24THRUST_300001_SM_1000_NS6detail15normal_iteratorINSD_10device_ptrIiEEEEPiyS9_iiNS7_10__identityEEEvT0_T1_T2_T3_T4_T6_:
	.zero		1068


//--------------------- .nv.shared._ZN3cub18CUB_300001_SM_10006detail6reduce28DeviceReduceSingleTileKernelINS2_10policy_hubIijN4cuda3std3__44plusIiEEE10Policy1000EPiSC_iS9_iiNS7_10__identityEEEvT0_T1_T2_T3_T4_T6_ --------------------------
	.section	.nv.shared._ZN3cub18CUB_300001_SM_10006detail6reduce28DeviceReduceSingleTileKernelINS2_10policy_hubIijN4cuda3std3__44plusIiEEE10Policy1000EPiSC_iS9_iiNS7_10__identityEEEvT0_T1_T2_T3_T4_T6_,"aw",@nobits
	.sectionflags	@""
	.align	4
.nv.shared._ZN3cub18CUB_300001_SM_10006detail6reduce28DeviceReduceSingleTileKernelINS2_10policy_hubIijN4cuda3std3__44plusIiEEE10Policy1000EPiSC_iS9_iiNS7_10__identityEEEvT0_T1_T2_T3_T4_T6_:
	.zero		1068


//--------------------- .nv.shared._ZN3cub18CUB_300001_SM_10006detail6reduce18DeviceReduceKernelINS2_10policy_hubIijN4cuda3std3__44plusIiEEE10Policy1000EN6thrust24THRUST_300001_SM_1000_NS6detail15normal_iteratorINSD_10device_ptrIiEEEEjS9_iNS7_10__identityEEEvT0_PT3_T1_NS0_13GridEvenShareISN_EET2_T4_ --------------------------
	.section	.nv.shared._ZN3cub18CUB_300001_SM_10006detail6reduce18DeviceReduceKernelINS2_10policy_hubIijN4cuda3std3__44plusIiEEE10Policy1000EN6thrust24THRUST_300001_SM_1000_NS6detail15normal_iteratorINSD_10device_ptrIiEEEEjS9_iNS7_10__identityEEEvT0_PT3_T1_NS0_13GridEvenShareISN_EET2_T4_,"aw",@nobits
	.sectionflags	@""
	.align	4
.nv.shared._ZN3cub18CUB_300001_SM_10006detail6reduce18DeviceReduceKernelINS2_10policy_hubIijN4cuda3std3__44plusIiEEE10Policy1000EN6thrust24THRUST_300001_SM_1000_NS6detail15normal_iteratorINSD_10device_ptrIiEEEEjS9_iNS7_10__identityEEEvT0_PT3_T1_NS0_13GridEvenShareISN_EET2_T4_:
	.zero		1068


//--------------------- .nv.shared._ZN3cub18CUB_300001_SM_10006detail6reduce28DeviceReduceSingleTileKernelINS2_10policy_hubIijN4cuda3std3__44plusIiEEE10Policy1000EN6thrust24THRUST_300001_SM_1000_NS6detail15normal_iteratorINSD_10device_ptrIiEEEEPijS9_iiNS7_10__identityEEEvT0_T1_T2_T3_T4_T6_ --------------------------
	.section	.nv.shared._ZN3cub18CUB_300001_SM_10006detail6reduce28DeviceReduceSingleTileKernelINS2_10policy_hubIijN4cuda3std3__44plusIiEEE10Policy1000EN6thrust24THRUST_300001_SM_1000_NS6detail15normal_iteratorINSD_10device_ptrIiEEEEPijS9_iiNS7_10__identityEEEvT0_T1_T2_T3_T4_T6_,"aw",@nobits
	.sectionflags	@""
	.align	4
.nv.shared._ZN3cub18CUB_300001_SM_10006detail6reduce28DeviceReduceSingleTileKernelINS2_10policy_hubIijN4cuda3std3__44plusIiEEE10Policy1000EN6thrust24THRUST_300001_SM_1000_NS6detail15normal_iteratorINSD_10device_ptrIiEEEEPijS9_iiNS7_10__identityEEEvT0_T1_T2_T3_T4_T6_:
	.zero		1068


//--------------------- .nv.constant0._ZN3cub18CUB_300001_SM_10006detail4scan16DeviceScanKernelINS2_10policy_hubIiiimN4cuda3std3__44plusIvEEE10Policy1000EN6thrust24THRUST_300001_SM_1000_NS6detail15normal_iteratorINSD_10device_ptrIiEEEESI_NS0_13ScanTileStateIiLb1EEES9_NS1_10InputValueIiPiEEmiLb0EiEEvT0_T1_T2_iT3_T4_T5_ --------------------------
	.section	.nv.constant0._ZN3cub18CUB_300001_SM_10006detail4scan16DeviceScanKernelINS2_10policy_hubIiiimN4cuda3std3__44plusIvEEE10Policy1000EN6thrust24THRUST_300001_SM_1000_NS6detail15normal_iteratorINSD_10device_ptrIiEEEESI_NS0_13ScanTileStateIiLb1EEES9_NS1_10InputValueIiPiEEmiLb0EiEEvT0_T1_T2_iT3_T4_T5_,"a",@progbits
	.sectionflags	@""
	.align	4
.nv.constant0._ZN3cub18CUB_300001_SM_10006detail4scan16DeviceScanKernelINS2_10policy_hubIiiimN4cuda3std3__44plusIvEEE10Policy1000EN6thrust24THRUST_300001_SM_1000_NS6detail15normal_iteratorINSD_10device_ptrIiEEEESI_NS0_13ScanTileStateIiLb1EEES9_NS1_10InputValueIiPiEEmiLb0EiEEvT0_T1_T2_iT3_T4_T5_:
	.zero		952


//--------------------- .nv.constant0._ZN3cub18CUB_300001_SM_10006detail4scan16DeviceScanKernelINS2_10policy_hubIiiijN4cuda3std3__44plusIvEEE10Policy1000EN6thrust24THRUST_300001_SM_1000_NS6detail15normal_iteratorINSD_10device_ptrIiEEEESI_NS0_13ScanTileStateIiLb1EEES9_NS1_10InputValueIiPiEEjiLb0EiEEvT0_T1_T2_iT3_T4_T5_ --------------------------
	.section	.nv.constant0._ZN3cub18CUB_300001_SM_10006detail4scan16DeviceScanKernelINS2_10policy_hubIiiijN4cuda3std3__44plusIvEEE10Policy1000EN6thrust24THRUST_300001_SM_1000_NS6detail15normal_iteratorINSD_10device_ptrIiEEEESI_NS0_13ScanTileStateIiLb1EEES9_NS1_10InputValueIiPiEEjiLb0EiEEvT0_T1_T2_iT3_T4_T5_,"a",@progbits
	.sectionflags	@""
	.align	4
.nv.constant0._ZN3cub18CUB_300001_SM_10006detail4scan16DeviceScanKernelINS2_10policy_hubIiiijN4cuda3std3__44plusIvEEE10Policy1000EN6thrust24THRUST_300001_SM_1000_NS6detail15normal_iteratorINSD_10device_ptrIiEEEESI_NS0_13ScanTileStateIiLb1EEES9_NS1_10InputValueIiPiEEjiLb0EiEEvT0_T1_T2_iT3_T4_T5_:
	.zero		948


//--------------------- .nv.constant0._ZN3cub18CUB_300001_SM_10006detail4scan20DeviceScanInitKernelINS0_13ScanTileStateIiLb1EEEEEvT_i --------------------------
	.section	.nv.constant0._ZN3cub18CUB_300001_SM_10006detail4scan20DeviceScanInitKernelINS0_13ScanTileStateIiLb1EEEEEvT_i,"a",@progbits
	.sectionflags	@""
	.align	4
.nv.constant0._ZN3cub18CUB_300001_SM_10006detail4scan20DeviceScanInitKernelINS0_13ScanTileStateIiLb1EEEEEvT_i:
	.zero		908


//--------------------- .nv.constant0._ZN3cub18CUB_300001_SM_10006detail6reduce28DeviceReduceSingleTileKernelINS2_10policy_hubIiyN4cuda3std3__44plusIiEEE10Policy1000EPiSC_iS9_iiNS7_10__identityEEEvT0_T1_T2_T3_T4_T6_ --------------------------
	.section	.nv.constant0._ZN3cub18CUB_300001_SM_10006detail6reduce28DeviceReduceSingleTileKernelINS2_10policy_hubIiyN4cuda3std3__44plusIiEEE10Policy1000EPiSC_iS9_iiNS7_10__identityEEEvT0_T1_T2_T3_T4_T6_,"a",@progbits
	.sectionflags	@""
	.align	4
.nv.constant0._ZN3cub18CUB_300001_SM_10006detail6reduce28DeviceReduceSingleTileKernelINS2_10policy_hubIiyN4cuda3std3__44plusIiEEE10Policy1000EPiSC_iS9_iiNS7_10__identityEEEvT0_T1_T2_T3_T4_T6_:
	.zero		925


//--------------------- .nv.constant0._ZN3cub18CUB_300001_SM_10006detail6reduce18DeviceReduceKernelINS2_10policy_hubIiyN4cuda3std3__44plusIiEEE10Policy1000EN6thrust24THRUST_300001_SM_1000_NS6detail15normal_iteratorINSD_10device_ptrIiEEEEyS9_iNS7_10__identityEEEvT0_PT3_T1_NS0_13GridEvenShareISN_EET2_T4_ --------------------------
	.section	.nv.constant0._ZN3cub18CUB_300001_SM_10006detail6reduce18DeviceReduceKernelINS2_10policy_hubIiyN4cuda3std3__44plusIiEEE10Policy1000EN6thrust24THRUST_300001_SM_1000_NS6detail15normal_iteratorINSD_10device_ptrIiEEEEyS9_iNS7_10__identityEEEvT0_PT3_T1_NS0_13GridEvenShareISN_EET2_T4_,"a",@progbits
	.sectionflags	@""
	.align	4
.nv.constant0._ZN3cub18CUB_300001_SM_10006detail6reduce18DeviceReduceKernelINS2_10policy_hubIiyN4cuda3std3__44plusIiEEE10Policy1000EN6thrust24THRUST_300001_SM_1000_NS6detail15normal_iteratorINSD_10device_ptrIiEEEEyS9_iNS7_10__identityEEEvT0_PT3_T1_NS0_13GridEvenShareISN_EET2_T4_:
	.zero		994


//--------------------- .nv.constant0._ZN3cub18CUB_300001_SM_10006detail6reduce28DeviceReduceSingleTileKernelINS2_10policy_hubIiyN4cuda3std3__44plusIiEEE10Policy1000EN6thrust24THRUST_300001_SM_1000_NS6detail15normal_iteratorINSD_10device_ptrIiEEEEPiyS9_iiNS7_10__identityEEEvT0_T1_T2_T3_T4_T6_ --------------------------
	.section	.nv.constant0._ZN3cub18CUB_300001_SM_10006detail6reduce28DeviceReduceSingleTileKernelINS2_10policy_hubIiyN4cuda3std3__44plusIiEEE10Policy1000EN6thrust24THRUST_300001_SM_1000_NS6detail15normal_iteratorINSD_10device_ptrIiEEEEPiyS9_iiNS7_10__identityEEEvT0_T1_T2_T3_T4_T6_,"a",@progbits
	.sectionflags	@""
	.align	4
.nv.constant0._ZN3cub18CUB_300001_SM_10006detail6reduce28DeviceReduceSingleTileKernelINS2_10policy_hubIiyN4cuda3std3__44plusIiEEE10Policy1000EN6thrust24THRUST_300001_SM_1000_NS6detail15normal_iteratorINSD_10device_ptrIiEEEEPiyS9_iiNS7_10__identityEEEvT0_T1_T2_T3_T4_T6_:
	.zero		929


//--------------------- .nv.constant0._ZN3cub18CUB_300001_SM_10006detail6reduce28DeviceReduceSingleTileKernelINS2_10policy_hubIijN4cuda3std3__44plusIiEEE10Policy1000EPiSC_iS9_iiNS7_10__identityEEEvT0_T1_T2_T3_T4_T6_ --------------------------
	.section	.nv.constant0._ZN3cub18CUB_300001_SM_10006detail6reduce28DeviceReduceSingleTileKernelINS2_10policy_hubIijN4cuda3std3__44plusIiEEE10Policy1000EPiSC_iS9_iiNS7_10__identityEEEvT0_T1_T2_T3_T4_T6_,"a",@progbits
	.sectionflags	@""
	.align	4
.nv.constant0._ZN3cub18CUB_300001_SM_10006detail6reduce28DeviceReduceSingleTileKernelINS2_10policy_hubIijN4cuda3std3__44plusIiEEE10Policy1000EPiSC_iS9_iiNS7_10__identityEEEvT0_T1_T2_T3_T4_T6_:
	.zero		925


//--------------------- .nv.constant0._ZN3cub18CUB_300001_SM_10006detail6reduce18DeviceReduceKernelINS2_10policy_hubIijN4cuda3std3__44plusIiEEE10Policy1000EN6thrust24THRUST_300001_SM_1000_NS6detail15normal_iteratorINSD_10device_ptrIiEEEEjS9_iNS7_10__identityEEEvT0_PT3_T1_NS0_13GridEvenShareISN_EET2_T4_ --------------------------
	.section	.nv.constant0._ZN3cub18CUB_300001_SM_10006detail6reduce18DeviceReduceKernelINS2_10policy_hubIijN4cuda3std3__44plusIiEEE10Policy1000EN6thrust24THRUST_300001_SM_1000_NS6detail15normal_iteratorINSD_10device_ptrIiEEEEjS9_iNS7_10__identityEEEvT0_PT3_T1_NS0_13GridEvenShareISN_EET2_T4_,"a",@progbits
	.sectionflags	@""
	.align	4
.nv.constant0._ZN3cub18CUB_300001_SM_10006detail6reduce18DeviceReduceKernelINS2_10policy_hubIijN4cuda3std3__44plusIiEEE10Policy1000EN6thrust24THRUST_300001_SM_1000_NS6detail15normal_iteratorINSD_10device_ptrIiEEEEjS9_iNS7_10__identityEEEvT0_PT3_T1_NS0_13GridEvenShareISN_EET2_T4_:
	.zero		958


//--------------------- .nv.constant0._ZN3cub18CUB_300001_SM_10006detail6reduce28DeviceReduceSingleTileKernelINS2_10policy_hubIijN4cuda3std3__44plusIiEEE10Policy1000EN6thrust24THRUST_300001_SM_1000_NS6detail15normal_iteratorINSD_10device_ptrIiEEEEPijS9_iiNS7_10__identityEEEvT0_T1_T2_T3_T4_T6_ --------------------------
	.section	.nv.constant0._ZN3cub18CUB_300001_SM_10006detail6reduce28DeviceReduceSingleTileKernelINS2_10policy_hubIijN4cuda3std3__44plusIiEEE10Policy1000EN6thrust24THRUST_300001_SM_1000_NS6detail15normal_iteratorINSD_10device_ptrIiEEEEPijS9_iiNS7_10__identityEEEvT0_T1_T2_T3_T4_T6_,"a",@progbits
	.sectionflags	@""
	.align	4
.nv.constant0._ZN3cub18CUB_300001_SM_10006detail6reduce28DeviceReduceSingleTileKernelINS2_10policy_hubIijN4cuda3std3__44plusIiEEE10Policy1000EN6thrust24THRUST_300001_SM_1000_NS6detail15normal_iteratorINSD_10device_ptrIiEEEEPijS9_iiNS7_10__identityEEEvT0_T1_T2_T3_T4_T6_:
	.zero		925


//--------------------- .nv.constant0._ZN3cub18CUB_300001_SM_10006detail8for_each13static_kernelINS2_12policy_hub_t12policy_500_tElN6thrust24THRUST_300001_SM_1000_NS8cuda_cub6__fill7functorINS7_6detail15normal_iteratorINS7_10device_ptrIiEEEEiEEEEvT0_T1_ --------------------------
	.section	.nv.constant0._ZN3cub18CUB_300001_SM_10006detail8for_each13static_kernelINS2_12policy_hub_t12policy_500_tElN6thrust24THRUST_300001_SM_1000_NS8cuda_cub6__fill7functorINS7_6detail15normal_iteratorINS7_10device_ptrIiEEEEiEEEEvT0_T1_,"a",@progbits
	.sectionflags	@""
	.align	4
.nv.constant0._ZN3cub18CUB_300001_SM_10006detail8for_each13static_kernelINS2_12policy_hub_t12policy_500_tElN6thrust24THRUST_300001_SM_1000_NS8cuda_cub6__fill7functorINS7_6detail15normal_iteratorINS7_10device_ptrIiEEEEiEEEEvT0_T1_:
	.zero		920


//--------------------- .nv.constant0._ZN3cub18CUB_300001_SM_10006detail8for_each13static_kernelINS2_12policy_hub_t12policy_500_tElNS2_12op_wrapper_tIl14ScatterFunctorN6thrust24THRUST_300001_SM_1000_NS17counting_iteratorIiNS9_11use_defaultESB_SB_EEEEEEvT0_T1_ --------------------------
	.section	.nv.constant0._ZN3cub18CUB_300001_SM_10006detail8for_each13static_kernelINS2_12policy_hub_t12policy_500_tElNS2_12op_wrapper_tIl14ScatterFunctorN6thrust24THRUST_300001_SM_1000_NS17counting_iteratorIiNS9_11use_defaultESB_SB_EEEEEEvT0_T1_,"a",@progbits
	.sectionflags	@""
	.align	4
.nv.constant0._ZN3cub18CUB_300001_SM_10006detail8for_each13static_kernelINS2_12policy_hub_t12policy_500_tElNS2_12op_wrapper_tIl14ScatterFunctorN6thrust24THRUST_300001_SM_1000_NS17counting_iteratorIiNS9_11use_defaultESB_SB_EEEEEEvT0_T1_:
	.zero		936


//--------------------- .nv.constant0._ZN3cub18CUB_300001_SM_10006detail8for_each13static_kernelINS2_12policy_hub_t12policy_500_tEmN6thrust24THRUST_300001_SM_1000_NS8cuda_cub20__uninitialized_fill7functorINS7_10device_ptrIiEEiEEEEvT0_T1_ --------------------------
	.section	.nv.constant0._ZN3cub18CUB_300001_SM_10006detail8for_each13static_kernelINS2_12policy_hub_t12policy_500_tEmN6thrust24THRUST_300001_SM_1000_NS8cuda_cub20__uninitialized_fill7functorINS7_10device_ptrIiEEiEEEEvT0_T1_,"a",@progbits
	.sectionflags	@""
	.align	4
.nv.constant0._ZN3cub18CUB_300001_SM_10006detail8for_each13static_kernelINS2_12policy_hub_t12policy_500_tEmN6thrust24THRUST_300001_SM_1000_NS8cuda_cub20__uninitialized_fill7functorINS7_10device_ptrIiEEiEEEEvT0_T1_:
	.zero		920


//--------------------- .nv.constant0._ZN3cub18CUB_300001_SM_10006detail11EmptyKernelIvEEvv --------------------------
	.section	.nv.constant0._ZN3cub18CUB_300001_SM_10006detail11EmptyKernelIvEEvv,"a",@progbits
	.sectionflags	@""
	.align	4
.nv.constant0._ZN3cub18CUB_300001_SM_10006detail11EmptyKernelIvEEvv:
	.zero		896


//--------------------- .nv.constant0._Z14reduceInDegreePiPKiS1_S1_i --------------------------
	.section	.nv.constant0._Z14reduceInDegreePiPKiS1_S1_i,"a",@progbits
	.sectionflags	@""
	.align	4
.nv.constant0._Z14reduceInDegreePiPKiS1_S1_i:
	.zero		932


//--------------------- .nv.constant0._Z18markProcessedNodesPiPKii --------------------------
	.section	.nv.constant0._Z18markProcessedNodesPiPKii,"a",@progbits
	.sectionflags	@""
	.align	4
.nv.constant0._Z18markProcessedNodesPiPKii:
	.zero		916


//--------------------- .nv.constant0._Z21findZeroInDegreeNodesPKiPii --------------------------
	.section	.nv.constant0._Z21findZeroInDegreeNodesPKiPii,"a",@progbits
	.sectionflags	@""
	.align	4
.nv.constant0._Z21findZeroInDegreeNodesPKiPii:
	.zero		916


//--------------------- SYMBOLS --------------------------

	.type		.nv.reservedSmem.offset0,@object
	.size		.nv.reservedSmem.offset0,0x4
	.type		.nv.reservedSmem.cap,@object
	.size		.nv.reservedSmem.cap,0x4
